	.target	sm_100a

	.elftype	@"ET_EXEC"


//--------------------- .note.nv.tkinfo           --------------------------
	.section	.note.nv.tkinfo,"",@"SHT_NOTE"
	.sectionflags	@"SHF_NOTE_NV_TKINFO"
	.tkinfo
        /*0018*/ 	.word	0x00000002
        /*0030*/ 	.string	""
        /*0030*/ 	.string	"ptxas"
        /*0030*/ 	.string	"Cuda compilation tools, release 13.0, V13.0.88"
        /*0030*/ 	.string	"Build cuda_13.0.r13.0/compiler.36424714_0"
        /*0030*/ 	.string	"-arch sm_100a -m 64 "



//--------------------- .note.nv.cuinfo           --------------------------
	.section	.note.nv.cuinfo,"",@"SHT_NOTE"
	.sectionflags	@"SHF_NOTE_NV_CUINFO"
        /*0018*/ 	.short	0x0002
        /*001a*/ 	.short	0x0064
        /*001c*/ 	.short	0x0082
	.zero		2


//--------------------- .nv.info                  --------------------------
	.section	.nv.info,"",@"SHT_CUDA_INFO"
	.align	4


	//----- nvinfo : EIATTR_REGCOUNT
	.align		4
        /*0000*/ 	.byte	0x04, 0x2f
        /*0002*/ 	.short	(.L_19 - .L_18)
	.align		4
.L_18:
        /*0004*/ 	.word	index@(_ZN7cutlass13device_kernelINS_4gemm6kernel13GemmUniversalIN4cute5tupleIJiiiiEEENS1_10collective13CollectiveMmaINS1_35MainloopSm100TmaUmmaWarpSpecializedILi10ELi2ELi2ENS5_IJNS4_1CILi8EEENSA_ILi1EEESC_EEEEENS5_IJNSA_ILi256EEESF_NSA_ILi32EEEEEENS_6half_tENS5_IJlSC_lEEESI_SJ_NS4_8TiledMMAINS4_8MMA_AtomIJNS4_26SM100_MMA_F16BF16_2x1SM_SSISI_SI_fLi256ELi256ELNS4_4UMMA5MajorE0ELSO_0ELNSN_7ScaleInE0ELSP_0EEEEEENS4_6LayoutINS5_IJSC_SC_SC_EEENS5_IJNSA_ILi0EEESU_SU_EEEEENS5_IJNS4_10UnderscoreESX_SX_EEEEENS4_18SM100_TMA_2SM_LOADENS4_14ComposedLayoutINS4_7SwizzleILi2ELi4ELi3EEENS4_18smem_ptr_flag_bitsILi16EEENSS_INS5_IJSB_SG_EEENS5_IJSG_SC_EEEEEEEvNS4_8identityENS4_28SM100_TMA_2SM_LOAD_MULTICASTES19_vS1A_EENS_8epilogue10collective18CollectiveEpilogueINS1D_23Sm100TmaWarpSpecializedILi4ELi2ELi64ELb1ELb0EEEJNS5_IJNSA_ILi128EEESF_SG_EEENS5_IJNSS_IS1I_SC_EENSS_INSA_ILi64EEESC_EEEEESI_SJ_SI_SJ_NS1D_6fusion15FusionCallbacksIS1H_NS1O_17LinearCombinationISI_fSI_fLNS_15FloatRoundStyleE2EEES1J_S1N_JEEENS4_5SM1004TMEM4LOAD26SM100_TMEM_LOAD_32dp32b64xENS4_13SM90_TMA_LOADENS11_INS12_ILi3ELi4ELi3EEES15_NSS_INS5_IJSB_S1L_EEENS5_IJS1L_SC_EEEEEEENS4_39AutoVectorizingCopyWithAssumedAlignmentILi128EEENS4_14SM90_TMA_STOREES23_S25_S25_EEEvvEEEEvNT_6ParamsE)
        /*0008*/ 	.word	0x000000ad


	//----- nvinfo : EIATTR_FRAME_SIZE
	.align		4
.L_19:
        /*000c*/ 	.byte	0x04, 0x11
        /*000e*/ 	.short	(.L_21 - .L_20)
	.align		4
.L_20:
        /*0010*/ 	.word	index@($__internal_2_$__cuda_sm10x_tcgen05_guardrail_trap_unallocated_columns_being_dealloced)
        /*0014*/ 	.word	0x00000000


	//----- nvinfo : EIATTR_FRAME_SIZE
	.align		4
.L_21:
        /*0018*/ 	.byte	0x04, 0x11
        /*001a*/ 	.short	(.L_23 - .L_22)
	.align		4
.L_22:
        /*001c*/ 	.word	index@($__internal_1_$__cuda_sm10x_tcgen05_guardrail_trap_phase_invalid_during_alloc)
        /*0020*/ 	.word	0x00000000


	//----- nvinfo : EIATTR_FRAME_SIZE
	.align		4
.L_23:
        /*0024*/ 	.byte	0x04, 0x11
        /*0026*/ 	.short	(.L_25 - .L_24)
	.align		4
.L_24:
        /*0028*/ 	.word	index@($__internal_0_$__cuda_sm10x_tcgen05_guardrail_trap_col_being_dealloced_not_returned_by_alloc)
        /*002c*/ 	.word	0x00000000


	//----- nvinfo : EIATTR_FRAME_SIZE
	.align		4
.L_25:
        /*0030*/ 	.byte	0x04, 0x11
        /*0032*/ 	.short	(.L_27 - .L_26)
	.align		4
.L_26:
        /*0034*/ 	.word	index@(_ZN7cutlass13device_kernelINS_4gemm6kernel13GemmUniversalIN4cute5tupleIJiiiiEEENS1_10collective13CollectiveMmaINS1_35MainloopSm100TmaUmmaWarpSpecializedILi10ELi2ELi2ENS5_IJNS4_1CILi8EEENSA_ILi1EEESC_EEEEENS5_IJNSA_ILi256EEESF_NSA_ILi32EEEEEENS_6half_tENS5_IJlSC_lEEESI_SJ_NS4_8TiledMMAINS4_8MMA_AtomIJNS4_26SM100_MMA_F16BF16_2x1SM_SSISI_SI_fLi256ELi256ELNS4_4UMMA5MajorE0ELSO_0ELNSN_7ScaleInE0ELSP_0EEEEEENS4_6LayoutINS5_IJSC_SC_SC_EEENS5_IJNSA_ILi0EEESU_SU_EEEEENS5_IJNS4_10UnderscoreESX_SX_EEEEENS4_18SM100_TMA_2SM_LOADENS4_14ComposedLayoutINS4_7SwizzleILi2ELi4ELi3EEENS4_18smem_ptr_flag_bitsILi16EEENSS_INS5_IJSB_SG_EEENS5_IJSG_SC_EEEEEEEvNS4_8identityENS4_28SM100_TMA_2SM_LOAD_MULTICASTES19_vS1A_EENS_8epilogue10collective18CollectiveEpilogueINS1D_23Sm100TmaWarpSpecializedILi4ELi2ELi64ELb1ELb0EEEJNS5_IJNSA_ILi128EEESF_SG_EEENS5_IJNSS_IS1I_SC_EENSS_INSA_ILi64EEESC_EEEEESI_SJ_SI_SJ_NS1D_6fusion15FusionCallbacksIS1H_NS1O_17LinearCombinationISI_fSI_fLNS_15FloatRoundStyleE2EEES1J_S1N_JEEENS4_5SM1004TMEM4LOAD26SM100_TMEM_LOAD_32dp32b64xENS4_13SM90_TMA_LOADENS11_INS12_ILi3ELi4ELi3EEES15_NSS_INS5_IJSB_S1L_EEENS5_IJS1L_SC_EEEEEEENS4_39AutoVectorizingCopyWithAssumedAlignmentILi128EEENS4_14SM90_TMA_STOREES23_S25_S25_EEEvvEEEEvNT_6ParamsE)
        /*0038*/ 	.word	0x00000000


	//----- nvinfo : EIATTR_MIN_STACK_SIZE
	.align		4
.L_27:
        /*003c*/ 	.byte	0x04, 0x12
        /*003e*/ 	.short	(.L_29 - .L_28)
	.align		4
.L_28:
        /*0040*/ 	.word	index@(_ZN7cutlass13device_kernelINS_4gemm6kernel13GemmUniversalIN4cute5tupleIJiiiiEEENS1_10collective13CollectiveMmaINS1_35MainloopSm100TmaUmmaWarpSpecializedILi10ELi2ELi2ENS5_IJNS4_1CILi8EEENSA_ILi1EEESC_EEEEENS5_IJNSA_ILi256EEESF_NSA_ILi32EEEEEENS_6half_tENS5_IJlSC_lEEESI_SJ_NS4_8TiledMMAINS4_8MMA_AtomIJNS4_26SM100_MMA_F16BF16_2x1SM_SSISI_SI_fLi256ELi256ELNS4_4UMMA5MajorE0ELSO_0ELNSN_7ScaleInE0ELSP_0EEEEEENS4_6LayoutINS5_IJSC_SC_SC_EEENS5_IJNSA_ILi0EEESU_SU_EEEEENS5_IJNS4_10UnderscoreESX_SX_EEEEENS4_18SM100_TMA_2SM_LOADENS4_14ComposedLayoutINS4_7SwizzleILi2ELi4ELi3EEENS4_18smem_ptr_flag_bitsILi16EEENSS_INS5_IJSB_SG_EEENS5_IJSG_SC_EEEEEEEvNS4_8identityENS4_28SM100_TMA_2SM_LOAD_MULTICASTES19_vS1A_EENS_8epilogue10collective18CollectiveEpilogueINS1D_23Sm100TmaWarpSpecializedILi4ELi2ELi64ELb1ELb0EEEJNS5_IJNSA_ILi128EEESF_SG_EEENS5_IJNSS_IS1I_SC_EENSS_INSA_ILi64EEESC_EEEEESI_SJ_SI_SJ_NS1D_6fusion15FusionCallbacksIS1H_NS1O_17LinearCombinationISI_fSI_fLNS_15FloatRoundStyleE2EEES1J_S1N_JEEENS4_5SM1004TMEM4LOAD26SM100_TMEM_LOAD_32dp32b64xENS4_13SM90_TMA_LOADENS11_INS12_ILi3ELi4ELi3EEES15_NSS_INS5_IJSB_S1L_EEENS5_IJS1L_SC_EEEEEEENS4_39AutoVectorizingCopyWithAssumedAlignmentILi128EEENS4_14SM90_TMA_STOREES23_S25_S25_EEEvvEEEEvNT_6ParamsE)
        /*0044*/ 	.word	0x00000000
.L_29:


//--------------------- .nv.compat                --------------------------
	.section	.nv.compat,"",@"SHT_CUDA_COMPAT_INFO"
	.align	4
        /*0000*/ 	.byte	0x02, 0x09, 0x01, 0x00, 0x02, 0x02, 0x02, 0x00, 0x02, 0x05, 0x05, 0x00, 0x03, 0x07, 0x01, 0x01
        /*0010*/ 	.byte	0x02, 0x03, 0x01, 0x00, 0x02, 0x06, 0x01, 0x00, 0x04, 0x0b, 0x08, 0x00, 0x09, 0x00, 0x00, 0x00
        /*0020*/ 	.byte	0x00, 0x00, 0x00, 0x00


//--------------------- .nv.info._ZN7cutlass13device_kernelINS_4gemm6kernel13GemmUniversalIN4cute5tupleIJiiiiEEENS1_10collective13CollectiveMmaINS1_35MainloopSm100TmaUmmaWarpSpecializedILi10ELi2ELi2ENS5_IJNS4_1CILi8EEENSA_ILi1EEESC_EEEEENS5_IJNSA_ILi256EEESF_NSA_ILi32EEEEEENS_6half_tENS5_IJlSC_lEEESI_SJ_NS4_8TiledMMAINS4_8MMA_AtomIJNS4_26SM100_MMA_F16BF16_2x1SM_SSISI_SI_fLi256ELi256ELNS4_4UMMA5MajorE0ELSO_0ELNSN_7ScaleInE0ELSP_0EEEEEENS4_6LayoutINS5_IJSC_SC_SC_EEENS5_IJNSA_ILi0EEESU_SU_EEEEENS5_IJNS4_10UnderscoreESX_SX_EEEEENS4_18SM100_TMA_2SM_LOADENS4_14ComposedLayoutINS4_7SwizzleILi2ELi4ELi3EEENS4_18smem_ptr_flag_bitsILi16EEENSS_INS5_IJSB_SG_EEENS5_IJSG_SC_EEEEEEEvNS4_8identityENS4_28SM100_TMA_2SM_LOAD_MULTICASTES19_vS1A_EENS_8epilogue10collective18CollectiveEpilogueINS1D_23Sm100TmaWarpSpecializedILi4ELi2ELi64ELb1ELb0EEEJNS5_IJNSA_ILi128EEESF_SG_EEENS5_IJNSS_IS1I_SC_EENSS_INSA_ILi64EEESC_EEEEESI_SJ_SI_SJ_NS1D_6fusion15FusionCallbacksIS1H_NS1O_17LinearCombinationISI_fSI_fLNS_15FloatRoundStyleE2EEES1J_S1N_JEEENS4_5SM1004TMEM4LOAD26SM100_TMEM_LOAD_32dp32b64xENS4_13SM90_TMA_LOADENS11_INS12_ILi3ELi4ELi3EEES15_NSS_INS5_IJSB_S1L_EEENS5_IJS1L_SC_EEEEEEENS4_39AutoVectorizingCopyWithAssumedAlignmentILi128EEENS4_14SM90_TMA_STOREES23_S25_S25_EEEvvEEEEvNT_6ParamsE --------------------------
	.section	.nv.info._ZN7cutlass13device_kernelINS_4gemm6kernel13GemmUniversalIN4cute5tupleIJiiiiEEENS1_10collective13CollectiveMmaINS1_35MainloopSm100TmaUmmaWarpSpecializedILi10ELi2ELi2ENS5_IJNS4_1CILi8EEENSA_ILi1EEESC_EEEEENS5_IJNSA_ILi256EEESF_NSA_ILi32EEEEEENS_6half_tENS5_IJlSC_lEEESI_SJ_NS4_8TiledMMAINS4_8MMA_AtomIJNS4_26SM100_MMA_F16BF16_2x1SM_SSISI_SI_fLi256ELi256ELNS4_4UMMA5MajorE0ELSO_0ELNSN_7ScaleInE0ELSP_0EEEEEENS4_6LayoutINS5_IJSC_SC_SC_EEENS5_IJNSA_ILi0EEESU_SU_EEEEENS5_IJNS4_10UnderscoreESX_SX_EEEEENS4_18SM100_TMA_2SM_LOADENS4_14ComposedLayoutINS4_7SwizzleILi2ELi4ELi3EEENS4_18smem_ptr_flag_bitsILi16EEENSS_INS5_IJSB_SG_EEENS5_IJSG_SC_EEEEEEEvNS4_8identityENS4_28SM100_TMA_2SM_LOAD_MULTICASTES19_vS1A_EENS_8epilogue10collective18CollectiveEpilogueINS1D_23Sm100TmaWarpSpecializedILi4ELi2ELi64ELb1ELb0EEEJNS5_IJNSA_ILi128EEESF_SG_EEENS5_IJNSS_IS1I_SC_EENSS_INSA_ILi64EEESC_EEEEESI_SJ_SI_SJ_NS1D_6fusion15FusionCallbacksIS1H_NS1O_17LinearCombinationISI_fSI_fLNS_15FloatRoundStyleE2EEES1J_S1N_JEEENS4_5SM1004TMEM4LOAD26SM100_TMEM_LOAD_32dp32b64xENS4_13SM90_TMA_LOADENS11_INS12_ILi3ELi4ELi3EEES15_NSS_INS5_IJSB_S1L_EEENS5_IJS1L_SC_EEEEEEENS4_39AutoVectorizingCopyWithAssumedAlignmentILi128EEENS4_14SM90_TMA_STOREES23_S25_S25_EEEvvEEEEvNT_6ParamsE,"",@"SHT_CUDA_INFO"
	.sectionflags	@""
	.align	4


	//----- nvinfo : EIATTR_CUDA_API_VERSION
	.align		4
        /*0000*/ 	.byte	0x04, 0x37
        /*0002*/ 	.short	(.L_31 - .L_30)
.L_30:
        /*0004*/ 	.word	0x00000082


	//----- nvinfo : EIATTR_KPARAM_INFO
	.align		4
.L_31:
        /*0008*/ 	.byte	0x04, 0x17
        /*000a*/ 	.short	(.L_33 - .L_32)
.L_32:
        /*000c*/ 	.word	0x00000000
        /*0010*/ 	.short	0x0000
        /*0012*/ 	.short	0x0000
        /*0014*/ 	.byte	0x00, 0xf0, 0x01, 0x20


	//----- nvinfo : EIATTR_AT_ENTRY_FRAGMENTS
	.align		4
.L_33:
        /*0018*/ 	.byte	0x04, 0x4f
        /*001a*/ 	.short	(.L_35 - .L_34)


	//   ....[0]....
.L_34:
        /*001c*/ 	.word	0x00000007


	//----- nvinfo : EIATTR_RESERVED_SMEM_USED
	.align		4
.L_35:
        /*0020*/ 	.byte	0x01, 0x41
	.zero		2


	//----- nvinfo : EIATTR_SPARSE_MMA_MASK
	.align		4
        /*0024*/ 	.byte	0x03, 0x50
        /*0026*/ 	.short	0x0000


	//----- nvinfo : EIATTR_TCGEN05_2CTA_USED
	.align		4
        /*0028*/ 	.byte	0x01, 0x52
	.zero		2


	//----- nvinfo : EIATTR_MAXREG_COUNT
	.align		4
        /*002c*/ 	.byte	0x03, 0x1b
        /*002e*/ 	.short	0x00ff


	//----- nvinfo : EIATTR_NUM_BARRIERS
	.align		4
        /*0030*/ 	.byte	0x02, 0x4c
        /*0032*/ 	.byte	0x07
	.zero		1


	//----- nvinfo : EIATTR_EXTERNS
	.align		4
        /*0034*/ 	.byte	0x04, 0x0f
        /*0036*/ 	.short	(.L_37 - .L_36)


	//   ....[0]....
	.align		4
.L_36:
        /*0038*/ 	.word	index@(__assertfail)


	//----- nvinfo : EIATTR_MERCURY_ISA_VERSION
	.align		4
.L_37:
        /*003c*/ 	.byte	0x03, 0x5f
        /*003e*/ 	.short	0x0101


	//----- nvinfo : EIATTR_INT_WARP_WIDE_INSTR_OFFSETS
	.align		4
        /*0040*/ 	.byte	0x04, 0x31
        /*0042*/ 	.short	(.L_39 - .L_38)


	//   ....[0]....
.L_38:
        /*0044*/ 	.word	0x00000e20


	//   ....[1]....
        /*0048*/ 	.word	0x00000ec0


	//   ....[2]....
        /*004c*/ 	.word	0x00004540


	//   ....[3]....
        /*0050*/ 	.word	0x00004560


	//   ....[4]....
        /*0054*/ 	.word	0x00004590


	//   ....[5]....
        /*0058*/ 	.word	0x00005150


	//   ....[6]....
        /*005c*/ 	.word	0x000051b0


	//   ....[7]....
        /*0060*/ 	.word	0x000052a0


	//   ....[8]....
        /*0064*/ 	.word	0x00005320


	//   ....[9]....
        /*0068*/ 	.word	0x00005420


	//   ....[10]....
        /*006c*/ 	.word	0x000054b0


	//   ....[11]....
        /*0070*/ 	.word	0x000055b0


	//   ....[12]....
        /*0074*/ 	.word	0x00005660


	//----- nvinfo : EIATTR_COOP_GROUP_MASK_REGIDS
	.align		4
.L_39:
        /*0078*/ 	.byte	0x04, 0x29
        /*007a*/ 	.short	(.L_41 - .L_40)


	//   ....[0]....
.L_40:
        /*007c*/ 	.word	0xffffffff


	//   ....[1]....
        /*0080*/ 	.word	0xffffffff


	//   ....[2]....
        /*0084*/ 	.word	0xffffffff


	//   ....[3]....
        /*0088*/ 	.word	0xffffffff


	//   ....[4]....
        /*008c*/ 	.word	0xffffffff


	//   ....[5]....
        /*0090*/ 	.word	0xffffffff


	//   ....[6]....
        /*0094*/ 	.word	0xffffffff


	//   ....[7]....
        /*0098*/ 	.word	0xffffffff


	//   ....[8]....
        /*009c*/ 	.word	0xffffffff


	//   ....[9]....
        /*00a0*/ 	.word	0xffffffff


	//   ....[10]....
        /*00a4*/ 	.word	0xffffffff


	//   ....[11]....
        /*00a8*/ 	.word	0xffffffff


	//   ....[12]....
        /*00ac*/ 	.word	0xffffffff


	//   ....[13]....
        /*00b0*/ 	.word	0xffffffff


	//----- nvinfo : EIATTR_COOP_GROUP_INSTR_OFFSETS
	.align		4
.L_41:
        /*00b4*/ 	.byte	0x04, 0x28
        /*00b6*/ 	.short	(.L_43 - .L_42)


	//   ....[0]....
.L_42:
        /*00b8*/ 	.word	0x000000b0


	//   ....[1]....
        /*00bc*/ 	.word	0x00000520


	//   ....[2]....
        /*00c0*/ 	.word	0x000007d0


	//   ....[3]....
        /*00c4*/ 	.word	0x00000960


	//   ....[4]....
        /*00c8*/ 	.word	0x00000a50


	//   ....[5]....
        /*00cc*/ 	.word	0x00000bb0


	//   ....[6]....
        /*00d0*/ 	.word	0x00000d00


	//   ....[7]....
        /*00d4*/ 	.word	0x00000f40


	//   ....[8]....
        /*00d8*/ 	.word	0x00002310


	//   ....[9]....
        /*00dc*/ 	.word	0x00003520


	//   ....[10]....
        /*00e0*/ 	.word	0x000039f0


	//   ....[11]....
        /*00e4*/ 	.word	0x00003a20


	//   ....[12]....
        /*00e8*/ 	.word	0x00004440


	//   ....[13]....
        /*00ec*/ 	.word	0x00004650


	//----- nvinfo : EIATTR_VRC_CTA_INIT_COUNT
	.align		4
.L_43:
        /*00f0*/ 	.byte	0x02, 0x4a
        /*00f2*/ 	.byte	0x80
	.zero		1


	//----- nvinfo : EIATTR_SYSCALL_OFFSETS
	.align		4
        /*00f4*/ 	.byte	0x04, 0x46
        /*00f6*/ 	.short	(.L_45 - .L_44)


	//   ....[0]....
.L_44:
        /*00f8*/ 	.word	0x000062f0


	//   ....[1]....
        /*00fc*/ 	.word	0x000063e0


	//   ....[2]....
        /*0100*/ 	.word	0x00006db0


	//   ....[3]....
        /*0104*/ 	.word	0x00008270


	//   ....[4]....
        /*0108*/ 	.word	0x000096a0


	//   ....[5]....
        /*010c*/ 	.word	0x0000aac0


	//----- nvinfo : EIATTR_MBARRIER_INSTR_OFFSETS
	.align		4
.L_45:
        /*0110*/ 	.byte	0x04, 0x39
        /*0112*/ 	.short	(.L_47 - .L_46)


	//   ....[0]....
.L_46:
        /*0114*/ 	.word	0x00000670
        /*0118*/ 	.word	0x000000ff
        /*011c*/ 	.word	0x00000000
        /*0120*/ 	.short	0x0100
        /*0122*/ 	.byte	0x04
	.zero		1


	//   ....[1]....
        /*0124*/ 	.word	0x00000680
        /*0128*/ 	.word	0x000000ff
        /*012c*/ 	.word	0x00000050
        /*0130*/ 	.short	0x0100
        /*0132*/ 	.byte	0x04
	.zero		1


	//   ....[2]....
        /*0134*/ 	.word	0x00000690
        /*0138*/ 	.word	0x000000ff
        /*013c*/ 	.word	0x00000008
        /*0140*/ 	.short	0x0100
        /*0142*/ 	.byte	0x04
	.zero		1


	//   ....[3]....
        /*0144*/ 	.word	0x000006a0
        /*0148*/ 	.word	0x000000ff
        /*014c*/ 	.word	0x00000058
        /*0150*/ 	.short	0x0100
        /*0152*/ 	.byte	0x04
	.zero		1


	//   ....[4]....
        /*0154*/ 	.word	0x000006b0
        /*0158*/ 	.word	0x000000ff
        /*015c*/ 	.word	0x00000010
        /*0160*/ 	.short	0x0100
        /*0162*/ 	.byte	0x04
	.zero		1


	//   ....[5]....
        /*0164*/ 	.word	0x000006c0
        /*0168*/ 	.word	0x000000ff
        /*016c*/ 	.word	0x00000060
        /*0170*/ 	.short	0x0100
        /*0172*/ 	.byte	0x04
	.zero		1


	//   ....[6]....
        /*0174*/ 	.word	0x000006d0
        /*0178*/ 	.word	0x000000ff
        /*017c*/ 	.word	0x00000018
        /*0180*/ 	.short	0x0100
        /*0182*/ 	.byte	0x04
	.zero		1


	//   ....[7]....
        /*0184*/ 	.word	0x000006e0
        /*0188*/ 	.word	0x000000ff
        /*018c*/ 	.word	0x00000068
        /*0190*/ 	.short	0x0100
        /*0192*/ 	.byte	0x04
	.zero		1


	//   ....[8]....
        /*0194*/ 	.word	0x000006f0
        /*0198*/ 	.word	0x000000ff
        /*019c*/ 	.word	0x00000020
        /*01a0*/ 	.short	0x0100
        /*01a2*/ 	.byte	0x04
	.zero		1


	//   ....[9]....
        /*01a4*/ 	.word	0x00000700
        /*01a8*/ 	.word	0x000000ff
        /*01ac*/ 	.word	0x00000070
        /*01b0*/ 	.short	0x0100
        /*01b2*/ 	.byte	0x04
	.zero		1


	//   ....[10]....
        /*01b4*/ 	.word	0x00000710
        /*01b8*/ 	.word	0x000000ff
        /*01bc*/ 	.word	0x00000028
        /*01c0*/ 	.short	0x0100
        /*01c2*/ 	.byte	0x04
	.zero		1


	//   ....[11]....
        /*01c4*/ 	.word	0x00000720
        /*01c8*/ 	.word	0x000000ff
        /*01cc*/ 	.word	0x00000078
        /*01d0*/ 	.short	0x0100
        /*01d2*/ 	.byte	0x04
	.zero		1


	//   ....[12]....
        /*01d4*/ 	.word	0x00000730
        /*01d8*/ 	.word	0x000000ff
        /*01dc*/ 	.word	0x00000030
        /*01e0*/ 	.short	0x0100
        /*01e2*/ 	.byte	0x04
	.zero		1


	//   ....[13]....
        /*01e4*/ 	.word	0x00000740
        /*01e8*/ 	.word	0x000000ff
        /*01ec*/ 	.word	0x00000080
        /*01f0*/ 	.short	0x0100
        /*01f2*/ 	.byte	0x04
	.zero		1


	//   ....[14]....
        /*01f4*/ 	.word	0x00000750
        /*01f8*/ 	.word	0x000000ff
        /*01fc*/ 	.word	0x00000038
        /*0200*/ 	.short	0x0100
        /*0202*/ 	.byte	0x04
	.zero		1


	//   ....[15]....
        /*0204*/ 	.word	0x00000760
        /*0208*/ 	.word	0x000000ff
        /*020c*/ 	.word	0x00000088
        /*0210*/ 	.short	0x0100
        /*0212*/ 	.byte	0x04
	.zero		1


	//   ....[16]....
        /*0214*/ 	.word	0x00000770
        /*0218*/ 	.word	0x000000ff
        /*021c*/ 	.word	0x00000040
        /*0220*/ 	.short	0x0100
        /*0222*/ 	.byte	0x04
	.zero		1


	//   ....[17]....
        /*0224*/ 	.word	0x00000780
        /*0228*/ 	.word	0x000000ff
        /*022c*/ 	.word	0x00000090
        /*0230*/ 	.short	0x0100
        /*0232*/ 	.byte	0x04
	.zero		1


	//   ....[18]....
        /*0234*/ 	.word	0x00000790
        /*0238*/ 	.word	0x000000ff
        /*023c*/ 	.word	0x00000048
        /*0240*/ 	.short	0x0100
        /*0242*/ 	.byte	0x04
	.zero		1


	//   ....[19]....
        /*0244*/ 	.word	0x000007a0
        /*0248*/ 	.word	0x000000ff
        /*024c*/ 	.word	0x00000098
        /*0250*/ 	.short	0x0100
        /*0252*/ 	.byte	0x04
	.zero		1


	//   ....[20]....
        /*0254*/ 	.word	0x000008d0
        /*0258*/ 	.word	0x000000ff
        /*025c*/ 	.word	0x000000a0
        /*0260*/ 	.short	0x0100
        /*0262*/ 	.byte	0x04
	.zero		1


	//   ....[21]....
        /*0264*/ 	.word	0x000008e0
        /*0268*/ 	.word	0x000000ff
        /*026c*/ 	.word	0x000000c0
        /*0270*/ 	.short	0x0100
        /*0272*/ 	.byte	0x04
	.zero		1


	//   ....[22]....
        /*0274*/ 	.word	0x000008f0
        /*0278*/ 	.word	0x000000ff
        /*027c*/ 	.word	0x000000a8
        /*0280*/ 	.short	0x0100
        /*0282*/ 	.byte	0x04
	.zero		1


	//   ....[23]....
        /*0284*/ 	.word	0x00000900
        /*0288*/ 	.word	0x000000ff
        /*028c*/ 	.word	0x000000c8
        /*0290*/ 	.short	0x0100
        /*0292*/ 	.byte	0x04
	.zero		1


	//   ....[24]....
        /*0294*/ 	.word	0x00000910
        /*0298*/ 	.word	0x000000ff
        /*029c*/ 	.word	0x000000b0
        /*02a0*/ 	.short	0x0100
        /*02a2*/ 	.byte	0x04
	.zero		1


	//   ....[25]....
        /*02a4*/ 	.word	0x00000920
        /*02a8*/ 	.word	0x000000ff
        /*02ac*/ 	.word	0x000000d0
        /*02b0*/ 	.short	0x0100
        /*02b2*/ 	.byte	0x04
	.zero		1


	//   ....[26]....
        /*02b4*/ 	.word	0x00000930
        /*02b8*/ 	.word	0x000000ff
        /*02bc*/ 	.word	0x000000b8
        /*02c0*/ 	.short	0x0100
        /*02c2*/ 	.byte	0x04
	.zero		1


	//   ....[27]....
        /*02c4*/ 	.word	0x00000940
        /*02c8*/ 	.word	0x000000ff
        /*02cc*/ 	.word	0x000000d8
        /*02d0*/ 	.short	0x0100
        /*02d2*/ 	.byte	0x04
	.zero		1


	//   ....[28]....
        /*02d4*/ 	.word	0x00000a20
        /*02d8*/ 	.word	0x000000ff
        /*02dc*/ 	.word	0x000000e0
        /*02e0*/ 	.short	0x0100
        /*02e2*/ 	.byte	0x06
	.zero		1


	//   ....[29]....
        /*02e4*/ 	.word	0x00000a30
        /*02e8*/ 	.word	0x000000ff
        /*02ec*/ 	.word	0x000000e8
        /*02f0*/ 	.short	0x0100
        /*02f2*/ 	.byte	0x06
	.zero		1


	//   ....[30]....
        /*02f4*/ 	.word	0x00000b60
        /*02f8*/ 	.word	0x000000ff
        /*02fc*/ 	.word	0x000000f0
        /*0300*/ 	.short	0x0100
        /*0302*/ 	.byte	0x06
	.zero		1


	//   ....[31]....
        /*0304*/ 	.word	0x00000b70
        /*0308*/ 	.word	0x000000ff
        /*030c*/ 	.word	0x00000100
        /*0310*/ 	.short	0x0100
        /*0312*/ 	.byte	0x06
	.zero		1


	//   ....[32]....
        /*0314*/ 	.word	0x00000b80
        /*0318*/ 	.word	0x000000ff
        /*031c*/ 	.word	0x000000f8
        /*0320*/ 	.short	0x0100
        /*0322*/ 	.byte	0x06
	.zero		1


	//   ....[33]....
        /*0324*/ 	.word	0x00000b90
        /*0328*/ 	.word	0x000000ff
        /*032c*/ 	.word	0x00000108
        /*0330*/ 	.short	0x0100
        /*0332*/ 	.byte	0x06
	.zero		1


	//   ....[34]....
        /*0334*/ 	.word	0x00000cb0
        /*0338*/ 	.word	0x000000ff
        /*033c*/ 	.word	0x00000110
        /*0340*/ 	.short	0x0100
        /*0342*/ 	.byte	0x04
	.zero		1


	//   ....[35]....
        /*0344*/ 	.word	0x00000cc0
        /*0348*/ 	.word	0x000000ff
        /*034c*/ 	.word	0x00000120
        /*0350*/ 	.short	0x0100
        /*0352*/ 	.byte	0x04
	.zero		1


	//   ....[36]....
        /*0354*/ 	.word	0x00000cd0
        /*0358*/ 	.word	0x000000ff
        /*035c*/ 	.word	0x00000118
        /*0360*/ 	.short	0x0100
        /*0362*/ 	.byte	0x04
	.zero		1


	//   ....[37]....
        /*0364*/ 	.word	0x00000ce0
        /*0368*/ 	.word	0x000000ff
        /*036c*/ 	.word	0x00000128
        /*0370*/ 	.short	0x0100
        /*0372*/ 	.byte	0x04
	.zero		1


	//   ....[38]....
        /*0374*/ 	.word	0x00000dd0
        /*0378*/ 	.word	0x000000ff
        /*037c*/ 	.word	0x00000130
        /*0380*/ 	.short	0x0100
        /*0382*/ 	.byte	0x04
	.zero		1


	//   ....[39]....
        /*0384*/ 	.word	0x00000de0
        /*0388*/ 	.word	0x000000ff
        /*038c*/ 	.word	0x00000140
        /*0390*/ 	.short	0x0100
        /*0392*/ 	.byte	0x04
	.zero		1


	//   ....[40]....
        /*0394*/ 	.word	0x00000df0
        /*0398*/ 	.word	0x000000ff
        /*039c*/ 	.word	0x00000138
        /*03a0*/ 	.short	0x0100
        /*03a2*/ 	.byte	0x04
	.zero		1


	//   ....[41]....
        /*03a4*/ 	.word	0x00000e00
        /*03a8*/ 	.word	0x000000ff
        /*03ac*/ 	.word	0x00000148
        /*03b0*/ 	.short	0x0100
        /*03b2*/ 	.byte	0x04
	.zero		1


	//   ....[42]....
        /*03b4*/ 	.word	0x00000f00
        /*03b8*/ 	.word	0x000000ff
        /*03bc*/ 	.word	0x00000150
        /*03c0*/ 	.short	0x0100
        /*03c2*/ 	.byte	0x06
	.zero		1


	//   ....[43]....
        /*03c4*/ 	.word	0x00001b20
        /*03c8*/ 	.word	0x00000003
        /*03cc*/ 	.word	0x00000140
        /*03d0*/ 	.short	0x010a
        /*03d2*/ 	.byte	0xff
	.zero		1


	//   ....[44]....
        /*03d4*/ 	.word	0x00001b50
        /*03d8*/ 	.word	0x00000003
        /*03dc*/ 	.word	0x00000130
        /*03e0*/ 	.short	0x0101
        /*03e2*/ 	.byte	0xff
	.zero		1


	//   ....[45]....
        /*03e4*/ 	.word	0x00001c10
        /*03e8*/ 	.word	0x000000ff
        /*03ec*/ 	.word	0x00000050
        /*03f0*/ 	.short	0x010a
        /*03f2*/ 	.byte	0x04
	.zero		1


	//   ....[46]....
        /*03f4*/ 	.word	0x00001cd0
        /*03f8*/ 	.word	0x000000ff
        /*03fc*/ 	.word	0x00000050
        /*0400*/ 	.short	0x010a
        /*0402*/ 	.byte	0x21
	.zero		1


	//   ....[47]....
        /*0404*/ 	.word	0x00001ea0
        /*0408*/ 	.word	0x000000ff
        /*040c*/ 	.word	0x00000050
        /*0410*/ 	.short	0x010a
        /*0412*/ 	.byte	0x07
	.zero		1


	//   ....[48]....
        /*0414*/ 	.word	0x00001fa0
        /*0418*/ 	.word	0x000000ff
        /*041c*/ 	.word	0x000000e8
        /*0420*/ 	.short	0x0101
        /*0422*/ 	.byte	0x06
	.zero		1


	//   ....[49]....
        /*0424*/ 	.word	0x00001fc0
        /*0428*/ 	.word	0x000000ff
        /*042c*/ 	.word	0x00000050
        /*0430*/ 	.short	0x010a
        /*0432*/ 	.byte	0x04
	.zero		1


	//   ....[50]....
        /*0434*/ 	.word	0x00002040
        /*0438*/ 	.word	0x000000ff
        /*043c*/ 	.word	0x00000050
        /*0440*/ 	.short	0x010a
        /*0442*/ 	.byte	0x11
	.zero		1


	//   ....[51]....
        /*0444*/ 	.word	0x000021d0
        /*0448*/ 	.word	0x000000ff
        /*044c*/ 	.word	0x00000050
        /*0450*/ 	.short	0x010a
        /*0452*/ 	.byte	0x08
	.zero		1


	//   ....[52]....
        /*0454*/ 	.word	0x00002340
        /*0458*/ 	.word	0x00000003
        /*045c*/ 	.word	0x000000f0
        /*0460*/ 	.short	0x010a
        /*0462*/ 	.byte	0xff
	.zero		1


	//   ....[53]....
        /*0464*/ 	.word	0x00002490
        /*0468*/ 	.word	0x00000000
        /*046c*/ 	.word	0x00000000
        /*0470*/ 	.short	0x0101
        /*0472*/ 	.byte	0xff
	.zero		1


	//   ....[54]....
        /*0474*/ 	.word	0x00002a40
        /*0478*/ 	.word	0x000000ff
        /*047c*/ 	.word	0x00000000
        /*0480*/ 	.short	0x010a
        /*0482*/ 	.byte	0x04
	.zero		1


	//   ....[55]....
        /*0484*/ 	.word	0x00002ad0
        /*0488*/ 	.word	0x000000ff
        /*048c*/ 	.word	0x00000000
        /*0490*/ 	.short	0x010a
        /*0492*/ 	.byte	0x05
	.zero		1


	//   ....[56]....
        /*0494*/ 	.word	0x00002b60
        /*0498*/ 	.word	0x000000ff
        /*049c*/ 	.word	0x00000000
        /*04a0*/ 	.short	0x010a
        /*04a2*/ 	.byte	0x05
	.zero		1


	//   ....[57]....
        /*04a4*/ 	.word	0x00002bf0
        /*04a8*/ 	.word	0x000000ff
        /*04ac*/ 	.word	0x00000000
        /*04b0*/ 	.short	0x010a
        /*04b2*/ 	.byte	0x05
	.zero		1


	//   ....[58]....
        /*04b4*/ 	.word	0x00002c80
        /*04b8*/ 	.word	0x000000ff
        /*04bc*/ 	.word	0x00000000
        /*04c0*/ 	.short	0x010a
        /*04c2*/ 	.byte	0x05
	.zero		1


	//   ....[59]....
        /*04c4*/ 	.word	0x00002d10
        /*04c8*/ 	.word	0x000000ff
        /*04cc*/ 	.word	0x00000000
        /*04d0*/ 	.short	0x010a
        /*04d2*/ 	.byte	0x05
	.zero		1


	//   ....[60]....
        /*04d4*/ 	.word	0x00002da0
        /*04d8*/ 	.word	0x000000ff
        /*04dc*/ 	.word	0x00000000
        /*04e0*/ 	.short	0x010a
        /*04e2*/ 	.byte	0x05
	.zero		1


	//   ....[61]....
        /*04e4*/ 	.word	0x00002e30
        /*04e8*/ 	.word	0x000000ff
        /*04ec*/ 	.word	0x00000000
        /*04f0*/ 	.short	0x010a
        /*04f2*/ 	.byte	0x05
	.zero		1


	//   ....[62]....
        /*04f4*/ 	.word	0x00002ec0
        /*04f8*/ 	.word	0x000000ff
        /*04fc*/ 	.word	0x00000000
        /*0500*/ 	.short	0x010a
        /*0502*/ 	.byte	0x05
	.zero		1


	//   ....[63]....
        /*0504*/ 	.word	0x00002f60
        /*0508*/ 	.word	0x00000000
        /*050c*/ 	.word	0x00000000
        /*0510*/ 	.short	0x010a
        /*0512*/ 	.byte	0xff
	.zero		1


	//   ....[64]....
        /*0514*/ 	.word	0x00003080
        /*0518*/ 	.word	0x00000002
        /*051c*/ 	.word	0x00000130
        /*0520*/ 	.short	0x010a
        /*0522*/ 	.byte	0xff
	.zero		1


	//   ....[65]....
        /*0524*/ 	.word	0x000030e0
        /*0528*/ 	.word	0x00000004
        /*052c*/ 	.word	0x00000000
        /*0530*/ 	.short	0x0101
        /*0532*/ 	.byte	0xff
	.zero		1


	//   ....[66]....
        /*0534*/ 	.word	0x00003100
        /*0538*/ 	.word	0x000000ff
        /*053c*/ 	.word	0x00000100
        /*0540*/ 	.short	0x010a
        /*0542*/ 	.byte	0x04
	.zero		1


	//   ....[67]....
        /*0544*/ 	.word	0x00003220
        /*0548*/ 	.word	0x00000002
        /*054c*/ 	.word	0x000000f0
        /*0550*/ 	.short	0x010a
        /*0552*/ 	.byte	0xff
	.zero		1


	//   ....[68]....
        /*0554*/ 	.word	0x00003330
        /*0558*/ 	.word	0x00000002
        /*055c*/ 	.word	0x00000000
        /*0560*/ 	.short	0x0101
        /*0562*/ 	.byte	0xff
	.zero		1


	//   ....[69]....
        /*0564*/ 	.word	0x000033c0
        /*0568*/ 	.word	0x000000ff
        /*056c*/ 	.word	0x00000100
        /*0570*/ 	.short	0x0106
        /*0572*/ 	.byte	0x04
	.zero		1


	//   ....[70]....
        /*0574*/ 	.word	0x000033e0
        /*0578*/ 	.word	0x000000ff
        /*057c*/ 	.word	0x00000100
        /*0580*/ 	.short	0x010a
        /*0582*/ 	.byte	0x04
	.zero		1


	//   ....[71]....
        /*0584*/ 	.word	0x00003470
        /*0588*/ 	.word	0x000000ff
        /*058c*/ 	.word	0x00000100
        /*0590*/ 	.short	0x0106
        /*0592*/ 	.byte	0x07
	.zero		1


	//   ....[72]....
        /*0594*/ 	.word	0x000034b0
        /*0598*/ 	.word	0x00000000
        /*059c*/ 	.word	0x00000100
        /*05a0*/ 	.short	0x010a
        /*05a2*/ 	.byte	0xff
	.zero		1


	//   ....[73]....
        /*05a4*/ 	.word	0x000036f0
        /*05a8*/ 	.word	0x000000ff
        /*05ac*/ 	.word	0x00000008
        /*05b0*/ 	.short	0x010a
        /*05b2*/ 	.byte	0x05
	.zero		1


	//   ....[74]....
        /*05b4*/ 	.word	0x00003710
        /*05b8*/ 	.word	0x000000ff
        /*05bc*/ 	.word	0x00000008
        /*05c0*/ 	.short	0x010a
        /*05c2*/ 	.byte	0x05
	.zero		1


	//   ....[75]....
        /*05c4*/ 	.word	0x000038a0
        /*05c8*/ 	.word	0x000000ff
        /*05cc*/ 	.word	0x00000008
        /*05d0*/ 	.short	0x010a
        /*05d2*/ 	.byte	0x05
	.zero		1


	//   ....[76]....
        /*05d4*/ 	.word	0x000038c0
        /*05d8*/ 	.word	0x000000ff
        /*05dc*/ 	.word	0x00000008
        /*05e0*/ 	.short	0x010a
        /*05e2*/ 	.byte	0x05
	.zero		1


	//   ....[77]....
        /*05e4*/ 	.word	0x00003980
        /*05e8*/ 	.word	0x000000ff
        /*05ec*/ 	.word	0x00000000
        /*05f0*/ 	.short	0x0101
        /*05f2*/ 	.byte	0x04
	.zero		1


	//   ....[78]....
        /*05f4*/ 	.word	0x00003c80
        /*05f8*/ 	.word	0x00000000
        /*05fc*/ 	.word	0x000000f0
        /*0600*/ 	.short	0x010a
        /*0602*/ 	.byte	0xff
	.zero		1


	//   ....[79]....
        /*0604*/ 	.word	0x00003d40
        /*0608*/ 	.word	0x00000000
        /*060c*/ 	.word	0x00000000
        /*0610*/ 	.short	0x0101
        /*0612*/ 	.byte	0xff
	.zero		1


	//   ....[80]....
        /*0614*/ 	.word	0x00003e00
        /*0618*/ 	.word	0x000000ff
        /*061c*/ 	.word	0x00000000
        /*0620*/ 	.short	0x010a
        /*0622*/ 	.byte	0x04
	.zero		1


	//   ....[81]....
        /*0624*/ 	.word	0x00003e10
        /*0628*/ 	.word	0x000000ff
        /*062c*/ 	.word	0x00000120
        /*0630*/ 	.short	0x010a
        /*0632*/ 	.byte	0x17
	.zero		1


	//   ....[82]....
        /*0634*/ 	.word	0x00003ec0
        /*0638*/ 	.word	0x000000ff
        /*063c*/ 	.word	0x00000000
        /*0640*/ 	.short	0x010a
        /*0642*/ 	.byte	0x05
	.zero		1


	//   ....[83]....
        /*0644*/ 	.word	0x00004000
        /*0648*/ 	.word	0x000000ff
        /*064c*/ 	.word	0x00000000
        /*0650*/ 	.short	0x010a
        /*0652*/ 	.byte	0x04
	.zero		1


	//   ....[84]....
        /*0654*/ 	.word	0x00004250
        /*0658*/ 	.word	0x000000ff
        /*065c*/ 	.word	0x00000000
        /*0660*/ 	.short	0x010a
        /*0662*/ 	.byte	0x04
	.zero		1


	//   ....[85]....
        /*0664*/ 	.word	0x000042f0
        /*0668*/ 	.word	0x00000000
        /*066c*/ 	.word	0x00000000
        /*0670*/ 	.short	0x010a
        /*0672*/ 	.byte	0xff
	.zero		1


	//   ....[86]....
        /*0674*/ 	.word	0x00004330
        /*0678*/ 	.word	0x00000000
        /*067c*/ 	.word	0x00000000
        /*0680*/ 	.short	0x010a
        /*0682*/ 	.byte	0xff
	.zero		1


	//   ....[87]....
        /*0684*/ 	.word	0x000043a0
        /*0688*/ 	.word	0x000000ff
        /*068c*/ 	.word	0x00000000
        /*0690*/ 	.short	0x0101
        /*0692*/ 	.byte	0x04
	.zero		1


	//   ....[88]....
        /*0694*/ 	.word	0x000043e0
        /*0698*/ 	.word	0x000000ff
        /*069c*/ 	.word	0x00000150
        /*06a0*/ 	.short	0x010a
        /*06a2*/ 	.byte	0x11
	.zero		1


	//   ....[89]....
        /*06a4*/ 	.word	0x00004430
        /*06a8*/ 	.word	0x000000ff
        /*06ac*/ 	.word	0x00000000
        /*06b0*/ 	.short	0x0101
        /*06b2*/ 	.byte	0x04
	.zero		1


	//   ....[90]....
        /*06b4*/ 	.word	0x00004910
        /*06b8*/ 	.word	0x00000008
        /*06bc*/ 	.word	0x000000f0
        /*06c0*/ 	.short	0x010a
        /*06c2*/ 	.byte	0xff
	.zero		1


	//   ....[91]....
        /*06c4*/ 	.word	0x00004a80
        /*06c8*/ 	.word	0x00000000
        /*06cc*/ 	.word	0x00000000
        /*06d0*/ 	.short	0x0101
        /*06d2*/ 	.byte	0xff
	.zero		1


	//   ....[92]....
        /*06d4*/ 	.word	0x00004f60
        /*06d8*/ 	.word	0x000000ff
        /*06dc*/ 	.word	0x000000e8
        /*06e0*/ 	.short	0x010a
        /*06e2*/ 	.byte	0x15
	.zero		1


	//   ....[93]....
        /*06e4*/ 	.word	0x000050f0
        /*06e8*/ 	.word	0x000000ff
        /*06ec*/ 	.word	0x000000c0
        /*06f0*/ 	.short	0x010a
        /*06f2*/ 	.byte	0x15
	.zero		1


	//   ....[94]....
        /*06f4*/ 	.word	0x00005240
        /*06f8*/ 	.word	0x000000ff
        /*06fc*/ 	.word	0x000000a0
        /*0700*/ 	.short	0x010b
        /*0702*/ 	.byte	0x15
	.zero		1


	//   ....[95]....
        /*0704*/ 	.word	0x00005260
        /*0708*/ 	.word	0x000000ff
        /*070c*/ 	.word	0x00000000
        /*0710*/ 	.short	0x0101
        /*0712*/ 	.byte	0x04
	.zero		1


	//   ....[96]....
        /*0714*/ 	.word	0x00005270
        /*0718*/ 	.word	0x000000ff
        /*071c*/ 	.word	0x000000c8
        /*0720*/ 	.short	0x010a
        /*0722*/ 	.byte	0x15
	.zero		1


	//   ....[97]....
        /*0724*/ 	.word	0x000053c0
        /*0728*/ 	.word	0x000000ff
        /*072c*/ 	.word	0x000000a8
        /*0730*/ 	.short	0x010b
        /*0732*/ 	.byte	0x15
	.zero		1


	//   ....[98]....
        /*0734*/ 	.word	0x000053e0
        /*0738*/ 	.word	0x000000ff
        /*073c*/ 	.word	0x00000000
        /*0740*/ 	.short	0x0101
        /*0742*/ 	.byte	0x04
	.zero		1


	//   ....[99]....
        /*0744*/ 	.word	0x000053f0
        /*0748*/ 	.word	0x000000ff
        /*074c*/ 	.word	0x000000d0
        /*0750*/ 	.short	0x010a
        /*0752*/ 	.byte	0x15
	.zero		1


	//   ....[100]....
        /*0754*/ 	.word	0x00005550
        /*0758*/ 	.word	0x000000ff
        /*075c*/ 	.word	0x000000b0
        /*0760*/ 	.short	0x010b
        /*0762*/ 	.byte	0x15
	.zero		1


	//   ....[101]....
        /*0764*/ 	.word	0x00005570
        /*0768*/ 	.word	0x000000ff
        /*076c*/ 	.word	0x00000000
        /*0770*/ 	.short	0x0101
        /*0772*/ 	.byte	0x04
	.zero		1


	//   ....[102]....
        /*0774*/ 	.word	0x00005580
        /*0778*/ 	.word	0x000000ff
        /*077c*/ 	.word	0x000000d8
        /*0780*/ 	.short	0x010a
        /*0782*/ 	.byte	0x15
	.zero		1


	//   ....[103]....
        /*0784*/ 	.word	0x00005770
        /*0788*/ 	.word	0x000000ff
        /*078c*/ 	.word	0x000000b8
        /*0790*/ 	.short	0x010b
        /*0792*/ 	.byte	0x15
	.zero		1


	//   ....[104]....
        /*0794*/ 	.word	0x00005780
        /*0798*/ 	.word	0x000000ff
        /*079c*/ 	.word	0x00000000
        /*07a0*/ 	.short	0x0101
        /*07a2*/ 	.byte	0x29
	.zero		1


	//   ....[105]....
        /*07a4*/ 	.word	0x000057b0
        /*07a8*/ 	.word	0x000000ff
        /*07ac*/ 	.word	0x000000c0
        /*07b0*/ 	.short	0x010a
        /*07b2*/ 	.byte	0x15
	.zero		1


	//   ....[106]....
        /*07b4*/ 	.word	0x000057d0
        /*07b8*/ 	.word	0x000000ff
        /*07bc*/ 	.word	0x000000c8
        /*07c0*/ 	.short	0x010a
        /*07c2*/ 	.byte	0x15
	.zero		1


	//   ....[107]....
        /*07c4*/ 	.word	0x000057f0
        /*07c8*/ 	.word	0x000000ff
        /*07cc*/ 	.word	0x000000d0
        /*07d0*/ 	.short	0x010a
        /*07d2*/ 	.byte	0x15
	.zero		1


	//   ....[108]....
        /*07d4*/ 	.word	0x00005830
        /*07d8*/ 	.word	0x00000000
        /*07dc*/ 	.word	0x000000d8
        /*07e0*/ 	.short	0x010a
        /*07e2*/ 	.byte	0xff
	.zero		1


	//   ....[109]....
        /*07e4*/ 	.word	0x00005b80
        /*07e8*/ 	.word	0x00000003
        /*07ec*/ 	.word	0x000000f0
        /*07f0*/ 	.short	0x010a
        /*07f2*/ 	.byte	0xff
	.zero		1


	//   ....[110]....
        /*07f4*/ 	.word	0x00005d00
        /*07f8*/ 	.word	0x00000000
        /*07fc*/ 	.word	0x00000000
        /*0800*/ 	.short	0x0101
        /*0802*/ 	.byte	0xff
	.zero		1


	//   ....[111]....
        /*0804*/ 	.word	0x000068d0
        /*0808*/ 	.word	0x000000ff
        /*080c*/ 	.word	0x000000a0
        /*0810*/ 	.short	0x010a
        /*0812*/ 	.byte	0x2c
	.zero		1


	//   ....[112]....
        /*0814*/ 	.word	0x00006990
        /*0818*/ 	.word	0x000000a6
        /*081c*/ 	.word	0x00000110
        /*0820*/ 	.short	0x010a
        /*0822*/ 	.byte	0xff
	.zero		1


	//   ....[113]....
        /*0824*/ 	.word	0x00006ac0
        /*0828*/ 	.word	0x000000ff
        /*082c*/ 	.word	0x000000a0
        /*0830*/ 	.short	0x010a
        /*0832*/ 	.byte	0x2c
	.zero		1


	//   ....[114]....
        /*0834*/ 	.word	0x00006c90
        /*0838*/ 	.word	0x000000a6
        /*083c*/ 	.word	0x00000110
        /*0840*/ 	.short	0x010a
        /*0842*/ 	.byte	0xff
	.zero		1


	//   ....[115]....
        /*0844*/ 	.word	0x00007f10
        /*0848*/ 	.word	0x00000000
        /*084c*/ 	.word	0x00000000
        /*0850*/ 	.short	0x0101
        /*0852*/ 	.byte	0xff
	.zero		1


	//   ....[116]....
        /*0854*/ 	.word	0x00007f20
        /*0858*/ 	.word	0x00000003
        /*085c*/ 	.word	0x000000a0
        /*0860*/ 	.short	0x010a
        /*0862*/ 	.byte	0xff
	.zero		1


	//   ....[117]....
        /*0864*/ 	.word	0x00008000
        /*0868*/ 	.word	0x00000003
        /*086c*/ 	.word	0x000000a0
        /*0870*/ 	.short	0x010a
        /*0872*/ 	.byte	0xff
	.zero		1


	//   ....[118]....
        /*0874*/ 	.word	0x00009340
        /*0878*/ 	.word	0x0000004d
        /*087c*/ 	.word	0x00000000
        /*0880*/ 	.short	0x0101
        /*0882*/ 	.byte	0xff
	.zero		1


	//   ....[119]....
        /*0884*/ 	.word	0x00009360
        /*0888*/ 	.word	0x00000000
        /*088c*/ 	.word	0x000000a0
        /*0890*/ 	.short	0x010a
        /*0892*/ 	.byte	0xff
	.zero		1


	//   ....[120]....
        /*0894*/ 	.word	0x00009430
        /*0898*/ 	.word	0x00000000
        /*089c*/ 	.word	0x000000a0
        /*08a0*/ 	.short	0x010a
        /*08a2*/ 	.byte	0xff
	.zero		1


	//   ....[121]....
        /*08a4*/ 	.word	0x0000a770
        /*08a8*/ 	.word	0x0000004a
        /*08ac*/ 	.word	0x00000000
        /*08b0*/ 	.short	0x0101
        /*08b2*/ 	.byte	0xff
	.zero		1


	//   ....[122]....
        /*08b4*/ 	.word	0x0000a790
        /*08b8*/ 	.word	0x00000003
        /*08bc*/ 	.word	0x000000a0
        /*08c0*/ 	.short	0x010a
        /*08c2*/ 	.byte	0xff
	.zero		1


	//   ....[123]....
        /*08c4*/ 	.word	0x0000a860
        /*08c8*/ 	.word	0x00000003
        /*08cc*/ 	.word	0x000000a0
        /*08d0*/ 	.short	0x010a
        /*08d2*/ 	.byte	0xff
	.zero		1


	//   ....[124]....
        /*08d4*/ 	.word	0x0000abb0
        /*08d8*/ 	.word	0x000000a6
        /*08dc*/ 	.word	0x00000000
        /*08e0*/ 	.short	0x0101
        /*08e2*/ 	.byte	0xff
	.zero		1


	//   ....[125]....
        /*08e4*/ 	.word	0x0000bbe0
        /*08e8*/ 	.word	0x00000000
        /*08ec*/ 	.word	0x00000000
        /*08f0*/ 	.short	0x0101
        /*08f2*/ 	.byte	0xff
	.zero		1


	//   ....[126]....
        /*08f4*/ 	.word	0x0000be70
        /*08f8*/ 	.word	0x000000ff
        /*08fc*/ 	.word	0x00000000
        /*0900*/ 	.short	0x0101
        /*0902*/ 	.byte	0x04
	.zero		1


	//   ....[127]....
        /*0904*/ 	.word	0x0000be90
        /*0908*/ 	.word	0x00000003
        /*090c*/ 	.word	0x00000140
        /*0910*/ 	.short	0x010a
        /*0912*/ 	.byte	0xff
	.zero		1


	//   ....[128]....
        /*0914*/ 	.word	0x0000bef0
        /*0918*/ 	.word	0x00000000
        /*091c*/ 	.word	0x00000050
        /*0920*/ 	.short	0x010a
        /*0922*/ 	.byte	0xff
	.zero		1


	//   ....[129]....
        /*0924*/ 	.word	0x0000bf50
        /*0928*/ 	.word	0x00000000
        /*092c*/ 	.word	0x00000050
        /*0930*/ 	.short	0x010a
        /*0932*/ 	.byte	0xff
	.zero		1


	//   ....[130]....
        /*0934*/ 	.word	0x0000bfa0
        /*0938*/ 	.word	0x00000003
        /*093c*/ 	.word	0x000000f0
        /*0940*/ 	.short	0x010a
        /*0942*/ 	.byte	0xff
	.zero		1


	//   ....[131]....
        /*0944*/ 	.word	0x0000c000
        /*0948*/ 	.word	0x00000000
        /*094c*/ 	.word	0x00000000
        /*0950*/ 	.short	0x010a
        /*0952*/ 	.byte	0xff
	.zero		1


	//   ....[132]....
        /*0954*/ 	.word	0x0000c060
        /*0958*/ 	.word	0x00000000
        /*095c*/ 	.word	0x00000000
        /*0960*/ 	.short	0x010a
        /*0962*/ 	.byte	0xff
	.zero		1


	//   ....[133]....
        /*0964*/ 	.word	0x0000c0c0
        /*0968*/ 	.word	0x00000000
        /*096c*/ 	.word	0x00000000
        /*0970*/ 	.short	0x010a
        /*0972*/ 	.byte	0xff
	.zero		1


	//   ....[134]....
        /*0974*/ 	.word	0x0000c120
        /*0978*/ 	.word	0x00000000
        /*097c*/ 	.word	0x00000000
        /*0980*/ 	.short	0x010a
        /*0982*/ 	.byte	0xff
	.zero		1


	//   ....[135]....
        /*0984*/ 	.word	0x0000c180
        /*0988*/ 	.word	0x00000000
        /*098c*/ 	.word	0x00000000
        /*0990*/ 	.short	0x010a
        /*0992*/ 	.byte	0xff
	.zero		1


	//   ....[136]....
        /*0994*/ 	.word	0x0000c1e0
        /*0998*/ 	.word	0x00000000
        /*099c*/ 	.word	0x00000000
        /*09a0*/ 	.short	0x010a
        /*09a2*/ 	.byte	0xff
	.zero		1


	//   ....[137]....
        /*09a4*/ 	.word	0x0000c240
        /*09a8*/ 	.word	0x00000000
        /*09ac*/ 	.word	0x00000000
        /*09b0*/ 	.short	0x010a
        /*09b2*/ 	.byte	0xff
	.zero		1


	//   ....[138]....
        /*09b4*/ 	.word	0x0000c2a0
        /*09b8*/ 	.word	0x00000000
        /*09bc*/ 	.word	0x00000000
        /*09c0*/ 	.short	0x010a
        /*09c2*/ 	.byte	0xff
	.zero		1


	//   ....[139]....
        /*09c4*/ 	.word	0x0000c300
        /*09c8*/ 	.word	0x00000000
        /*09cc*/ 	.word	0x00000000
        /*09d0*/ 	.short	0x010a
        /*09d2*/ 	.byte	0xff
	.zero		1


	//   ....[140]....
        /*09d4*/ 	.word	0x0000c350
        /*09d8*/ 	.word	0x00000002
        /*09dc*/ 	.word	0x00000130
        /*09e0*/ 	.short	0x010a
        /*09e2*/ 	.byte	0xff
	.zero		1


	//   ....[141]....
        /*09e4*/ 	.word	0x0000c3b0
        /*09e8*/ 	.word	0x00000002
        /*09ec*/ 	.word	0x00000100
        /*09f0*/ 	.short	0x010a
        /*09f2*/ 	.byte	0xff
	.zero		1


	//   ....[142]....
        /*09f4*/ 	.word	0x0000c400
        /*09f8*/ 	.word	0x00000002
        /*09fc*/ 	.word	0x000000f0
        /*0a00*/ 	.short	0x010a
        /*0a02*/ 	.byte	0xff
	.zero		1


	//   ....[143]....
        /*0a04*/ 	.word	0x0000c460
        /*0a08*/ 	.word	0x00000000
        /*0a0c*/ 	.word	0x00000100
        /*0a10*/ 	.short	0x010a
        /*0a12*/ 	.byte	0xff
	.zero		1


	//   ....[144]....
        /*0a14*/ 	.word	0x0000c4c0
        /*0a18*/ 	.word	0x00000000
        /*0a1c*/ 	.word	0x00000008
        /*0a20*/ 	.short	0x010a
        /*0a22*/ 	.byte	0xff
	.zero		1


	//   ....[145]....
        /*0a24*/ 	.word	0x0000c5a0
        /*0a28*/ 	.word	0x00000000
        /*0a2c*/ 	.word	0x00000008
        /*0a30*/ 	.short	0x010a
        /*0a32*/ 	.byte	0xff
	.zero		1


	//   ....[146]....
        /*0a34*/ 	.word	0x0000c5f0
        /*0a38*/ 	.word	0x00000000
        /*0a3c*/ 	.word	0x000000f0
        /*0a40*/ 	.short	0x010a
        /*0a42*/ 	.byte	0xff
	.zero		1


	//   ....[147]....
        /*0a44*/ 	.word	0x0000c650
        /*0a48*/ 	.word	0x00000000
        /*0a4c*/ 	.word	0x00000120
        /*0a50*/ 	.short	0x010a
        /*0a52*/ 	.byte	0xff
	.zero		1


	//   ....[148]....
        /*0a54*/ 	.word	0x0000c6b0
        /*0a58*/ 	.word	0x00000000
        /*0a5c*/ 	.word	0x00000000
        /*0a60*/ 	.short	0x010a
        /*0a62*/ 	.byte	0xff
	.zero		1


	//   ....[149]....
        /*0a64*/ 	.word	0x0000c710
        /*0a68*/ 	.word	0x00000000
        /*0a6c*/ 	.word	0x00000000
        /*0a70*/ 	.short	0x010a
        /*0a72*/ 	.byte	0xff
	.zero		1


	//   ....[150]....
        /*0a74*/ 	.word	0x0000c770
        /*0a78*/ 	.word	0x00000000
        /*0a7c*/ 	.word	0x00000150
        /*0a80*/ 	.short	0x010a
        /*0a82*/ 	.byte	0xff
	.zero		1


	//   ....[151]....
        /*0a84*/ 	.word	0x0000c7c0
        /*0a88*/ 	.word	0x00000008
        /*0a8c*/ 	.word	0x000000f0
        /*0a90*/ 	.short	0x010a
        /*0a92*/ 	.byte	0xff
	.zero		1


	//   ....[152]....
        /*0a94*/ 	.word	0x0000c820
        /*0a98*/ 	.word	0x00000000
        /*0a9c*/ 	.word	0x000000e8
        /*0aa0*/ 	.short	0x010a
        /*0aa2*/ 	.byte	0xff
	.zero		1


	//   ....[153]....
        /*0aa4*/ 	.word	0x0000c880
        /*0aa8*/ 	.word	0x00000005
        /*0aac*/ 	.word	0x000000c0
        /*0ab0*/ 	.short	0x010a
        /*0ab2*/ 	.byte	0xff
	.zero		1


	//   ....[154]....
        /*0ab4*/ 	.word	0x0000c8e0
        /*0ab8*/ 	.word	0x00000005
        /*0abc*/ 	.word	0x000000c8
        /*0ac0*/ 	.short	0x010a
        /*0ac2*/ 	.byte	0xff
	.zero		1


	//   ....[155]....
        /*0ac4*/ 	.word	0x0000c940
        /*0ac8*/ 	.word	0x00000005
        /*0acc*/ 	.word	0x000000d0
        /*0ad0*/ 	.short	0x010a
        /*0ad2*/ 	.byte	0xff
	.zero		1


	//   ....[156]....
        /*0ad4*/ 	.word	0x0000c9a0
        /*0ad8*/ 	.word	0x00000005
        /*0adc*/ 	.word	0x000000d8
        /*0ae0*/ 	.short	0x010a
        /*0ae2*/ 	.byte	0xff
	.zero		1


	//   ....[157]....
        /*0ae4*/ 	.word	0x0000ca00
        /*0ae8*/ 	.word	0x00000000
        /*0aec*/ 	.word	0x000000c0
        /*0af0*/ 	.short	0x010a
        /*0af2*/ 	.byte	0xff
	.zero		1


	//   ....[158]....
        /*0af4*/ 	.word	0x0000ca60
        /*0af8*/ 	.word	0x00000000
        /*0afc*/ 	.word	0x000000c8
        /*0b00*/ 	.short	0x010a
        /*0b02*/ 	.byte	0xff
	.zero		1


	//   ....[159]....
        /*0b04*/ 	.word	0x0000cac0
        /*0b08*/ 	.word	0x00000000
        /*0b0c*/ 	.word	0x000000d0
        /*0b10*/ 	.short	0x010a
        /*0b12*/ 	.byte	0xff
	.zero		1


	//   ....[160]....
        /*0b14*/ 	.word	0x0000cb10
        /*0b18*/ 	.word	0x00000003
        /*0b1c*/ 	.word	0x000000f0
        /*0b20*/ 	.short	0x010a
        /*0b22*/ 	.byte	0xff
	.zero		1


	//   ....[161]....
        /*0b24*/ 	.word	0x0000cb70
        /*0b28*/ 	.word	0x00000000
        /*0b2c*/ 	.word	0x000000a0
        /*0b30*/ 	.short	0x010a
        /*0b32*/ 	.byte	0xff
	.zero		1


	//   ....[162]....
        /*0b34*/ 	.word	0x0000cbc0
        /*0b38*/ 	.word	0x000000a6
        /*0b3c*/ 	.word	0x00000110
        /*0b40*/ 	.short	0x010a
        /*0b42*/ 	.byte	0xff
	.zero		1


	//   ....[163]....
        /*0b44*/ 	.word	0x0000cc10
        /*0b48*/ 	.word	0x00000003
        /*0b4c*/ 	.word	0x000000a0
        /*0b50*/ 	.short	0x010a
        /*0b52*/ 	.byte	0xff
	.zero		1


	//   ....[164]....
        /*0b54*/ 	.word	0x0000cc60
        /*0b58*/ 	.word	0x00000000
        /*0b5c*/ 	.word	0x000000a0
        /*0b60*/ 	.short	0x010a
        /*0b62*/ 	.byte	0xff
	.zero		1


	//   ....[165]....
        /*0b64*/ 	.word	0x0000ccb0
        /*0b68*/ 	.word	0x00000003
        /*0b6c*/ 	.word	0x000000a0
        /*0b70*/ 	.short	0x010a
        /*0b72*/ 	.byte	0xff
	.zero		1


	//----- nvinfo : EIATTR_NUM_MBARRIERS
	.align		4
.L_47:
        /*0b74*/ 	.byte	0x03, 0x38
        /*0b76*/ 	.short	0x002b


	//----- nvinfo : EIATTR_EXIT_INSTR_OFFSETS
	.align		4
        /*0b78*/ 	.byte	0x04, 0x1c
        /*0b7a*/ 	.short	(.L_49 - .L_48)


	//   ....[0]....
.L_48:
        /*0b7c*/ 	.word	0x00002f90


	//   ....[1]....
        /*0b80*/ 	.word	0x00003480


	//   ....[2]....
        /*0b84*/ 	.word	0x000034e0


	//   ....[3]....
        /*0b88*/ 	.word	0x00004660


	//   ....[4]....
        /*0b8c*/ 	.word	0x00005860


	//   ....[5]....
        /*0b90*/ 	.word	0x000058a0


	//   ....[6]....
        /*0b94*/ 	.word	0x0000bd60


	//   ....[7]....
        /*0b98*/ 	.word	0x0000bde0


	//   ....[8]....
        /*0b9c*/ 	.word	0x0000be10


	//   ....[9]....
        /*0ba0*/ 	.word	0x0000be80


	//----- nvinfo : EIATTR_MAX_THREADS
	.align		4
.L_49:
        /*0ba4*/ 	.byte	0x04, 0x05
        /*0ba6*/ 	.short	(.L_51 - .L_50)
.L_50:
        /*0ba8*/ 	.word	0x00000100
        /*0bac*/ 	.word	0x00000001
        /*0bb0*/ 	.word	0x00000001


	//----- nvinfo : EIATTR_CRS_STACK_SIZE
	.align		4
.L_51:
        /*0bb4*/ 	.byte	0x04, 0x1e
        /*0bb6*/ 	.short	(.L_53 - .L_52)
.L_52:
        /*0bb8*/ 	.word	0x00000000


	//----- nvinfo : EIATTR_CBANK_PARAM_SIZE
	.align		4
.L_53:
        /*0bbc*/ 	.byte	0x03, 0x19
        /*0bbe*/ 	.short	0x0800


	//----- nvinfo : EIATTR_PARAM_CBANK
	.align		4
        /*0bc0*/ 	.byte	0x04, 0x0a
        /*0bc2*/ 	.short	(.L_55 - .L_54)
	.align		4
.L_54:
        /*0bc4*/ 	.word	index@(.nv.constant0._ZN7cutlass13device_kernelINS_4gemm6kernel13GemmUniversalIN4cute5tupleIJiiiiEEENS1_10collective13CollectiveMmaINS1_35MainloopSm100TmaUmmaWarpSpecializedILi10ELi2ELi2ENS5_IJNS4_1CILi8EEENSA_ILi1EEESC_EEEEENS5_IJNSA_ILi256EEESF_NSA_ILi32EEEEEENS_6half_tENS5_IJlSC_lEEESI_SJ_NS4_8TiledMMAINS4_8MMA_AtomIJNS4_26SM100_MMA_F16BF16_2x1SM_SSISI_SI_fLi256ELi256ELNS4_4UMMA5MajorE0ELSO_0ELNSN_7ScaleInE0ELSP_0EEEEEENS4_6LayoutINS5_IJSC_SC_SC_EEENS5_IJNSA_ILi0EEESU_SU_EEEEENS5_IJNS4_10UnderscoreESX_SX_EEEEENS4_18SM100_TMA_2SM_LOADENS4_14ComposedLayoutINS4_7SwizzleILi2ELi4ELi3EEENS4_18smem_ptr_flag_bitsILi16EEENSS_INS5_IJSB_SG_EEENS5_IJSG_SC_EEEEEEEvNS4_8identityENS4_28SM100_TMA_2SM_LOAD_MULTICASTES19_vS1A_EENS_8epilogue10collective18CollectiveEpilogueINS1D_23Sm100TmaWarpSpecializedILi4ELi2ELi64ELb1ELb0EEEJNS5_IJNSA_ILi128EEESF_SG_EEENS5_IJNSS_IS1I_SC_EENSS_INSA_ILi64EEESC_EEEEESI_SJ_SI_SJ_NS1D_6fusion15FusionCallbacksIS1H_NS1O_17LinearCombinationISI_fSI_fLNS_15FloatRoundStyleE2EEES1J_S1N_JEEENS4_5SM1004TMEM4LOAD26SM100_TMEM_LOAD_32dp32b64xENS4_13SM90_TMA_LOADENS11_INS12_ILi3ELi4ELi3EEES15_NSS_INS5_IJSB_S1L_EEENS5_IJS1L_SC_EEEEEEENS4_39AutoVectorizingCopyWithAssumedAlignmentILi128EEENS4_14SM90_TMA_STOREES23_S25_S25_EEEvvEEEEvNT_6ParamsE)
        /*0bc8*/ 	.short	0x0380
        /*0bca*/ 	.short	0x0800


	//----- nvinfo : EIATTR_SW_WAR
	.align		4
.L_55:
        /*0bcc*/ 	.byte	0x04, 0x36
        /*0bce*/ 	.short	(.L_57 - .L_56)
.L_56:
        /*0bd0*/ 	.word	0x00000008
.L_57:


//--------------------- .nv.callgraph             --------------------------
	.section	.nv.callgraph,"",@"SHT_CUDA_CALLGRAPH"
	.align	4
	.sectionentsize	8
	.align		4
        /*0000*/ 	.word	0x00000000
	.align		4
        /*0004*/ 	.word	0xffffffff
	.align		4
        /*0008*/ 	.word	index@(_ZN7cutlass13device_kernelINS_4gemm6kernel13GemmUniversalIN4cute5tupleIJiiiiEEENS1_10collective13CollectiveMmaINS1_35MainloopSm100TmaUmmaWarpSpecializedILi10ELi2ELi2ENS5_IJNS4_1CILi8EEENSA_ILi1EEESC_EEEEENS5_IJNSA_ILi256EEESF_NSA_ILi32EEEEEENS_6half_tENS5_IJlSC_lEEESI_SJ_NS4_8TiledMMAINS4_8MMA_AtomIJNS4_26SM100_MMA_F16BF16_2x1SM_SSISI_SI_fLi256ELi256ELNS4_4UMMA5MajorE0ELSO_0ELNSN_7ScaleInE0ELSP_0EEEEEENS4_6LayoutINS5_IJSC_SC_SC_EEENS5_IJNSA_ILi0EEESU_SU_EEEEENS5_IJNS4_10UnderscoreESX_SX_EEEEENS4_18SM100_TMA_2SM_LOADENS4_14ComposedLayoutINS4_7SwizzleILi2ELi4ELi3EEENS4_18smem_ptr_flag_bitsILi16EEENSS_INS5_IJSB_SG_EEENS5_IJSG_SC_EEEEEEEvNS4_8identityENS4_28SM100_TMA_2SM_LOAD_MULTICASTES19_vS1A_EENS_8epilogue10collective18CollectiveEpilogueINS1D_23Sm100TmaWarpSpecializedILi4ELi2ELi64ELb1ELb0EEEJNS5_IJNSA_ILi128EEESF_SG_EEENS5_IJNSS_IS1I_SC_EENSS_INSA_ILi64EEESC_EEEEESI_SJ_SI_SJ_NS1D_6fusion15FusionCallbacksIS1H_NS1O_17LinearCombinationISI_fSI_fLNS_15FloatRoundStyleE2EEES1J_S1N_JEEENS4_5SM1004TMEM4LOAD26SM100_TMEM_LOAD_32dp32b64xENS4_13SM90_TMA_LOADENS11_INS12_ILi3ELi4ELi3EEES15_NSS_INS5_IJSB_S1L_EEENS5_IJS1L_SC_EEEEEEENS4_39AutoVectorizingCopyWithAssumedAlignmentILi128EEENS4_14SM90_TMA_STOREES23_S25_S25_EEEvvEEEEvNT_6ParamsE)
	.align		4
        /*000c*/ 	.word	index@(__assertfail)
	.align		4
        /*0010*/ 	.word	0x00000000
	.align		4
        /*0014*/ 	.word	0xfffffffe
	.align		4
        /*0018*/ 	.word	0x00000000
	.align		4
        /*001c*/ 	.word	0xfffffffd
	.align		4
        /*0020*/ 	.word	0x00000000
	.align		4
        /*0024*/ 	.word	0xfffffffc


//--------------------- .nv.constant4             --------------------------
	.section	.nv.constant4,"a",@progbits
	.align	8
	.align		8
.nv.constant4:
        /*0000*/ 	.dword	__assertfail
	.align		8
        /*0008*/ 	.dword	__unnamed_1
	.align		8
        /*0010*/ 	.dword	__unnamed_2
	.align		8
        /*0018*/ 	.dword	_ZN40_INTERNAL_9da4dcf6_4_k_cu_f6831971_328284cuda3std3__45__cpo5beginE
	.align		8
        /*0020*/ 	.dword	_ZN40_INTERNAL_9da4dcf6_4_k_cu_f6831971_328284cuda3std3__45__cpo3endE
	.align		8
        /*0028*/ 	.dword	_ZN40_INTERNAL_9da4dcf6_4_k_cu_f6831971_328284cuda3std3__45__cpo6cbeginE
	.align		8
        /*0030*/ 	.dword	_ZN40_INTERNAL_9da4dcf6_4_k_cu_f6831971_328284cuda3std3__45__cpo4cendE
	.align		8
        /*0038*/ 	.dword	_ZN40_INTERNAL_9da4dcf6_4_k_cu_f6831971_328284cuda3std3__442_GLOBAL__N__9da4dcf6_4_k_cu_f6831971_328286ignoreE
	.align		8
        /*0040*/ 	.dword	_ZN40_INTERNAL_9da4dcf6_4_k_cu_f6831971_328284cuda3std3__419piecewise_constructE
	.align		8
        /*0048*/ 	.dword	_ZN40_INTERNAL_9da4dcf6_4_k_cu_f6831971_328284cuda3std3__48in_placeE
	.align		8
        /*0050*/ 	.dword	_ZN40_INTERNAL_9da4dcf6_4_k_cu_f6831971_328284cuda3std6ranges3__45__cpo4swapE
	.align		8
        /*0058*/ 	.dword	_ZN40_INTERNAL_9da4dcf6_4_k_cu_f6831971_328284cuda3std6ranges3__45__cpo9iter_moveE
	.align		8
        /*0060*/ 	.dword	_ZN40_INTERNAL_9da4dcf6_4_k_cu_f6831971_328284cute7productE
	.align		8
        /*0068*/ 	.dword	_ZN40_INTERNAL_9da4dcf6_4_k_cu_f6831971_328284cute1_E
	.align		8
        /*0070*/ 	.dword	$str$25
	.align		8
        /*0078*/ 	.dword	$str$26
	.align		8
        /*0080*/ 	.dword	$str$27
	.align		8
        /*0088*/ 	.dword	$str$28


//--------------------- .text._ZN7cutlass13device_kernelINS_4gemm6kernel13GemmUniversalIN4cute5tupleIJiiiiEEENS1_10collective13CollectiveMmaINS1_35MainloopSm100TmaUmmaWarpSpecializedILi10ELi2ELi2ENS5_IJNS4_1CILi8EEENSA_ILi1EEESC_EEEEENS5_IJNSA_ILi256EEESF_NSA_ILi32EEEEEENS_6half_tENS5_IJlSC_lEEESI_SJ_NS4_8TiledMMAINS4_8MMA_AtomIJNS4_26SM100_MMA_F16BF16_2x1SM_SSISI_SI_fLi256ELi256ELNS4_4UMMA5MajorE0ELSO_0ELNSN_7ScaleInE0ELSP_0EEEEEENS4_6LayoutINS5_IJSC_SC_SC_EEENS5_IJNSA_ILi0EEESU_SU_EEEEENS5_IJNS4_10UnderscoreESX_SX_EEEEENS4_18SM100_TMA_2SM_LOADENS4_14ComposedLayoutINS4_7SwizzleILi2ELi4ELi3EEENS4_18smem_ptr_flag_bitsILi16EEENSS_INS5_IJSB_SG_EEENS5_IJSG_SC_EEEEEEEvNS4_8identityENS4_28SM100_TMA_2SM_LOAD_MULTICASTES19_vS1A_EENS_8epilogue10collective18CollectiveEpilogueINS1D_23Sm100TmaWarpSpecializedILi4ELi2ELi64ELb1ELb0EEEJNS5_IJNSA_ILi128EEESF_SG_EEENS5_IJNSS_IS1I_SC_EENSS_INSA_ILi64EEESC_EEEEESI_SJ_SI_SJ_NS1D_6fusion15FusionCallbacksIS1H_NS1O_17LinearCombinationISI_fSI_fLNS_15FloatRoundStyleE2EEES1J_S1N_JEEENS4_5SM1004TMEM4LOAD26SM100_TMEM_LOAD_32dp32b64xENS4_13SM90_TMA_LOADENS11_INS12_ILi3ELi4ELi3EEES15_NSS_INS5_IJSB_S1L_EEENS5_IJS1L_SC_EEEEEEENS4_39AutoVectorizingCopyWithAssumedAlignmentILi128EEENS4_14SM90_TMA_STOREES23_S25_S25_EEEvvEEEEvNT_6ParamsE --------------------------
	.section	.text._ZN7cutlass13device_kernelINS_4gemm6kernel13GemmUniversalIN4cute5tupleIJiiiiEEENS1_10collective13CollectiveMmaINS1_35MainloopSm100TmaUmmaWarpSpecializedILi10ELi2ELi2ENS5_IJNS4_1CILi8EEENSA_ILi1EEESC_EEEEENS5_IJNSA_ILi256EEESF_NSA_ILi32EEEEEENS_6half_tENS5_IJlSC_lEEESI_SJ_NS4_8TiledMMAINS4_8MMA_AtomIJNS4_26SM100_MMA_F16BF16_2x1SM_SSISI_SI_fLi256ELi256ELNS4_4UMMA5MajorE0ELSO_0ELNSN_7ScaleInE0ELSP_0EEEEEENS4_6LayoutINS5_IJSC_SC_SC_EEENS5_IJNSA_ILi0EEESU_SU_EEEEENS5_IJNS4_10UnderscoreESX_SX_EEEEENS4_18SM100_TMA_2SM_LOADENS4_14ComposedLayoutINS4_7SwizzleILi2ELi4ELi3EEENS4_18smem_ptr_flag_bitsILi16EEENSS_INS5_IJSB_SG_EEENS5_IJSG_SC_EEEEEEEvNS4_8identityENS4_28SM100_TMA_2SM_LOAD_MULTICASTES19_vS1A_EENS_8epilogue10collective18CollectiveEpilogueINS1D_23Sm100TmaWarpSpecializedILi4ELi2ELi64ELb1ELb0EEEJNS5_IJNSA_ILi128EEESF_SG_EEENS5_IJNSS_IS1I_SC_EENSS_INSA_ILi64EEESC_EEEEESI_SJ_SI_SJ_NS1D_6fusion15FusionCallbacksIS1H_NS1O_17LinearCombinationISI_fSI_fLNS_15FloatRoundStyleE2EEES1J_S1N_JEEENS4_5SM1004TMEM4LOAD26SM100_TMEM_LOAD_32dp32b64xENS4_13SM90_TMA_LOADENS11_INS12_ILi3ELi4ELi3EEES15_NSS_INS5_IJSB_S1L_EEENS5_IJS1L_SC_EEEEEEENS4_39AutoVectorizingCopyWithAssumedAlignmentILi128EEENS4_14SM90_TMA_STOREES23_S25_S25_EEEvvEEEEvNT_6ParamsE,"ax",@progbits
	.align	128
.text._ZN7cutlass13device_kernelINS_4gemm6kernel13GemmUniversalIN4cute5tupleIJiiiiEEENS1_10collective13CollectiveMmaINS1_35MainloopSm100TmaUmmaWarpSpecializedILi10ELi2ELi2ENS5_IJNS4_1CILi8EEENSA_ILi1EEESC_EEEEENS5_IJNSA_ILi256EEESF_NSA_ILi32EEEEEENS_6half_tENS5_IJlSC_lEEESI_SJ_NS4_8TiledMMAINS4_8MMA_AtomIJNS4_26SM100_MMA_F16BF16_2x1SM_SSISI_SI_fLi256ELi256ELNS4_4UMMA5MajorE0ELSO_0ELNSN_7ScaleInE0ELSP_0EEEEEENS4_6LayoutINS5_IJSC_SC_SC_EEENS5_IJNSA_ILi0EEESU_SU_EEEEENS5_IJNS4_10UnderscoreESX_SX_EEEEENS4_18SM100_TMA_2SM_LOADENS4_14ComposedLayoutINS4_7SwizzleILi2ELi4ELi3EEENS4_18smem_ptr_flag_bitsILi16EEENSS_INS5_IJSB_SG_EEENS5_IJSG_SC_EEEEEEEvNS4_8identityENS4_28SM100_TMA_2SM_LOAD_MULTICASTES19_vS1A_EENS_8epilogue10collective18CollectiveEpilogueINS1D_23Sm100TmaWarpSpecializedILi4ELi2ELi64ELb1ELb0EEEJNS5_IJNSA_ILi128EEESF_SG_EEENS5_IJNSS_IS1I_SC_EENSS_INSA_ILi64EEESC_EEEEESI_SJ_SI_SJ_NS1D_6fusion15FusionCallbacksIS1H_NS1O_17LinearCombinationISI_fSI_fLNS_15FloatRoundStyleE2EEES1J_S1N_JEEENS4_5SM1004TMEM4LOAD26SM100_TMEM_LOAD_32dp32b64xENS4_13SM90_TMA_LOADENS11_INS12_ILi3ELi4ELi3EEES15_NSS_INS5_IJSB_S1L_EEENS5_IJS1L_SC_EEEEEEENS4_39AutoVectorizingCopyWithAssumedAlignmentILi128EEENS4_14SM90_TMA_STOREES23_S25_S25_EEEvvEEEEvNT_6ParamsE:
        .type           _ZN7cutlass13device_kernelINS_4gemm6kernel13GemmUniversalIN4cute5tupleIJiiiiEEENS1_10collective13CollectiveMmaINS1_35MainloopSm100TmaUmmaWarpSpecializedILi10ELi2ELi2ENS5_IJNS4_1CILi8EEENSA_ILi1EEESC_EEEEENS5_IJNSA_ILi256EEESF_NSA_ILi32EEEEEENS_6half_tENS5_IJlSC_lEEESI_SJ_NS4_8TiledMMAINS4_8MMA_AtomIJNS4_26SM100_MMA_F16BF16_2x1SM_SSISI_SI_fLi256ELi256ELNS4_4UMMA5MajorE0ELSO_0ELNSN_7ScaleInE0ELSP_0EEEEEENS4_6LayoutINS5_IJSC_SC_SC_EEENS5_IJNSA_ILi0EEESU_SU_EEEEENS5_IJNS4_10UnderscoreESX_SX_EEEEENS4_18SM100_TMA_2SM_LOADENS4_14ComposedLayoutINS4_7SwizzleILi2ELi4ELi3EEENS4_18smem_ptr_flag_bitsILi16EEENSS_INS5_IJSB_SG_EEENS5_IJSG_SC_EEEEEEEvNS4_8identityENS4_28SM100_TMA_2SM_LOAD_MULTICASTES19_vS1A_EENS_8epilogue10collective18CollectiveEpilogueINS1D_23Sm100TmaWarpSpecializedILi4ELi2ELi64ELb1ELb0EEEJNS5_IJNSA_ILi128EEESF_SG_EEENS5_IJNSS_IS1I_SC_EENSS_INSA_ILi64EEESC_EEEEESI_SJ_SI_SJ_NS1D_6fusion15FusionCallbacksIS1H_NS1O_17LinearCombinationISI_fSI_fLNS_15FloatRoundStyleE2EEES1J_S1N_JEEENS4_5SM1004TMEM4LOAD26SM100_TMEM_LOAD_32dp32b64xENS4_13SM90_TMA_LOADENS11_INS12_ILi3ELi4ELi3EEES15_NSS_INS5_IJSB_S1L_EEENS5_IJS1L_SC_EEEEEEENS4_39AutoVectorizingCopyWithAssumedAlignmentILi128EEENS4_14SM90_TMA_STOREES23_S25_S25_EEEvvEEEEvNT_6ParamsE,@function
        .size           _ZN7cutlass13device_kernelINS_4gemm6kernel13GemmUniversalIN4cute5tupleIJiiiiEEENS1_10collective13CollectiveMmaINS1_35MainloopSm100TmaUmmaWarpSpecializedILi10ELi2ELi2ENS5_IJNS4_1CILi8EEENSA_ILi1EEESC_EEEEENS5_IJNSA_ILi256EEESF_NSA_ILi32EEEEEENS_6half_tENS5_IJlSC_lEEESI_SJ_NS4_8TiledMMAINS4_8MMA_AtomIJNS4_26SM100_MMA_F16BF16_2x1SM_SSISI_SI_fLi256ELi256ELNS4_4UMMA5MajorE0ELSO_0ELNSN_7ScaleInE0ELSP_0EEEEEENS4_6LayoutINS5_IJSC_SC_SC_EEENS5_IJNSA_ILi0EEESU_SU_EEEEENS5_IJNS4_10UnderscoreESX_SX_EEEEENS4_18SM100_TMA_2SM_LOADENS4_14ComposedLayoutINS4_7SwizzleILi2ELi4ELi3EEENS4_18smem_ptr_flag_bitsILi16EEENSS_INS5_IJSB_SG_EEENS5_IJSG_SC_EEEEEEEvNS4_8identityENS4_28SM100_TMA_2SM_LOAD_MULTICASTES19_vS1A_EENS_8epilogue10collective18CollectiveEpilogueINS1D_23Sm100TmaWarpSpecializedILi4ELi2ELi64ELb1ELb0EEEJNS5_IJNSA_ILi128EEESF_SG_EEENS5_IJNSS_IS1I_SC_EENSS_INSA_ILi64EEESC_EEEEESI_SJ_SI_SJ_NS1D_6fusion15FusionCallbacksIS1H_NS1O_17LinearCombinationISI_fSI_fLNS_15FloatRoundStyleE2EEES1J_S1N_JEEENS4_5SM1004TMEM4LOAD26SM100_TMEM_LOAD_32dp32b64xENS4_13SM90_TMA_LOADENS11_INS12_ILi3ELi4ELi3EEES15_NSS_INS5_IJSB_S1L_EEENS5_IJS1L_SC_EEEEEEENS4_39AutoVectorizingCopyWithAssumedAlignmentILi128EEENS4_14SM90_TMA_STOREES23_S25_S25_EEEvvEEEEvNT_6ParamsE,(.L_x_210 - _ZN7cutlass13device_kernelINS_4gemm6kernel13GemmUniversalIN4cute5tupleIJiiiiEEENS1_10collective13CollectiveMmaINS1_35MainloopSm100TmaUmmaWarpSpecializedILi10ELi2ELi2ENS5_IJNS4_1CILi8EEENSA_ILi1EEESC_EEEEENS5_IJNSA_ILi256EEESF_NSA_ILi32EEEEEENS_6half_tENS5_IJlSC_lEEESI_SJ_NS4_8TiledMMAINS4_8MMA_AtomIJNS4_26SM100_MMA_F16BF16_2x1SM_SSISI_SI_fLi256ELi256ELNS4_4UMMA5MajorE0ELSO_0ELNSN_7ScaleInE0ELSP_0EEEEEENS4_6LayoutINS5_IJSC_SC_SC_EEENS5_IJNSA_ILi0EEESU_SU_EEEEENS5_IJNS4_10UnderscoreESX_SX_EEEEENS4_18SM100_TMA_2SM_LOADENS4_14ComposedLayoutINS4_7SwizzleILi2ELi4ELi3EEENS4_18smem_ptr_flag_bitsILi16EEENSS_INS5_IJSB_SG_EEENS5_IJSG_SC_EEEEEEEvNS4_8identityENS4_28SM100_TMA_2SM_LOAD_MULTICASTES19_vS1A_EENS_8epilogue10collective18CollectiveEpilogueINS1D_23Sm100TmaWarpSpecializedILi4ELi2ELi64ELb1ELb0EEEJNS5_IJNSA_ILi128EEESF_SG_EEENS5_IJNSS_IS1I_SC_EENSS_INSA_ILi64EEESC_EEEEESI_SJ_SI_SJ_NS1D_6fusion15FusionCallbacksIS1H_NS1O_17LinearCombinationISI_fSI_fLNS_15FloatRoundStyleE2EEES1J_S1N_JEEENS4_5SM1004TMEM4LOAD26SM100_TMEM_LOAD_32dp32b64xENS4_13SM90_TMA_LOADENS11_INS12_ILi3ELi4ELi3EEES15_NSS_INS5_IJSB_S1L_EEENS5_IJS1L_SC_EEEEEEENS4_39AutoVectorizingCopyWithAssumedAlignmentILi128EEENS4_14SM90_TMA_STOREES23_S25_S25_EEEvvEEEEvNT_6ParamsE)
        .other          _ZN7cutlass13device_kernelINS_4gemm6kernel13GemmUniversalIN4cute5tupleIJiiiiEEENS1_10collective13CollectiveMmaINS1_35MainloopSm100TmaUmmaWarpSpecializedILi10ELi2ELi2ENS5_IJNS4_1CILi8EEENSA_ILi1EEESC_EEEEENS5_IJNSA_ILi256EEESF_NSA_ILi32EEEEEENS_6half_tENS5_IJlSC_lEEESI_SJ_NS4_8TiledMMAINS4_8MMA_AtomIJNS4_26SM100_MMA_F16BF16_2x1SM_SSISI_SI_fLi256ELi256ELNS4_4UMMA5MajorE0ELSO_0ELNSN_7ScaleInE0ELSP_0EEEEEENS4_6LayoutINS5_IJSC_SC_SC_EEENS5_IJNSA_ILi0EEESU_SU_EEEEENS5_IJNS4_10UnderscoreESX_SX_EEEEENS4_18SM100_TMA_2SM_LOADENS4_14ComposedLayoutINS4_7SwizzleILi2ELi4ELi3EEENS4_18smem_ptr_flag_bitsILi16EEENSS_INS5_IJSB_SG_EEENS5_IJSG_SC_EEEEEEEvNS4_8identityENS4_28SM100_TMA_2SM_LOAD_MULTICASTES19_vS1A_EENS_8epilogue10collective18CollectiveEpilogueINS1D_23Sm100TmaWarpSpecializedILi4ELi2ELi64ELb1ELb0EEEJNS5_IJNSA_ILi128EEESF_SG_EEENS5_IJNSS_IS1I_SC_EENSS_INSA_ILi64EEESC_EEEEESI_SJ_SI_SJ_NS1D_6fusion15FusionCallbacksIS1H_NS1O_17LinearCombinationISI_fSI_fLNS_15FloatRoundStyleE2EEES1J_S1N_JEEENS4_5SM1004TMEM4LOAD26SM100_TMEM_LOAD_32dp32b64xENS4_13SM90_TMA_LOADENS11_INS12_ILi3ELi4ELi3EEES15_NSS_INS5_IJSB_S1L_EEENS5_IJS1L_SC_EEEEEEENS4_39AutoVectorizingCopyWithAssumedAlignmentILi128EEENS4_14SM90_TMA_STOREES23_S25_S25_EEEvvEEEEvNT_6ParamsE,@"STO_CUDA_ENTRY STV_DEFAULT"
_ZN7cutlass13device_kernelINS_4gemm6kernel13GemmUniversalIN4cute5tupleIJiiiiEEENS1_10collective13CollectiveMmaINS1_35MainloopSm100TmaUmmaWarpSpecializedILi10ELi2ELi2ENS5_IJNS4_1CILi8EEENSA_ILi1EEESC_EEEEENS5_IJNSA_ILi256EEESF_NSA_ILi32EEEEEENS_6half_tENS5_IJlSC_lEEESI_SJ_NS4_8TiledMMAINS4_8MMA_AtomIJNS4_26SM100_MMA_F16BF16_2x1SM_SSISI_SI_fLi256ELi256ELNS4_4UMMA5MajorE0ELSO_0ELNSN_7ScaleInE0ELSP_0EEEEEENS4_6LayoutINS5_IJSC_SC_SC_EEENS5_IJNSA_ILi0EEESU_SU_EEEEENS5_IJNS4_10UnderscoreESX_SX_EEEEENS4_18SM100_TMA_2SM_LOADENS4_14ComposedLayoutINS4_7SwizzleILi2ELi4ELi3EEENS4_18smem_ptr_flag_bitsILi16EEENSS_INS5_IJSB_SG_EEENS5_IJSG_SC_EEEEEEEvNS4_8identityENS4_28SM100_TMA_2SM_LOAD_MULTICASTES19_vS1A_EENS_8epilogue10collective18CollectiveEpilogueINS1D_23Sm100TmaWarpSpecializedILi4ELi2ELi64ELb1ELb0EEEJNS5_IJNSA_ILi128EEESF_SG_EEENS5_IJNSS_IS1I_SC_EENSS_INSA_ILi64EEESC_EEEEESI_SJ_SI_SJ_NS1D_6fusion15FusionCallbacksIS1H_NS1O_17LinearCombinationISI_fSI_fLNS_15FloatRoundStyleE2EEES1J_S1N_JEEENS4_5SM1004TMEM4LOAD26SM100_TMEM_LOAD_32dp32b64xENS4_13SM90_TMA_LOADENS11_INS12_ILi3ELi4ELi3EEES15_NSS_INS5_IJSB_S1L_EEENS5_IJS1L_SC_EEEEEEENS4_39AutoVectorizingCopyWithAssumedAlignmentILi128EEENS4_14SM90_TMA_STOREES23_S25_S25_EEEvvEEEEvNT_6ParamsE:
[----:B------:R-:W1:Y:S01]  /*0000*/  LDC R1, c[0x0][0x37c] ;  /* 0x0000df00ff017b82 */ /* 0x000e620000000800 */
[----:B------:R-:W2:Y:S01]  /*0010*/  S2R R160, SR_TID.X ;  /* 0x0000000000a07919 */ /* 0x000ea20000002100 */
[----:B------:R-:W3:Y:S06]  /*0020*/  LDCU.64 UR8, c[0x0][0x890] ;  /* 0x00011200ff0877ac */ /* 0x000eec0008000a00 */
[----:B------:R-:W4:Y:S01]  /*0030*/  S2UR UR47, SR_CgaCtaId ;  /* 0x00000000002f79c3 */ /* 0x000f220000008800 */
[----:B------:R-:W-:Y:S02]  /*0040*/  PRMT R146, RZ, 0x7610, R146 ;  /* 0x00007610ff927816 */ /* 0x000fe40000000092 */
[----:B------:R-:W-:Y:S01]  /*0050*/  ELECT P1, URZ, PT ;  /* 0x0000000000ff782f */ /* 0x000fe20003820000 */
[----:B---3--:R-:W-:-:S04]  /*0060*/  UISETP.NE.U32.AND UP0, UPT, UR8, URZ, UPT ;  /* 0x000000ff0800728c */ /* 0x008fc8000bf05070 */
[----:B------:R-:W-:Y:S02]  /*0070*/  UISETP.NE.AND.EX UP0, UPT, UR9, URZ, UPT, UP0 ;  /* 0x000000ff0900728c */ /* 0x000fe4000bf05300 */
[----:B----4-:R-:W-:Y:S02]  /*0080*/  ULOP3.LUT UR33, UR47, 0x1, URZ, 0xc0, !UPT ;  /* 0x000000012f217892 */ /* 0x010fe4000f8ec0ff */
[----:B------:R-:W-:Y:S01]  /*0090*/  ULOP3.LUT UR34, UR47, 0x1, URZ, 0x3c, !UPT ;  /* 0x000000012f227892 */ /* 0x000fe2000f8e3cff */
[----:B--2---:R-:W-:-:S05]  /*00a0*/  SHF.R.U32.HI R147, RZ, 0x5, R160 ;  /* 0x00000005ff937819 */ /* 0x004fca00000116a0 */
[----:B------:R-:W2:Y:S02]  /*00b0*/  SHFL.IDX PT, R0, R147, RZ, 0x1f ;  /* 0x00001fff93007589 */ /* 0x000ea400000e0000 */
[----:B--2---:R-:W-:Y:S01]  /*00c0*/  R2UR UR18, R0 ;  /* 0x00000000001272ca */ /* 0x004fe200000e0000 */
[----:B-1----:R-:W-:-:S14]  /*00d0*/  BRA.U UP0, `(.L_x_0) ;  /* 0x0000000100307547 */ /* 0x002fdc000b800000 */
[----:B------:R-:W1:Y:S02]  /*00e0*/  LDCU.64 UR4, c[0x0][0x888] ;  /* 0x00011100ff0477ac */ /* 0x000e640008000a00 */
[----:B-1----:R-:W-:-:S04]  /*00f0*/  UISETP.NE.U32.AND UP0, UPT, UR4, URZ, UPT ;  /* 0x000000ff0400728c */ /* 0x002fc8000bf05070 */
[----:B------:R-:W-:-:S09]  /*0100*/  UISETP.NE.AND.EX UP0, UPT, UR5, URZ, UPT, UP0 ;  /* 0x000000ff0500728c */ /* 0x000fd2000bf05300 */
[----:B------:R-:W-:Y:S05]  /*0110*/  BRA.U !UP0, `(.L_x_1) ;  /* 0x0000000108147547 */ /* 0x000fea000b800000 */
[----:B------:R-:W1:Y:S01]  /*0120*/  LDC.64 R2, c[0x0][0x888] ;  /* 0x00022200ff027b82 */ /* 0x000e620000000a00 */
[----:B------:R-:W1:Y:S02]  /*0130*/  LDCU.64 UR4, c[0x0][0x358] ;  /* 0x00006b00ff0477ac */ /* 0x000e640008000a00 */
[----:B-1----:R1:W5:Y:S01]  /*0140*/  LDG.E R73, desc[UR4][R2.64] ;  /* 0x0000000402497981 */ /* 0x002362000c1e1900 */
[----:B------:R-:W-:Y:S01]  /*0150*/  HFMA2 R146, -RZ, RZ, 0, 5.9604644775390625e-08 ;  /* 0x00000001ff927431 */ /* 0x000fe200000001ff */
[----:B------:R-:W-:Y:S05]  /*0160*/  BRA `(.L_x_0) ;  /* 0x00000000000c7947 */ /* 0x000fea0003800000 */
.L_x_1:
[----:B------:R-:W1:Y:S01]  /*0170*/  LDCU UR4, c[0x0][0x880] ;  /* 0x00011000ff0477ac */ /* 0x000e620008000800 */
[----:B------:R-:W-:Y:S01]  /*0180*/  HFMA2 R146, -RZ, RZ, 0, 5.9604644775390625e-08 ;  /* 0x00000001ff927431 */ /* 0x000fe200000001ff */
[----:B-1----:R-:W-:-:S07]  /*0190*/  MOV R73, UR4 ;  /* 0x0000000400497c02 */ /* 0x002fce0008000f00 */
.L_x_0:
[----:B------:R-:W2:Y:S02]  /*01a0*/  LDCU.64 UR4, c[0x0][0x8b0] ;  /* 0x00011600ff0477ac */ /* 0x000ea40008000a00 */
[----:B--2---:R-:W-:-:S04]  /*01b0*/  UISETP.NE.U32.AND UP0, UPT, UR4, URZ, UPT ;  /* 0x000000ff0400728c */ /* 0x004fc8000bf05070 */
[----:B------:R-:W-:-:S09]  /*01c0*/  UISETP.NE.AND.EX UP0, UPT, UR5, URZ, UPT, UP0 ;  /* 0x000000ff0500728c */ /* 0x000fd2000bf05300 */
[----:B------:R-:W-:Y:S05]  /*01d0*/  BRA.U UP0, `(.L_x_2) ;  /* 0x0000000100287547 */ /* 0x000fea000b800000 */
[----:B------:R-:W2:Y:S02]  /*01e0*/  LDCU.64 UR4, c[0x0][0x8a8] ;  /* 0x00011500ff0477ac */ /* 0x000ea40008000a00 */
[----:B--2---:R-:W-:-:S04]  /*01f0*/  UISETP.NE.U32.AND UP0, UPT, UR4, URZ, UPT ;  /* 0x000000ff0400728c */ /* 0x004fc8000bf05070 */
[----:B------:R-:W-:-:S09]  /*0200*/  UISETP.NE.AND.EX UP0, UPT, UR5, URZ, UPT, UP0 ;  /* 0x000000ff0500728c */ /* 0x000fd2000bf05300 */
[----:B------:R-:W-:Y:S05]  /*0210*/  BRA.U !UP0, `(.L_x_3) ;  /* 0x0000000108107547 */ /* 0x000fea000b800000 */
[----:B------:R-:W2:Y:S01]  /*0220*/  LDC.64 R70, c[0x0][0x8a8] ;  /* 0x00022a00ff467b82 */ /* 0x000ea20000000a00 */
[----:B------:R-:W2:Y:S02]  /*0230*/  LDCU.64 UR4, c[0x0][0x358] ;  /* 0x00006b00ff0477ac */ /* 0x000ea40008000a00 */
[----:B--2---:R2:W5:Y:S01]  /*0240*/  LDG.E R70, desc[UR4][R70.64] ;  /* 0x0000000446467981 */ /* 0x004562000c1e1900 */
[----:B------:R-:W-:Y:S05]  /*0250*/  BRA `(.L_x_2) ;  /* 0x0000000000087947 */ /* 0x000fea0003800000 */
.L_x_3:
[----:B------:R-:W2:Y:S02]  /*0260*/  LDCU UR4, c[0x0][0x8a0] ;  /* 0x00011400ff0477ac */ /* 0x000ea40008000800 */
[----:B--2---:R-:W-:Y:S02]  /*0270*/  MOV R70, UR4 ;  /* 0x0000000400467c02 */ /* 0x004fe40008000f00 */
.L_x_2:
[----:B------:R-:W-:Y:S01]  /*0280*/  IMAD.U32 R0, RZ, RZ, UR18 ;  /* 0x00000012ff007e24 */ /* 0x000fe2000f8e00ff */
[----:B------:R-:W-:Y:S04]  /*0290*/  BSSY.RECONVERGENT B0, `(.L_x_4) ;  /* 0x000000c000007945 */ /* 0x000fe80003800200 */
[C---:B------:R-:W-:Y:S02]  /*02a0*/  ISETP.NE.OR P2, PT, R0.reuse, 0x1, !P1 ;  /* 0x000000010000780c */ /* 0x040fe40004f45670 */
[----:B------:R-:W-:-:S11]  /*02b0*/  ISETP.NE.OR P0, PT, R0, 0x3, !P1 ;  /* 0x000000030000780c */ /* 0x000fd60004f05670 */
[----:B------:R-:W-:Y:S05]  /*02c0*/  @P2 BRA `(.L_x_5) ;  /* 0x0000000000202947 */ /* 0x000fea0003800000 */
[----:B------:R-:W3:Y:S02]  /*02d0*/  LDCU.64 UR4, c[0x0][0x348] ;  /* 0x00006900ff0477ac */ /* 0x000ee40008000a00 */
[----:B---3--:R-:W-:Y:S02]  /*02e0*/  UIADD3 UR6, UP1, UPT, UR4, 0x80, URZ ;  /* 0x0000008004067890 */ /* 0x008fe4000ff3e0ff */
[----:B------:R-:W-:Y:S02]  /*02f0*/  UIADD3 UR4, UP0, UPT, UR4, 0x180, URZ ;  /* 0x0000018004047890 */ /* 0x000fe4000ff1e0ff */
[----:B------:R-:W-:Y:S02]  /*0300*/  UIADD3.X UR7, UPT, UPT, URZ, UR5, URZ, UP1, !UPT ;  /* 0x00000005ff077290 */ /* 0x000fe40008ffe4ff */
[----:B------:R-:W-:-:S07]  /*0310*/  UIADD3.X UR5, UPT, UPT, URZ, UR5, URZ, UP0, !UPT ;  /* 0x00000005ff057290 */ /* 0x000fce00087fe4ff */
[----:B------:R3:W-:Y:S02]  /*0320*/  UTMACCTL.PF [UR6] ;  /* 0x00000000060079b9 */ /* 0x0007e40008040000 */
[----:B------:R3:W-:Y:S02]  /*0330*/  UTMACCTL.PF [UR4] ;  /* 0x00000000040079b9 */ /* 0x0007e40008040000 */
[----:B---3--:R-:W-:Y:S01]  /*0340*/  NOP ;  /* 0x0000000000007918 */ /* 0x008fe20000000000 */
.L_x_5:
[----:B------:R-:W-:Y:S05]  /*0350*/  BSYNC.RECONVERGENT B0 ;  /* 0x0000000000007941 */ /* 0x000fea0003800200 */
.L_x_4:
[----:B------:R-:W-:Y:S04]  /*0360*/  BSSY.RECONVERGENT B0, `(.L_x_6) ;  /* 0x000000a000007945 */ /* 0x000fe80003800200 */
        /* <DEDUP_REMOVED lines=9> */
.L_x_7:
[----:B------:R-:W-:Y:S05]  /*0400*/  BSYNC.RECONVERGENT B0 ;  /* 0x0000000000007941 */ /* 0x000fea0003800200 */
.L_x_6:
[----:B------:R-:W3:Y:S01]  /*0410*/  LDCU.64 UR4, c[0x0][0x888] ;  /* 0x00011100ff0477ac */ /* 0x000ee20008000a00 */
[----:B------:R-:W-:Y:S02]  /*0420*/  UISETP.EQ.U32.AND UP2, UPT, UR8, URZ, UPT ;  /* 0x000000ff0800728c */ /* 0x000fe4000bf42070 */
[----:B------:R-:W-:Y:S02]  /*0430*/  UPLOP3.LUT UP4, UPT, UPT, UPT, UPT, 0x80, 0x8 ;  /* 0x000000000008789c */ /* 0x000fe40003f8f070 */
[----:B---3--:R-:W-:-:S04]  /*0440*/  UISETP.NE.U32.AND UP0, UPT, UR4, URZ, UPT ;  /* 0x000000ff0400728c */ /* 0x008fc8000bf05070 */
[----:B------:R-:W-:-:S04]  /*0450*/  UISETP.NE.AND.EX UP1, UPT, UR5, URZ, UPT, UP0 ;  /* 0x000000ff0500728c */ /* 0x000fc8000bf25300 */
[----:B------:R-:W-:-:S04]  /*0460*/  UISETP.EQ.OR.EX UP3, UPT, UR9, URZ, !UP1, UP2 ;  /* 0x000000ff0900728c */ /* 0x000fc8000cf62720 */
[----:B------:R-:W-:-:S06]  /*0470*/  UP2UR UR4, UPR, URZ, 0x8 ;  /* 0x00000008ff047883 */ /* 0x000fcc0008000000 */
[----:B------:R-:W-:Y:S01]  /*0480*/  MOV R149, UR4 ;  /* 0x0000000400957c02 */ /* 0x000fe20008000f00 */
[----:B------:R-:W-:Y:S06]  /*0490*/  BRA.U !UP3, `(.L_x_8) ;  /* 0x000000010b207547 */ /* 0x000fec000b800000 */
[----:B------:R-:W-:Y:S01]  /*04a0*/  UISETP.NE.U32.AND UP2, UPT, UR8, URZ, UPT ;  /* 0x000000ff0800728c */ /* 0x000fe2000bf45070 */
[----:B-----5:R-:W-:Y:S01]  /*04b0*/  FSETP.NEU.AND P0, PT, R73, RZ, PT ;  /* 0x000000ff4900720b */ /* 0x020fe20003f0d000 */
[----:B------:R-:W-:Y:S02]  /*04c0*/  USEL UR4, URZ, 0xffffffff, UP1 ;  /* 0xffffffffff047887 */ /* 0x000fe40008800000 */
[----:B------:R-:W-:-:S10]  /*04d0*/  UISETP.NE.AND.EX UP2, UPT, UR9, URZ, UPT, UP2 ;  /* 0x000000ff0900728c */ /* 0x000fd4000bf45320 */
[----:B------:R-:W-:Y:S01]  /*04e0*/  VOTEU.ANY UP0, P0 ;  /* 0x0000000000ff7886 */ /* 0x000fe20000000100 */
[----:B------:R-:W-:-:S04]  /*04f0*/  @!UP2 USEL UR4, URZ, 0xffffffff, UP0 ;  /* 0xffffffffff04a887 */ /* 0x000fc80008000000 */
[----:B------:R-:W-:-:S04]  /*0500*/  ULOP3.LUT UR4, UR4, 0x1, URZ, 0xc0, !UPT ;  /* 0x0000000104047892 */ /* 0x000fc8000f8ec0ff */
[----:B------:R-:W-:-:S11]  /*0510*/  UISETP.NE.U32.AND UP4, UPT, UR4, 0x1, UPT ;  /* 0x000000010400788c */ /* 0x000fd6000bf85070 */
.L_x_8:
[----:B------:R-:W3:Y:S01]  /*0520*/  SHFL.IDX PT, R0, R147, RZ, 0x1f ;  /* 0x00001fff93007589 */ /* 0x000ee200000e0000 */
[----:B------:R-:W-:-:S04]  /*0530*/  UISETP.NE.AND UP0, UPT, UR18, 0x2, UPT ;  /* 0x000000021200788c */ /* 0x000fc8000bf05270 */
[----:B------:R-:W-:Y:S02]  /*0540*/  UISETP.EQ.AND UP2, UPT, UR33, URZ, !UP0 ;  /* 0x000000ff2100728c */ /* 0x000fe4000c742270 */
[----:B------:R-:W-:-:S04]  /*0550*/  USEL UR45, URZ, 0x1, UP0 ;  /* 0x00000001ff2d7887 */ /* 0x000fc80008000000 */
[----:B------:R-:W-:Y:S02]  /*0560*/  PLOP3.LUT P3, PT, P1, PT, UP2, 0x80, 0x8 ;  /* 0x000000000008781c */ /* 0x000fe40000f6f028 */
[----:B---3--:R-:W-:-:S13]  /*0570*/  ISETP.NE.AND P0, PT, R0, RZ, PT ;  /* 0x000000ff0000720c */ /* 0x008fda0003f05270 */
[----:B------:R-:W-:Y:S05]  /*0580*/  @P0 BRA `(.L_x_9) ;  /* 0x0000000000900947 */ /* 0x000fea0003800000 */
[----:B------:R-:W-:Y:S01]  /*0590*/  ELECT P0, URZ, PT ;  /* 0x0000000000ff782f */ /* 0x000fe20003800000 */
[----:B------:R-:W-:-:S12]  /*05a0*/  BSSY.RECONVERGENT B0, `(.L_x_9) ;  /* 0x0000022000007945 */ /* 0x000fd80003800200 */
[----:B------:R-:W-:Y:S05]  /*05b0*/  @!P0 BRA `(.L_x_10) ;  /* 0x0000000000808947 */ /* 0x000fea0003800000 */
[----:B------:R-:W-:Y:S01]  /*05c0*/  UMOV UR4, 0x400 ;  /* 0x0000040000047882 */ /* 0x000fe20000000000 */
[----:B------:R-:W-:Y:S01]  /*05d0*/  UMOV UR8, 0x1 ;  /* 0x0000000100087882 */ /* 0x000fe20000000000 */
[----:B------:R-:W-:Y:S01]  /*05e0*/  UMOV UR6, 0x4 ;  /* 0x0000000400067882 */ /* 0x000fe20000000000 */
[----:B------:R-:W-:Y:S02]  /*05f0*/  ULEA UR4, UR47, UR4, 0x18 ;  /* 0x000000042f047291 */ /* 0x000fe4000f8ec0ff */
[----:B------:R-:W-:-:S04]  /*0600*/  UIADD3 UR8, UPT, UPT, -UR8, 0x100000, URZ ;  /* 0x0010000008087890 */ /* 0x000fc8000fffe1ff */
[----:B------:R-:W-:Y:S02]  /*0610*/  USHF.L.U32 UR9, UR8, 0xb, URZ ;  /* 0x0000000b08097899 */ /* 0x000fe400080006ff */
[----:B------:R-:W-:Y:S02]  /*0620*/  USHF.L.U32 UR8, UR8, 0x1, URZ ;  /* 0x0000000108087899 */ /* 0x000fe400080006ff */
[----:B------:R-:W-:-:S04]  /*0630*/  UIADD3 UR6, UPT, UPT, -UR6, 0x100000, URZ ;  /* 0x0010000006067890 */ /* 0x000fc8000fffe1ff */
[----:B------:R-:W-:Y:S02]  /*0640*/  USHF.L.U32 UR7, UR6, 0xb, URZ ;  /* 0x0000000b06077899 */ /* 0x000fe400080006ff */
[----:B------:R-:W-:Y:S01]  /*0650*/  USHF.L.U32 UR6, UR6, 0x1, URZ ;  /* 0x0000000106067899 */ /* 0x000fe200080006ff */
[----:B------:R-:W3:Y:S03]  /*0660*/  FENCE.VIEW.ASYNC.S ;  /* 0x00000000000073c6 */ /* 0x000ee60000000000 */
[----:B---3--:R3:W4:Y:S08]  /*0670*/  SYNCS.EXCH.64 URZ, [UR4], UR8 ;  /* 0x0000000804ff75b2 */ /* 0x0087300008000100 */
[----:B------:R3:W1:Y:S01]  /*0680*/  SYNCS.EXCH.64 URZ, [UR4+0x50], UR6 ;  /* 0x0000500604ff75b2 */ /* 0x0006620008000100 */
        /* <DEDUP_REMOVED lines=17> */
[----:B------:R3:W1:Y:S02]  /*07a0*/  SYNCS.EXCH.64 URZ, [UR4+0x98], UR6 ;  /* 0x0000980604ff75b2 */ /* 0x0006640008000100 */
[----:B---34-:R-:W-:Y:S01]  /*07b0*/  NOP ;  /* 0x0000000000007918 */ /* 0x018fe20000000000 */
.L_x_10:
[----:B------:R-:W-:Y:S05]  /*07c0*/  BSYNC.RECONVERGENT B0 ;  /* 0x0000000000007941 */ /* 0x000fea0003800200 */
.L_x_9:
[----:B------:R-:W3:Y:S01]  /*07d0*/  SHFL.IDX PT, R0, R147, RZ, 0x1f ;  /* 0x00001fff93007589 */ /* 0x000ee200000e0000 */
[----:B------:R-:W-:Y:S01]  /*07e0*/  NOP ;  /* 0x0000000000007918 */ /* 0x000fe20000000000 */
[----:B---3--:R-:W-:-:S13]  /*07f0*/  ISETP.NE.AND P0, PT, R0, 0x1, PT ;  /* 0x000000010000780c */ /* 0x008fda0003f05270 */
[----:B------:R-:W-:Y:S05]  /*0800*/  @P0 BRA `(.L_x_11) ;  /* 0x0000000000540947 */ /* 0x000fea0003800000 */
        /* <DEDUP_REMOVED lines=10> */
[----:B------:R-:W-:Y:S01]  /*08b0*/  ELECT P0, URZ, PT ;  /* 0x0000000000ff782f */ /* 0x000fe20003800000 */
[----:B------:R-:W3:Y:S02]  /*08c0*/  FENCE.VIEW.ASYNC.S ;  /* 0x00000000000073c6 */ /* 0x000ee40000000000 */
[----:B---3--:R3:W4:Y:S08]  /*08d0*/  SYNCS.EXCH.64 URZ, [UR4+0xa0], UR8 ;  /* 0x0000a00804ff75b2 */ /* 0x0087300008000100 */
[----:B------:R3:W1:Y:S01]  /*08e0*/  SYNCS.EXCH.64 URZ, [UR4+0xc0], UR6 ;  /* 0x0000c00604ff75b2 */ /* 0x0006620008000100 */
[----:B------:R3:W1:Y:S01]  /*08f0*/  SYNCS.EXCH.64 URZ, [UR4+0xa8], UR8 ;  /* 0x0000a80804ff75b2 */ /* 0x0006620008000100 */
[----:B------:R3:W1:Y:S01]  /*0900*/  SYNCS.EXCH.64 URZ, [UR4+0xc8], UR6 ;  /* 0x0000c80604ff75b2 */ /* 0x0006620008000100 */
[----:B------:R3:W1:Y:S01]  /*0910*/  SYNCS.EXCH.64 URZ, [UR4+0xb0], UR8 ;  /* 0x0000b00804ff75b2 */ /* 0x0006620008000100 */
[----:B------:R3:W1:Y:S01]  /*0920*/  SYNCS.EXCH.64 URZ, [UR4+0xd0], UR6 ;  /* 0x0000d00604ff75b2 */ /* 0x0006620008000100 */
[----:B------:R3:W1:Y:S01]  /*0930*/  SYNCS.EXCH.64 URZ, [UR4+0xb8], UR8 ;  /* 0x0000b80804ff75b2 */ /* 0x0006620008000100 */
[----:B------:R3:W1:Y:S01]  /*0940*/  SYNCS.EXCH.64 URZ, [UR4+0xd8], UR6 ;  /* 0x0000d80604ff75b2 */ /* 0x0006620008000100 */
[----:B------:R-:W-:Y:S01]  /*0950*/  NOP ;  /* 0x0000000000007918 */ /* 0x000fe20000000000 */
.L_x_11:
[----:B------:R-:W2:Y:S01]  /*0960*/  SHFL.IDX PT, R0, R147, RZ, 0x1f ;  /* 0x00001fff93007589 */ /* 0x000ea200000e0000 */
[----:B------:R-:W-:Y:S01]  /*0970*/  NOP ;  /* 0x0000000000007918 */ /* 0x000fe20000000000 */
[----:B--2---:R-:W-:-:S13]  /*0980*/  ISETP.NE.AND P0, PT, R0, 0x3, PT ;  /* 0x000000030000780c */ /* 0x004fda0003f05270 */
[----:B------:R-:W-:Y:S05]  /*0990*/  @P0 BRA `(.L_x_12) ;  /* 0x00000000002c0947 */ /* 0x000fea0003800000 */
[----:B---3--:R-:W-:Y:S01]  /*09a0*/  UMOV UR6, 0x400 ;  /* 0x0000040000067882 */ /* 0x008fe20000000000 */
[----:B------:R-:W-:Y:S01]  /*09b0*/  UMOV UR4, 0x20 ;  /* 0x0000002000047882 */ /* 0x000fe20000000000 */
[----:B------:R-:W-:Y:S02]  /*09c0*/  ULEA UR6, UR47, UR6, 0x18 ;  /* 0x000000062f067291 */ /* 0x000fe4000f8ec0ff */
[----:B------:R-:W-:-:S04]  /*09d0*/  UIADD3 UR4, UPT, UPT, -UR4, 0x100000, URZ ;  /* 0x0010000004047890 */ /* 0x000fc8000fffe1ff */
[----:B------:R-:W-:Y:S02]  /*09e0*/  USHF.L.U32 UR5, UR4, 0xb, URZ ;  /* 0x0000000b04057899 */ /* 0x000fe400080006ff */
[----:B------:R-:W-:Y:S01]  /*09f0*/  USHF.L.U32 UR4, UR4, 0x1, URZ ;  /* 0x0000000104047899 */ /* 0x000fe200080006ff */
[----:B------:R-:W-:Y:S01]  /*0a00*/  ELECT P0, URZ, PT ;  /* 0x0000000000ff782f */ /* 0x000fe20003800000 */
[----:B------:R-:W2:Y:S10]  /*0a10*/  FENCE.VIEW.ASYNC.S ;  /* 0x00000000000073c6 */ /* 0x000eb40000000000 */
[----:B--2---:R2:W3:Y:S01]  /*0a20*/  SYNCS.EXCH.64 URZ, [UR6+0xe0], UR4 ;  /* 0x0000e00406ff75b2 */ /* 0x0044e20008000100 */
[----:B------:R2:W1:Y:S01]  /*0a30*/  SYNCS.EXCH.64 URZ, [UR6+0xe8], UR4 ;  /* 0x0000e80406ff75b2 */ /* 0x0004620008000100 */
[----:B------:R-:W-:Y:S01]  /*0a40*/  NOP ;  /* 0x0000000000007918 */ /* 0x000fe20000000000 */
.L_x_12:
[----:B------:R-:W4:Y:S01]  /*0a50*/  SHFL.IDX PT, R0, R147, RZ, 0x1f ;  /* 0x00001fff93007589 */ /* 0x000f2200000e0000 */
[----:B------:R-:W-:Y:S01]  /*0a60*/  NOP ;  /* 0x0000000000007918 */ /* 0x000fe20000000000 */
[----:B----4-:R-:W-:-:S13]  /*0a70*/  ISETP.NE.AND P0, PT, R0, 0x4, PT ;  /* 0x000000040000780c */ /* 0x010fda0003f05270 */
[----:B------:R-:W-:Y:S05]  /*0a80*/  @P0 BRA `(.L_x_13) ;  /* 0x0000000000480947 */ /* 0x000fea0003800000 */
[----:B--23--:R-:W-:Y:S01]  /*0a90*/  UMOV UR4, 0x720 ;  /* 0x0000072000047882 */ /* 0x00cfe20000000000 */
[----:B------:R-:W-:Y:S01]  /*0aa0*/  UMOV UR6, 0x400 ;  /* 0x0000040000067882 */ /* 0x000fe20000000000 */
[----:B------:R-:W-:Y:S01]  /*0ab0*/  USEL UR4, UR4, 0x620, UP4 ;  /* 0x0000062004047887 */ /* 0x000fe2000a000000 */
        /* <DEDUP_REMOVED lines=9> */
[----:B------:R-:W2:Y:S02]  /*0b50*/  FENCE.VIEW.ASYNC.S ;  /* 0x00000000000073c6 */ /* 0x000ea40000000000 */
[----:B--2---:R4:W2:Y:S08]  /*0b60*/  SYNCS.EXCH.64 URZ, [UR6+0xf0], UR8 ;  /* 0x0000f00806ff75b2 */ /* 0x0048b00008000100 */
[----:B------:R4:W3:Y:S01]  /*0b70*/  SYNCS.EXCH.64 URZ, [UR6+0x100], UR4 ;  /* 0x0001000406ff75b2 */ /* 0x0008e20008000100 */
[----:B------:R4:W1:Y:S01]  /*0b80*/  SYNCS.EXCH.64 URZ, [UR6+0xf8], UR8 ;  /* 0x0000f80806ff75b2 */ /* 0x0008620008000100 */
[----:B------:R4:W1:Y:S02]  /*0b90*/  SYNCS.EXCH.64 URZ, [UR6+0x108], UR4 ;  /* 0x0001080406ff75b2 */ /* 0x0008640008000100 */
[----:B----4-:R-:W-:Y:S01]  /*0ba0*/  NOP ;  /* 0x0000000000007918 */ /* 0x010fe20000000000 */
.L_x_13:
[----:B------:R-:W4:Y:S01]  /*0bb0*/  SHFL.IDX PT, R0, R147, RZ, 0x1f ;  /* 0x00001fff93007589 */ /* 0x000f2200000e0000 */
[----:B------:R-:W-:Y:S01]  /*0bc0*/  NOP ;  /* 0x0000000000007918 */ /* 0x000fe20000000000 */
[----:B----4-:R-:W-:-:S13]  /*0bd0*/  ISETP.NE.AND P0, PT, R0, 0x5, PT ;  /* 0x000000050000780c */ /* 0x010fda0003f05270 */
[----:B------:R-:W-:Y:S05]  /*0be0*/  @P0 BRA `(.L_x_14) ;  /* 0x0000000000440947 */ /* 0x000fea0003800000 */
[----:B--23--:R-:W-:Y:S01]  /*0bf0*/  UMOV UR4, 0x400 ;  /* 0x0000040000047882 */ /* 0x00cfe20000000000 */
        /* <DEDUP_REMOVED lines=16> */
.L_x_14:
[----:B------:R-:W4:Y:S01]  /*0d00*/  SHFL.IDX PT, R0, R147, RZ, 0x1f ;  /* 0x00001fff93007589 */ /* 0x000f2200000e0000 */
[----:B------:R-:W-:Y:S01]  /*0d10*/  ISETP.NE.OR P1, PT, RZ, UR18, !P1 ;  /* 0x00000012ff007c0c */ /* 0x000fe2000cf25670 */
[----:B------:R-:W-:Y:S01]  /*0d20*/  NOP ;  /* 0x0000000000007918 */ /* 0x000fe20000000000 */
[----:B----4-:R-:W-:-:S13]  /*0d30*/  ISETP.NE.AND P0, PT, R0, 0x3, PT ;  /* 0x000000030000780c */ /* 0x010fda0003f05270 */
[----:B------:R-:W-:Y:S05]  /*0d40*/  @P0 BRA `(.L_x_15) ;  /* 0x0000000000340947 */ /* 0x000fea0003800000 */
[----:B--23--:R-:W-:Y:S01]  /*0d50*/  UMOV UR4, 0x400 ;  /* 0x0000040000047882 */ /* 0x00cfe20000000000 */
[----:B------:R-:W-:Y:S01]  /*0d60*/  UMOV UR6, 0x20 ;  /* 0x0000002000067882 */ /* 0x000fe20000000000 */
[----:B------:R-:W-:Y:S02]  /*0d70*/  ULEA UR4, UR47, UR4, 0x18 ;  /* 0x000000042f047291 */ /* 0x000fe4000f8ec0ff */
[----:B------:R-:W-:-:S04]  /*0d80*/  UIADD3 UR6, UPT, UPT, -UR6, 0x100000, URZ ;  /* 0x0010000006067890 */ /* 0x000fc8000fffe1ff */
[----:B------:R-:W-:Y:S02]  /*0d90*/  USHF.L.U32 UR7, UR6, 0xb, URZ ;  /* 0x0000000b06077899 */ /* 0x000fe400080006ff */
[----:B------:R-:W-:Y:S01]  /*0da0*/  USHF.L.U32 UR6, UR6, 0x1, URZ ;  /* 0x0000000106067899 */ /* 0x000fe200080006ff */
[----:B------:R-:W-:Y:S01]  /*0db0*/  ELECT P0, URZ, PT ;  /* 0x0000000000ff782f */ /* 0x000fe20003800000 */
[----:B------:R-:W2:Y:S10]  /*0dc0*/  FENCE.VIEW.ASYNC.S ;  /* 0x00000000000073c6 */ /* 0x000eb40000000000 */
[----:B--2---:R4:W2:Y:S01]  /*0dd0*/  SYNCS.EXCH.64 URZ, [UR4+0x130], UR6 ;  /* 0x0001300604ff75b2 */ /* 0x0048a20008000100 */
[----:B------:R4:W3:Y:S01]  /*0de0*/  SYNCS.EXCH.64 URZ, [UR4+0x140], UR6 ;  /* 0x0001400604ff75b2 */ /* 0x0008e20008000100 */
[----:B------:R4:W1:Y:S01]  /*0df0*/  SYNCS.EXCH.64 URZ, [UR4+0x138], UR6 ;  /* 0x0001380604ff75b2 */ /* 0x0008620008000100 */
[----:B------:R4:W1:Y:S02]  /*0e00*/  SYNCS.EXCH.64 URZ, [UR4+0x148], UR6 ;  /* 0x0001480604ff75b2 */ /* 0x0008640008000100 */
[----:B----4-:R-:W-:Y:S01]  /*0e10*/  NOP ;  /* 0x0000000000007918 */ /* 0x010fe20000000000 */
.L_x_15:
[----:B------:R-:W-:Y:S01]  /*0e20*/  VOTEU.ALL UP0, P1 ;  /* 0x0000000000ff7886 */ /* 0x000fe20000800000 */
[----:B--23--:R-:W-:Y:S01]  /*0e30*/  UMOV UR4, 0x20 ;  /* 0x0000002000047882 */ /* 0x00cfe20000000000 */
[----:B------:R-:W2:Y:S01]  /*0e40*/  LDCU UR7, c[0x0][0x36c] ;  /* 0x00006d80ff0777ac */ /* 0x000ea20008000800 */
[----:B------:R-:W-:Y:S01]  /*0e50*/  NOP ;  /* 0x0000000000007918 */ /* 0x000fe20000000000 */
[----:B------:R-:W-:Y:S01]  /*0e60*/  LOP3.LUT R0, R160, 0x1f, RZ, 0xc0, !PT ;  /* 0x0000001fa0007812 */ /* 0x000fe200078ec0ff */
[----:B------:R-:W-:Y:S01]  /*0e70*/  @!UP0 UMOV UR6, 0x400 ;  /* 0x0000040000068882 */ /* 0x000fe20000000000 */
[----:B------:R-:W-:-:S04]  /*0e80*/  @!UP0 UIADD3 UR4, UPT, UPT, -UR4, 0x100000, URZ ;  /* 0x0010000004048890 */ /* 0x000fc8000fffe1ff */
[----:B------:R-:W-:Y:S02]  /*0e90*/  @!UP0 USHF.L.U32 UR5, UR4, 0xb, URZ ;  /* 0x0000000b04058899 */ /* 0x000fe400080006ff */
[----:B------:R-:W-:Y:S02]  /*0ea0*/  @!UP0 USHF.L.U32 UR4, UR4, 0x1, URZ ;  /* 0x0000000104048899 */ /* 0x000fe400080006ff */
[----:B------:R-:W-:Y:S01]  /*0eb0*/  @!UP0 ULEA UR6, UR47, UR6, 0x18 ;  /* 0x000000062f068291 */ /* 0x000fe2000f8ec0ff */
[----:B------:R-:W-:Y:S01]  /*0ec0*/  VOTEU.ALL UP0, P1 ;  /* 0x0000000000ff7886 */ /* 0x000fe20000800000 */
[----:B------:R-:W-:Y:S02]  /*0ed0*/  UISETP.NE.AND UP5, UPT, UR18, URZ, UPT ;  /* 0x000000ff1200728c */ /* 0x000fe4000bfa5270 */
[----:B--2---:R-:W-:Y:S01]  /*0ee0*/  UISETP.EQ.U32.AND UP6, UPT, UR7, 0x1, UPT ;  /* 0x000000010700788c */ /* 0x004fe2000bfc2070 */
[----:B------:R-:W2:Y:S07]  /*0ef0*/  FENCE.VIEW.ASYNC.S ;  /* 0x00000000000073c6 */ /* 0x000eae0000000000 */
[----:B--2---:R2:W3:Y:S01]  /*0f00*/  @!UP0 SYNCS.EXCH.64 URZ, [UR6+0x150], UR4 ;  /* 0x0001500406ff85b2 */ /* 0x0044e20008000100 */
[----:B------:R-:W-:Y:S05]  /*0f10*/  BRA.U !UP6, `(.L_x_16) ;  /* 0x000000010e087547 */ /* 0x000fea000b800000 */
[----:B-1-3--:R-:W-:Y:S01]  /*0f20*/  UCGABAR_ARV ;  /* 0x00000000000079c7 */ /* 0x00afe20008000000 */
[----:B------:R-:W-:Y:S05]  /*0f30*/  BRA `(.L_x_17) ;  /* 0x0000000000047947 */ /* 0x000fea0003800000 */
.L_x_16:
[----:B-1-3--:R-:W-:Y:S01]  /*0f40*/  NOP ;  /* 0x0000000000007918 */ /* 0x00afe20000000000 */
.L_x_17:
[----:B------:R-:W1:Y:S01]  /*0f50*/  S2UR UR31, SR_CTAID.X ;  /* 0x00000000001f79c3 */ /* 0x000e620000002500 */
[----:B------:R-:W-:-:S05]  /*0f60*/  CS2R.32 R148, SR_CgaSize ;  /* 0x0000000000947805 */ /* 0x000fca0000008a00 */
[----:B------:R-:W-:-:S05]  /*0f70*/  IMAD R148, R148, -0xa0, RZ ;  /* 0xffffff6094947824 */ /* 0x000fca00078e02ff */
[----:B--2---:R-:W-:-:S14]  /*0f80*/  R2UR UR5, R148 ;  /* 0x00000000940572ca */ /* 0x004fdc00000e0000 */
[----:B------:R-:W2:Y:S01]  /*0f90*/  LDCU UR5, c[0x0][UR5+0x2b0] ;  /* 0x00005600050577ac */ /* 0x000ea20008000800 */
[----:B------:R-:W-:-:S05]  /*0fa0*/  CS2R.32 R148, SR_CgaSize ;  /* 0x0000000000947805 */ /* 0x000fca0000008a00 */
[----:B------:R-:W-:-:S05]  /*0fb0*/  IMAD R148, R148, -0xa0, RZ ;  /* 0xffffff6094947824 */ /* 0x000fca00078e02ff */
[----:B------:R-:W-:-:S14]  /*0fc0*/  R2UR UR4, R148 ;  /* 0x00000000940472ca */ /* 0x000fdc00000e0000 */
[----:B------:R-:W3:Y:S01]  /*0fd0*/  LDCU UR4, c[0x0][UR4+0x2b4] ;  /* 0x00005680040477ac */ /* 0x000ee20008000800 */
[----:B------:R-:W4:Y:S01]  /*0fe0*/  S2UR UR30, SR_CTAID.Y ;  /* 0x00000000001e79c3 */ /* 0x000f220000002600 */
[----:B------:R-:W-:-:S05]  /*0ff0*/  CS2R.32 R148, SR_CgaSize ;  /* 0x0000000000947805 */ /* 0x000fca0000008a00 */
[----:B------:R-:W-:-:S05]  /*1000*/  IMAD R148, R148, -0xa0, RZ ;  /* 0xffffff6094947824 */ /* 0x000fca00078e02ff */
[----:B------:R-:W-:-:S14]  /*1010*/  R2UR UR7, R148 ;  /* 0x00000000940772ca */ /* 0x000fdc00000e0000 */
[----:B------:R-:W3:Y:S01]  /*1020*/  LDCU UR7, c[0x0][UR7+0x2a4] ;  /* 0x00005480070777ac */ /* 0x000ee20008000800 */
[----:B------:R-:W-:-:S05]  /*1030*/  CS2R.32 R148, SR_CgaSize ;  /* 0x0000000000947805 */ /* 0x000fca0000008a00 */
[----:B------:R-:W-:-:S05]  /*1040*/  IMAD R148, R148, -0xa0, RZ ;  /* 0xffffff6094947824 */ /* 0x000fca00078e02ff */
[----:B------:R-:W-:-:S14]  /*1050*/  R2UR UR63, R148 ;  /* 0x00000000943f72ca */ /* 0x000fdc00000e0000 */
[----:B------:R-:W3:Y:S01]  /*1060*/  LDCU UR63, c[0x0][UR63+0x2a0] ;  /* 0x000054003f3f77ac */ /* 0x000ee20008000800 */
[----:B------:R-:W-:Y:S01]  /*1070*/  UISETP.GT.U32.AND UP0, UPT, UR33, 0xffff, UPT ;  /* 0x0000ffff2100788c */ /* 0x000fe2000bf04070 */
[----:B------:R-:W3:Y:S01]  /*1080*/  LDCU UR19, c[0x0][0xb24] ;  /* 0x00016480ff1377ac */ /* 0x000ee20008000800 */
[----:B------:R-:W3:Y:S01]  /*1090*/  LDCU UR42, c[0x0][0xb24] ;  /* 0x00016480ff2a77ac */ /* 0x000ee20008000800 */
[----:B-1----:R-:W-:Y:S01]  /*10a0*/  I2FP.F32.U32 R3, UR31 ;  /* 0x0000001f00037c45 */ /* 0x002fe20008201000 */
[----:B------:R-:W1:Y:S04]  /*10b0*/  LDCU UR23, c[0x0][0xb30] ;  /* 0x00016600ff1777ac */ /* 0x000e680008000800 */
[----:B--2---:R-:W-:Y:S01]  /*10c0*/  FMUL R3, R3, UR5 ;  /* 0x0000000503037c20 */ /* 0x004fe20008400000 */
[----:B------:R-:W-:Y:S01]  /*10d0*/  USHF.L.U32 UR24, UR47, 0x9, URZ ;  /* 0x000000092f187899 */ /* 0x000fe200080006ff */
[----:B----4-:R-:W-:Y:S01]  /*10e0*/  I2FP.F32.U32 R2, UR30 ;  /* 0x0000001e00027c45 */ /* 0x010fe20008201000 */
[----:B------:R-:W-:-:S03]  /*10f0*/  USHF.L.U32 UR46, UR31, 0x7, URZ ;  /* 0x000000071f2e7899 */ /* 0x000fc600080006ff */
[----:B------:R-:W2:Y:S01]  /*1100*/  F2I.U32.TRUNC.NTZ R3, R3 ;  /* 0x0000000300037305 */ /* 0x000ea2000020f000 */
[----:B------:R-:W-:Y:S01]  /*1110*/  USEL UR21, UR33, 0xffff, !UP0 ;  /* 0x0000ffff21157887 */ /* 0x000fe2000c000000 */
[----:B---3--:R-:W-:-:S06]  /*1120*/  FMUL R2, R2, UR4 ;  /* 0x0000000402027c20 */ /* 0x008fcc0008400000 */
[----:B------:R-:W3:Y:S01]  /*1130*/  F2I.U32.TRUNC.NTZ R2, R2 ;  /* 0x0000000200027305 */ /* 0x000ee2000020f000 */
[----:B--2---:R-:W-:Y:S02]  /*1140*/  R2UR UR4, R3 ;  /* 0x00000000030472ca */ /* 0x004fe400000e0000 */
[----:B------:R-:W-:Y:S02]  /*1150*/  PRMT R3, RZ, 0x7610, R3 ;  /* 0x00007610ff037816 */ /* 0x000fe40000000003 */
[----:B---3--:R-:W-:Y:S02]  /*1160*/  R2UR UR6, R2 ;  /* 0x00000000020672ca */ /* 0x008fe400000e0000 */
[----:B------:R-:W-:-:S07]  /*1170*/  PRMT R2, RZ, 0x7610, R2 ;  /* 0x00007610ff027816 */ /* 0x000fce0000000002 */
[----:B------:R-:W-:-:S04]  /*1180*/  UIADD3 UR5, UPT, UPT, -UR4, URZ, URZ ;  /* 0x000000ff04057290 */ /* 0x000fc8000fffe1ff */
[----:B------:R-:W-:Y:S02]  /*1190*/  UIMAD UR63, UR63, UR5, UR31 ;  /* 0x000000053f3f72a4 */ /* 0x000fe4000f8e021f */
[----:B------:R-:W-:-:S04]  /*11a0*/  UIADD3 UR4, UPT, UPT, -UR6, URZ, URZ ;  /* 0x000000ff06047290 */ /* 0x000fc8000fffe1ff */
[----:B------:R-:W-:-:S06]  /*11b0*/  UIMAD UR4, UR7, UR4, UR30 ;  /* 0x00000004070472a4 */ /* 0x000fcc000f8e021e */
[----:B------:R-:W-:Y:S01]  /*11c0*/  IMAD.U32 R148, RZ, RZ, UR4 ;  /* 0x00000004ff947e24 */ /* 0x000fe2000f8e00ff */
[----:B-1----:R-:W-:Y:S06]  /*11d0*/  BRA.U UP5, `(.L_x_18) ;  /* 0x0000000105687547 */ /* 0x002fec000b800000 */
[----:B------:R-:W-:Y:S01]  /*11e0*/  R2UR UR4, R148 ;  /* 0x00000000940472ca */ /* 0x000fe200000e0000 */
[----:B------:R-:W-:-:S12]  /*11f0*/  ULOP3.LUT UR5, UR63, 0x4, URZ, 0x3c, !UPT ;  /* 0x000000043f057892 */ /* 0x000fd8000f8e3cff */
[----:B------:R-:W-:Y:S02]  /*1200*/  UISETP.NE.AND UP0, UPT, UR4, URZ, UPT ;  /* 0x000000ff0400728c */ /* 0x000fe4000bf05270 */
[----:B------:R-:W-:Y:S02]  /*1210*/  ULOP3.LUT UR4, UR63, 0x2, URZ, 0x3c, !UPT ;  /* 0x000000023f047892 */ /* 0x000fe4000f8e3cff */
[----:B------:R-:W-:-:S04]  /*1220*/  UISETP.GT.U32.AND UP2, UPT, UR63, 0x1, UP0 ;  /* 0x000000013f00788c */ /* 0x000fc80008744070 */
[----:B------:R-:W-:Y:S02]  /*1230*/  USEL UR8, URZ, 0x1, UP2 ;  /* 0x00000001ff087887 */ /* 0x000fe40009000000 */
[----:B------:R-:W-:Y:S02]  /*1240*/  USEL UR7, URZ, 0x2, UP2 ;  /* 0x00000002ff077887 */ /* 0x000fe40009000000 */
[----:B------:R-:W-:Y:S02]  /*1250*/  UISETP.GT.U32.AND UP2, UPT, UR4, 0x1, UP0 ;  /* 0x000000010400788c */ /* 0x000fe40008744070 */
[----:B------:R-:W-:Y:S02]  /*1260*/  ULOP3.LUT UR4, UR63, 0x6, URZ, 0x3c, !UPT ;  /* 0x000000063f047892 */ /* 0x000fe4000f8e3cff */
[----:B------:R-:W-:Y:S02]  /*1270*/  USEL UR6, URZ, 0x4, UP2 ;  /* 0x00000004ff067887 */ /* 0x000fe40009000000 */
[----:B------:R-:W-:-:S02]  /*1280*/  USEL UR9, URZ, 0x8, UP2 ;  /* 0x00000008ff097887 */ /* 0x000fc40009000000 */
[----:B------:R-:W-:Y:S02]  /*1290*/  UISETP.GT.U32.AND UP2, UPT, UR5, 0x1, UP0 ;  /* 0x000000010500788c */ /* 0x000fe40008744070 */
[----:B------:R-:W-:Y:S02]  /*12a0*/  UISETP.GT.U32.AND UP0, UPT, UR4, 0x1, UP0 ;  /* 0x000000010400788c */ /* 0x000fe40008704070 */
[----:B------:R-:W-:Y:S02]  /*12b0*/  USEL UR4, URZ, 0x10, UP2 ;  /* 0x00000010ff047887 */ /* 0x000fe40009000000 */
[----:B------:R-:W-:Y:S02]  /*12c0*/  UIADD3 UR5, UPT, UPT, UR6, UR7, UR8 ;  /* 0x0000000706057290 */ /* 0x000fe4000fffe008 */
[----:B------:R-:W-:Y:S02]  /*12d0*/  USEL UR7, URZ, 0x40, UP0 ;  /* 0x00000040ff077887 */ /* 0x000fe40008000000 */
[----:B------:R-:W-:-:S02]  /*12e0*/  USEL UR8, URZ, 0x20, UP2 ;  /* 0x00000020ff087887 */ /* 0x000fc40009000000 */
[----:B------:R-:W-:Y:S02]  /*12f0*/  UIADD3 UR5, UPT, UPT, UR4, UR5, UR9 ;  /* 0x0000000504057290 */ /* 0x000fe4000fffe009 */
[----:B------:R-:W-:Y:S02]  /*1300*/  ULOP3.LUT UR4, UR63, 0xfffffffe, URZ, 0xc0, !UPT ;  /* 0xfffffffe3f047892 */ /* 0x000fe4000f8ec0ff */
[----:B------:R-:W-:Y:S02]  /*1310*/  USEL UR6, URZ, 0x80, UP0 ;  /* 0x00000080ff067887 */ /* 0x000fe40008000000 */
[----:B------:R-:W-:-:S03]  /*1320*/  UIADD3 UR5, UPT, UPT, UR7, UR5, UR8 ;  /* 0x0000000507057290 */ /* 0x000fc6000fffe008 */
[----:B------:R-:W-:Y:S01]  /*1330*/  UMOV UR7, 0x3 ;  /* 0x0000000300077882 */ /* 0x000fe20000000000 */
[----:B------:R-:W-:Y:S02]  /*1340*/  UIADD3 UR5, UPT, UPT, UR5, UR6, URZ ;  /* 0x0000000605057290 */ /* 0x000fe4000fffe0ff */
[----:B------:R-:W-:-:S04]  /*1350*/  USHF.L.U32 UR4, UR7, UR4, URZ ;  /* 0x0000000407047299 */ /* 0x000fc800080006ff */
[----:B------:R-:W-:Y:S02]  /*1360*/  MOV R3, UR5 ;  /* 0x0000000500037c02 */ /* 0x000fe40008000f00 */
[----:B------:R-:W-:-:S07]  /*1370*/  IMAD.U32 R2, RZ, RZ, UR4 ;  /* 0x00000004ff027e24 */ /* 0x000fce000f8e00ff */
.L_x_18:
[----:B------:R-:W1:Y:S01]  /*1380*/  S2UR UR36, SR_CTAID.Z ;  /* 0x00000000002479c3 */ /* 0x000e620000002700 */
[----:B------:R-:W-:Y:S01]  /*1390*/  UISETP.GE.AND UP0, UPT, UR19, 0x1, UPT ;  /* 0x000000011300788c */ /* 0x000fe2000bf06270 */
[----:B------:R-:W-:-:S08]  /*13a0*/  UMOV UR25, 0x55 ;  /* 0x0000005500197882 */ /* 0x000fd00000000000 */
[----:B------:R-:W-:Y:S05]  /*13b0*/  BRA.U !UP0, `(.L_x_19) ;  /* 0x0000000108d07547 */ /* 0x000fea000b800000 */
[----:B------:R-:W2:Y:S01]  /*13c0*/  LDCU.128 UR12, c[0x0][0xb10] ;  /* 0x00016200ff0c77ac */ /* 0x000ea20008000c00 */
[----:B------:R-:W3:Y:S01]  /*13d0*/  LDCU UR6, c[0x0][0x370] ;  /* 0x00006e00ff0677ac */ /* 0x000ee20008000800 */
[----:B------:R-:W4:Y:S01]  /*13e0*/  LDCU UR7, c[0x0][0x374] ;  /* 0x00006e80ff0777ac */ /* 0x000f220008000800 */
[----:B------:R-:W1:Y:S01]  /*13f0*/  LDCU UR20, c[0x0][0xb0c] ;  /* 0x00016180ff1477ac */ /* 0x000e620008000800 */
[----:B------:R-:W1:Y:S01]  /*1400*/  LDCU UR22, c[0x0][0xb20] ;  /* 0x00016400ff1677ac */ /* 0x000e620008000800 */
[----:B------:R-:W1:Y:S01]  /*1410*/  LDCU.64 UR8, c[0x0][0xb28] ;  /* 0x00016500ff0877ac */ /* 0x000e620008000a00 */
[----:B--2---:R-:W-:Y:S02]  /*1420*/  UISETP.NE.AND UP3, UPT, UR14, 0x1, UPT ;  /* 0x000000010e00788c */ /* 0x004fe4000bf65270 */
[----:B----4-:R-:W-:Y:S02]  /*1430*/  UIMAD.WIDE.U32 UR10, UR7, UR15, URZ ;  /* 0x0000000f070a72a5 */ /* 0x010fe4000f8e00ff */
[----:B---3--:R-:W-:-:S02]  /*1440*/  UIMAD.WIDE.U32 UR16, UR6, UR12, URZ ;  /* 0x0000000c061072a5 */ /* 0x008fc4000f8e00ff */
[----:B-1----:R-:W-:Y:S02]  /*1450*/  UISETP.NE.AND UP0, UPT, UR20, 0x1, UPT ;  /* 0x000000011400788c */ /* 0x002fe4000bf05270 */
[----:B------:R-:W-:Y:S01]  /*1460*/  UIMAD.WIDE.U32 UR4, UR31, UR12, URZ ;  /* 0x0000000c1f0472a5 */ /* 0x000fe2000f8e00ff */
[----:B------:R-:W-:Y:S02]  /*1470*/  UMOV UR10, UR11 ;  /* 0x0000000b000a7c82 */ /* 0x000fe40008000000 */
[----:B------:R-:W-:Y:S01]  /*1480*/  UMOV UR16, UR17 ;  /* 0x0000001100107c82 */ /* 0x000fe20008000000 */
[----:B------:R-:W-:Y:S02]  /*1490*/  @UP3 USHF.R.U32.HI UR7, URZ, UR22, UR10 ;  /* 0x00000016ff073299 */ /* 0x000fe4000801160a */
[----:B------:R-:W-:Y:S02]  /*14a0*/  UISETP.NE.AND UP2, UPT, UR19, 0x1, UPT ;  /* 0x000000011300788c */ /* 0x000fe4000bf45270 */
[----:B------:R-:W-:-:S02]  /*14b0*/  USHF.R.U32.HI UR5, URZ, UR13, UR5 ;  /* 0x0000000dff057299 */ /* 0x000fc40008011605 */
[----:B------:R-:W-:Y:S02]  /*14c0*/  @UP0 USHF.R.U32.HI UR6, URZ, UR13, UR16 ;  /* 0x0000000dff060299 */ /* 0x000fe40008011610 */
[----:B------:R-:W-:Y:S02]  /*14d0*/  UIMAD.WIDE.U32 UR12, UR30, UR15, URZ ;  /* 0x0000000f1e0c72a5 */ /* 0x000fe4000f8e00ff */
[----:B------:R-:W-:Y:S02]  /*14e0*/  UIMAD.WIDE.U32 UR10, UR7, UR8, URZ ;  /* 0x00000008070a72a5 */ /* 0x000fe4000f8e00ff */
[----:B------:R-:W-:Y:S02]  /*14f0*/  UIMAD.WIDE.U32 UR16, UR6, UR8, URZ ;  /* 0x00000008061072a5 */ /* 0x000fe4000f8e00ff */
[----:B------:R-:W-:Y:S01]  /*1500*/  USEL UR5, UR31, UR5, !UP0 ;  /* 0x000000051f057287 */ /* 0x000fe2000c000000 */
[----:B------:R-:W-:Y:S02]  /*1510*/  UMOV UR4, UR13 ;  /* 0x0000000d00047c82 */ /* 0x000fe40008000000 */
[----:B------:R-:W-:Y:S01]  /*1520*/  UMOV UR10, UR11 ;  /* 0x0000000b000a7c82 */ /* 0x000fe20008000000 */
[----:B------:R-:W-:-:S02]  /*1530*/  USHF.R.U32.HI UR4, URZ, UR22, UR4 ;  /* 0x00000016ff047299 */ /* 0x000fc40008011604 */
[----:B------:R-:W-:Y:S01]  /*1540*/  @UP2 USHF.R.U32.HI UR7, URZ, UR9, UR10 ;  /* 0x00000009ff072299 */ /* 0x000fe2000801160a */
[----:B------:R-:W-:Y:S01]  /*1550*/  UMOV UR16, UR17 ;  /* 0x0000001100107c82 */ /* 0x000fe20008000000 */
[----:B------:R-:W-:Y:S02]  /*1560*/  USEL UR4, UR30, UR4, !UP3 ;  /* 0x000000041e047287 */ /* 0x000fe4000d800000 */
[----:B------:R-:W-:Y:S02]  /*1570*/  @UP2 USHF.R.U32.HI UR6, URZ, UR9, UR16 ;  /* 0x00000009ff062299 */ /* 0x000fe40008011610 */
[----:B------:R-:W-:Y:S02]  /*1580*/  UIMAD UR7, UR7, UR19, URZ ;  /* 0x00000013070772a4 */ /* 0x000fe4000f8e02ff */
[----:B------:R-:W-:Y:S02]  /*1590*/  UIMAD UR12, UR6, UR19, URZ ;  /* 0x00000013060c72a4 */ /* 0x000fe4000f8e02ff */
[----:B------:R-:W-:-:S02]  /*15a0*/  UISETP.GE.AND UP0, UPT, UR4, UR7, UPT ;  /* 0x000000070400728c */ /* 0x000fc4000bf06270 */
[----:B------:R-:W-:Y:S02]  /*15b0*/  UIMAD.WIDE.U32 UR10, UR4, UR8, URZ ;  /* 0x00000008040a72a5 */ /* 0x000fe4000f8e00ff */
[----:B------:R-:W-:Y:S02]  /*15c0*/  UISETP.GE.OR UP0, UPT, UR5, UR12, UP0 ;  /* 0x0000000c0500728c */ /* 0x000fe40008706670 */
[----:B------:R-:W-:Y:S02]  /*15d0*/  UIMAD.WIDE.U32 UR12, UR5, UR8, URZ ;  /* 0x00000008050c72a5 */ /* 0x000fe4000f8e00ff */
[----:B------:R-:W-:Y:S01]  /*15e0*/  UIADD3 UR10, UPT, UPT, -UR4, URZ, URZ ;  /* 0x000000ff040a7290 */ /* 0x000fe2000fffe1ff */
[----:B------:R-:W-:Y:S01]  /*15f0*/  UMOV UR8, UR11 ;  /* 0x0000000b00087c82 */ /* 0x000fe20008000000 */
[----:B------:R-:W-:Y:S02]  /*1600*/  UIADD3 UR11, UPT, UPT, -UR5, URZ, URZ ;  /* 0x000000ff050b7290 */ /* 0x000fe4000fffe1ff */
[----:B------:R-:W-:-:S03]  /*1610*/  USHF.R.U32.HI UR8, URZ, UR9, UR8 ;  /* 0x00000009ff087299 */ /* 0x000fc60008011608 */
[----:B------:R-:W-:Y:S01]  /*1620*/  @!UP0 UMOV UR7, UR13 ;  /* 0x0000000d00078c82 */ /* 0x000fe20008000000 */
[----:B------:R-:W-:Y:S02]  /*1630*/  UIMAD UR30, UR14, UR10, UR30 ;  /* 0x0000000a0e1e72a4 */ /* 0x000fe4000f8e021e */
[----:B------:R-:W-:Y:S02]  /*1640*/  USEL UR8, UR4, UR8, !UP2 ;  /* 0x0000000804087287 */ /* 0x000fe4000d000000 */
[----:B------:R-:W-:Y:S02]  /*1650*/  @!UP0 USHF.R.U32.HI UR7, URZ, UR9, UR7 ;  /* 0x00000009ff078299 */ /* 0x000fe40008011607 */
[----:B------:R-:W-:Y:S02]  /*1660*/  UIADD3 UR9, UPT, UPT, -UR8, URZ, URZ ;  /* 0x000000ff08097290 */ /* 0x000fe4000fffe1ff */
[----:B------:R-:W-:Y:S02]  /*1670*/  @!UP0 USEL UR7, UR5, UR7, !UP2 ;  /* 0x0000000705078287 */ /* 0x000fe4000d000000 */
[----:B------:R-:W-:-:S02]  /*1680*/  UIMAD UR9, UR19, UR9, UR4 ;  /* 0x00000009130972a4 */ /* 0x000fc4000f8e0204 */
[----:B------:R-:W-:Y:S02]  /*1690*/  @!UP0 UIADD3 UR8, UPT, UPT, UR8, -UR7, URZ ;  /* 0x8000000708088290 */ /* 0x000fe4000fffe0ff */
[----:B------:R-:W-:Y:S02]  /*16a0*/  @!UP0 UIMAD UR6, UR9, UR6, UR7 ;  /* 0x00000006090682a4 */ /* 0x000fe4000f8e0207 */
[----:B------:R-:W-:Y:S02]  /*16b0*/  @!UP0 UIMAD UR4, UR8, UR19, UR5 ;  /* 0x00000013080482a4 */ /* 0x000fe4000f8e0205 */
[----:B------:R-:W-:Y:S02]  /*16c0*/  UIMAD UR31, UR20, UR11, UR31 ;  /* 0x0000000b141f72a4 */ /* 0x000fe4000f8e021f */
[----:B------:R-:W-:Y:S01]  /*16d0*/  UIMAD UR30, UR4, UR14, UR30 ;  /* 0x0000000e041e72a4 */ /* 0x000fe2000f8e021e */
[----:B------:R-:W-:Y:S02]  /*16e0*/  @!UP0 UMOV UR5, UR6 ;  /* 0x0000000600058c82 */ /* 0x000fe40008000000 */
[----:B------:R-:W-:-:S12]  /*16f0*/  UIMAD UR31, UR5, UR20, UR31 ;  /* 0x00000014051f72a4 */ /* 0x000fd8000f8e021f */
.L_x_19:
[----:B------:R-:W-:Y:S02]  /*1700*/  UISETP.NE.AND UP2, UPT, UR23, 0x1, UPT ;  /* 0x000000011700788c */ /* 0x000fe4000bf45270 */
[----:B------:R-:W-:Y:S02]  /*1710*/  ULOP3.LUT UR21, UR21, 0xffff, URZ, 0xc0, !UPT ;  /* 0x0000ffff15157892 */ /* 0x000fe4000f8ec0ff */
[----:B------:R-:W-:Y:S02]  /*1720*/  UISETP.NE.AND UP0, UPT, UR18, 0x2, UPT ;  /* 0x000000021200788c */ /* 0x000fe4000bf05270 */
[----:B------:R-:W-:Y:S02]  /*1730*/  ULOP3.LUT UR24, UR24, 0xc00, URZ, 0xc0, !UPT ;  /* 0x00000c0018187892 */ /* 0x000fe4000f8ec0ff */
[----:B------:R-:W-:Y:S02]  /*1740*/  ULOP3.LUT UR46, UR46, 0x80, URZ, 0xc0, !UPT ;  /* 0x000000802e2e7892 */ /* 0x000fe4000f8ec0ff */
[----:B------:R-:W-:Y:S01]  /*1750*/  USHF.L.U32 UR21, UR25, UR21, URZ ;  /* 0x0000001519157299 */ /* 0x000fe200080006ff */
[----:B------:R-:W-:Y:S11]  /*1760*/  BRA.U UP2, `(.L_x_20) ;  /* 0x0000000102407547 */ /* 0x000ff6000b800000 */
[----:B------:R-:W2:Y:S01]  /*1770*/  LDCU.128 UR8, c[0x0][0xb10] ;  /* 0x00016200ff0877ac */ /* 0x000ea20008000c00 */
[----:B------:R-:W3:Y:S01]  /*1780*/  LDCU UR12, c[0x0][0xb0c] ;  /* 0x00016180ff0c77ac */ /* 0x000ee20008000800 */
[----:B------:R-:W4:Y:S01]  /*1790*/  LDCU UR13, c[0x0][0xb20] ;  /* 0x00016400ff0d77ac */ /* 0x000f220008000800 */
[----:B--2---:R-:W-:Y:S02]  /*17a0*/  UIMAD.WIDE.U32 UR4, UR31, UR8, URZ ;  /* 0x000000081f0472a5 */ /* 0x004fe4000f8e00ff */
[----:B------:R-:W-:Y:S02]  /*17b0*/  UIMAD.WIDE.U32 UR6, UR30, UR11, URZ ;  /* 0x0000000b1e0672a5 */ /* 0x000fe4000f8e00ff */
[----:B---3--:R-:W-:Y:S02]  /*17c0*/  UISETP.NE.AND UP2, UPT, UR12, 0x1, UPT ;  /* 0x000000010c00788c */ /* 0x008fe4000bf45270 */
[----:B------:R-:W-:-:S03]  /*17d0*/  USHF.R.U32.HI UR5, URZ, UR9, UR5 ;  /* 0x00000009ff057299 */ /* 0x000fc60008011605 */
[----:B------:R-:W-:Y:S01]  /*17e0*/  UMOV UR4, UR7 ;  /* 0x0000000700047c82 */ /* 0x000fe20008000000 */
[----:B------:R-:W-:Y:S02]  /*17f0*/  USEL UR5, UR31, UR5, !UP2 ;  /* 0x000000051f057287 */ /* 0x000fe4000d000000 */
[----:B------:R-:W-:Y:S02]  /*1800*/  UISETP.NE.AND UP2, UPT, UR10, 0x1, UPT ;  /* 0x000000010a00788c */ /* 0x000fe4000bf45270 */
[----:B----4-:R-:W-:-:S04]  /*1810*/  USHF.R.U32.HI UR4, URZ, UR13, UR4 ;  /* 0x0000000dff047299 */ /* 0x010fc80008011604 */
[----:B------:R-:W-:-:S04]  /*1820*/  USEL UR4, UR30, UR4, !UP2 ;  /* 0x000000041e047287 */ /* 0x000fc8000d000000 */
[----:B------:R-:W-:Y:S02]  /*1830*/  UIADD3 UR6, UPT, UPT, UR5, -UR4, URZ ;  /* 0x8000000405067290 */ /* 0x000fe4000fffe0ff */
[----:B------:R-:W-:Y:S02]  /*1840*/  UIADD3 UR4, UPT, UPT, -UR5, UR4, URZ ;  /* 0x0000000405047290 */ /* 0x000fe4000fffe1ff */
[----:B------:R-:W-:Y:S02]  /*1850*/  UIMAD UR30, UR6, UR10, UR30 ;  /* 0x0000000a061e72a4 */ /* 0x000fe4000f8e021e */
[----:B------:R-:W-:-:S12]  /*1860*/  UIMAD UR31, UR4, UR12, UR31 ;  /* 0x0000000c041f72a4 */ /* 0x000fd8000f8e021f */
.L_x_20:
[----:B------:R-:W-:Y:S05]  /*1870*/  BRA.U !UP6, `(.L_x_21) ;  /* 0x000000010e0c7547 */ /* 0x000fea000b800000 */
[----:B------:R-:W-:Y:S01]  /*1880*/  UCGABAR_WAIT ;  /* 0x0000000000007dc7 */ /* 0x000fe20008000000 */
[----:B------:R-:W-:Y:S01]  /*1890*/  CCTL.IVALL ;  /* 0x00000000ff00798f */ /* 0x000fe20002000000 */
[----:B------:R-:W-:Y:S05]  /*18a0*/  BRA `(.L_x_22) ;  /* 0x0000000000047947 */ /* 0x000fea0003800000 */
.L_x_21:
[----:B------:R-:W-:Y:S06]  /*18b0*/  BAR.SYNC.DEFER_BLOCKING 0x0 ;  /* 0x0000000000007b1d */ /* 0x000fec0000010000 */
.L_x_22:
[----:B------:R-:W-:Y:S05]  /*18c0*/  BRA.U UP0, `(.L_x_23) ;  /* 0x0000001500b87547 */ /* 0x000fea000b800000 */
[----:B------:R-:W2:Y:S01]  /*18d0*/  LDCU UR6, c[0x0][0x38c] ;  /* 0x00007180ff0677ac */ /* 0x000ea20008000800 */
[----:B------:R-:W-:Y:S01]  /*18e0*/  PLOP3.LUT P1, PT, PT, PT, UP4, 0x80, 0x8 ;  /* 0x000000000008781c */ /* 0x000fe20003f2f048 */
[----:B------:R-:W-:Y:S01]  /*18f0*/  IMAD.MOV.U32 R12, RZ, RZ, 0x1 ;  /* 0x00000001ff0c7424 */ /* 0x000fe200078e00ff */
[----:B------:R-:W-:Y:S02]  /*1900*/  ISETP.NE.AND P2, PT, R0, RZ, P3 ;  /* 0x000000ff0000720c */ /* 0x000fe40001f45270 */
[----:B------:R-:W-:Y:S02]  /*1910*/  CS2R R10, SRZ ;  /* 0x00000000000a7805 */ /* 0x000fe4000001ff00 */
[----:B------:R-:W-:Y:S01]  /*1920*/  PLOP3.LUT P1, PT, P1, PT, PT, 0x8, 0x80 ;  /* 0x000000000080781c */ /* 0x000fe20000f2e170 */
[----:B------:R-:W-:Y:S01]  /*1930*/  IMAD.MOV.U32 R9, RZ, RZ, RZ ;  /* 0x000000ffff097224 */ /* 0x000fe200078e00ff */
[----:B------:R-:W3:Y:S01]  /*1940*/  LDCU UR39, c[0x0][0x370] ;  /* 0x00006e00ff2777ac */ /* 0x000ee20008000800 */
[----:B------:R-:W-:Y:S01]  /*1950*/  IMAD.MOV.U32 R8, RZ, RZ, 0x1 ;  /* 0x00000001ff087424 */ /* 0x000fe200078e00ff */
[----:B------:R-:W4:Y:S01]  /*1960*/  LDCU.64 UR26, c[0x0][0x348] ;  /* 0x00006900ff1a77ac */ /* 0x000f220008000a00 */
[----:B------:R-:W-:Y:S01]  /*1970*/  ULEA.HI UR44, UR24, UR46, URZ, 0x1b ;  /* 0x0000002e182c7291 */ /* 0x000fe2000f8fd8ff */
[----:B------:R-:W1:Y:S01]  /*1980*/  LDCU UR38, c[0x0][0x374] ;  /* 0x00006e80ff2677ac */ /* 0x000e620008000800 */
[----:B--2---:R-:W-:-:S02]  /*1990*/  UIADD3 UR5, UPT, UPT, UR6, 0x1f, URZ ;  /* 0x0000001f06057890 */ /* 0x004fc4000fffe0ff */
[----:B------:R-:W-:Y:S02]  /*19a0*/  UIADD3 UR48, UPT, UPT, UR6, 0x3e, URZ ;  /* 0x0000003e06307890 */ /* 0x000fe4000fffe0ff */
[----:B------:R-:W-:-:S04]  /*19b0*/  USHF.R.S32.HI UR4, URZ, 0x1f, UR5 ;  /* 0x0000001fff047899 */ /* 0x000fc80008011405 */
[----:B------:R-:W-:Y:S02]  /*19c0*/  ULEA.HI UR4, UR4, UR5, URZ, 0x5 ;  /* 0x0000000504047291 */ /* 0x000fe4000f8f28ff */
[----:B------:R-:W-:Y:S02]  /*19d0*/  UIADD3 UR5, UPT, UPT, UR6, -0x1, URZ ;  /* 0xffffffff06057890 */ /* 0x000fe4000fffe0ff */
[----:B------:R-:W-:Y:S02]  /*19e0*/  USHF.R.S32.HI UR41, URZ, 0x5, UR4 ;  /* 0x00000005ff297899 */ /* 0x000fe40008011404 */
[----:B------:R-:W-:Y:S02]  /*19f0*/  UISETP.GE.U32.AND UP1, UPT, UR5, -0x3f, UPT ;  /* 0xffffffc10500788c */ /* 0x000fe4000bf26070 */
[----:B------:R-:W-:Y:S01]  /*1a00*/  UISETP.LT.U32.AND UP0, UPT, UR41, 0xa, UPT ;  /* 0x0000000a2900788c */ /* 0x000fe2000bf01070 */
[----:B------:R-:W-:-:S03]  /*1a10*/  UMOV UR5, URZ ;  /* 0x000000ff00057c82 */ /* 0x000fc60008000000 */
[----:B------:R-:W-:Y:S02]  /*1a20*/  USEL UR40, UR41, 0xa, UP0 ;  /* 0x0000000a29287887 */ /* 0x000fe40008000000 */
[----:B------:R-:W-:Y:S02]  /*1a30*/  UISETP.NE.AND UP0, UPT, UR18, URZ, UPT ;  /* 0x000000ff1200728c */ /* 0x000fe4000bf05270 */
[----:B------:R-:W-:Y:S02]  /*1a40*/  UIADD3 UR4, UPT, UPT, UR40, -0x1, URZ ;  /* 0xffffffff28047890 */ /* 0x000fe4000fffe0ff */
[----:B------:R-:W-:Y:S02]  /*1a50*/  @UP1 UIADD3 UR4, UPT, UPT, UR40, URZ, URZ ;  /* 0x000000ff28041290 */ /* 0x000fe4000fffe0ff */
[----:B------:R-:W-:Y:S02]  /*1a60*/  USEL UR25, UR45, 0x2, UP0 ;  /* 0x000000022d197887 */ /* 0x000fe40008000000 */
[----:B------:R-:W-:-:S02]  /*1a70*/  UIADD3 UR45, UPT, UPT, UR41, -UR40, URZ ;  /* 0x80000028292d7290 */ /* 0x000fc4000fffe0ff */
[----:B------:R-:W-:Y:S02]  /*1a80*/  UIADD3 UR28, UPT, UPT, UR4, 0x1, URZ ;  /* 0x00000001041c7890 */ /* 0x000fe4000fffe0ff */
[----:B-1-34-:R-:W-:-:S12]  /*1a90*/  UIADD3 UR43, UPT, UPT, -UR4, URZ, URZ ;  /* 0x000000ff042b7290 */ /* 0x01afd8000fffe1ff */
.L_x_43:
[----:B------:R-:W-:Y:S01]  /*1aa0*/  UISETP.NE.AND UP0, UPT, UR47, URZ, UPT ;  /* 0x000000ff2f00728c */ /* 0x000fe2000bf05270 */
[----:B-1----:R-:W1:Y:S08]  /*1ab0*/  S2UR UR47, SR_CgaCtaId ;  /* 0x00000000002f79c3 */ /* 0x002e700000008800 */
[----:B------:R-:W-:Y:S05]  /*1ac0*/  BRA.U UP0, `(.L_x_24) ;  /* 0x0000000100347547 */ /* 0x000fea000b800000 */
[----:B------:R-:W2:Y:S01]  /*1ad0*/  S2R R0, SR_CgaCtaId ;  /* 0x0000000000007919 */ /* 0x000ea20000008800 */
[----:B------:R-:W-:Y:S02]  /*1ae0*/  MOV R3, 0x400 ;  /* 0x0000040000037802 */ /* 0x000fe40000000f00 */
[----:B------:R-:W-:Y:S02]  /*1af0*/  SHF.L.U32 R2, R8, 0x1f, RZ ;  /* 0x0000001f08027819 */ /* 0x000fe400000006ff */
[----:B--2---:R-:W-:-:S05]  /*1b00*/  LEA R0, R0, R3, 0x18 ;  /* 0x0000000300007211 */ /* 0x004fca00078ec0ff */
[----:B------:R-:W-:-:S04]  /*1b10*/  IMAD R3, R9, 0x8, R0 ;  /* 0x0000000809037824 */ /* 0x000fc800078e0200 */
[----:B------:R-:W2:Y:S02]  /*1b20*/  SYNCS.PHASECHK.TRANS64.TRYWAIT P0, [R3+URZ+0x140], R2 ;  /* 0x00014002030075a7 */ /* 0x000ea400080011ff */
[----:B--2---:R-:W-:Y:S05]  /*1b30*/  @!P0 BRA `(.L_x_25) ;  /* 0x000000a000d48947 */ /* 0x004fea0003800000 */
.L_x_154:
[----:B------:R-:W-:Y:S01]  /*1b40*/  VIADD R9, R9, 0x1 ;  /* 0x0000000109097836 */ /* 0x000fe20000000000 */
[----:B------:R2:W-:Y:S04]  /*1b50*/  SYNCS.ARRIVE.TRANS64.A1T0 RZ, [R3+URZ+0x130], RZ ;  /* 0x000130ff03ff79a7 */ /* 0x0005e800081000ff */
[----:B------:R-:W-:-:S04]  /*1b60*/  ISETP.NE.AND P0, PT, R9, 0x2, PT ;  /* 0x000000020900780c */ /* 0x000fc80003f05270 */
[----:B------:R-:W-:Y:S02]  /*1b70*/  SEL R9, R9, RZ, P0 ;  /* 0x000000ff09097207 */ /* 0x000fe40000000000 */
[----:B--2---:R-:W-:-:S04]  /*1b80*/  SEL R3, RZ, 0x1, P0 ;  /* 0x00000001ff037807 */ /* 0x004fc80000000000 */
[----:B------:R-:W-:-:S07]  /*1b90*/  LOP3.LUT R8, R8, R3, RZ, 0x3c, !PT ;  /* 0x0000000308087212 */ /* 0x000fce00078e3cff */
.L_x_24:
[----:B------:R-:W-:Y:S01]  /*1ba0*/  UMOV UR6, 0x400 ;  /* 0x0000040000067882 */ /* 0x000fe20000000000 */
[----:B------:R-:W-:Y:S01]  /*1bb0*/  UISETP.GE.U32.AND UP0, UPT, UR48, 0x3f, UPT ;  /* 0x0000003f3000788c */ /* 0x000fe2000bf06070 */
[----:B------:R-:W-:Y:S01]  /*1bc0*/  SHF.L.U32 R0, R12, 0x1f, RZ ;  /* 0x0000001f0c007819 */ /* 0x000fe200000006ff */
[----:B-1----:R-:W-:Y:S02]  /*1bd0*/  ULEA UR6, UR47, UR6, 0x18 ;  /* 0x000000062f067291 */ /* 0x002fe4000f8ec0ff */
[----:B------:R-:W-:Y:S02]  /*1be0*/  ULEA UR11, UR30, UR44, 0x8 ;  /* 0x0000002c1e0b7291 */ /* 0x000fe4000f8e40ff */
[----:B------:R-:W-:Y:S01]  /*1bf0*/  ULEA UR4, UR5, UR6, 0x3 ;  /* 0x0000000605047291 */ /* 0x000fe2000f8e18ff */
[----:B------:R-:W-:-:S08]  /*1c00*/  UMOV UR7, URZ ;  /* 0x000000ff00077c82 */ /* 0x000fd00008000000 */
[----:B------:R1:W2:Y:S01]  /*1c10*/  SYNCS.PHASECHK.TRANS64.TRYWAIT P0, [UR4+0x50], R0 ;  /* 0x00005000ff0075a7 */ /* 0x0002a20008001104 */
[----:B------:R-:W-:-:S04]  /*1c20*/  ULEA.HI UR4, UR31, UR31, URZ, 0x1 ;  /* 0x0000001f1f047291 */ /* 0x000fc8000f8f08ff */
[----:B------:R-:W-:-:S04]  /*1c30*/  USHF.L.U32 UR4, UR4, 0x7, URZ ;  /* 0x0000000704047899 */ /* 0x000fc800080006ff */
[----:B------:R-:W-:Y:S01]  /*1c40*/  ULOP3.LUT UR35, UR46, 0xffffff00, UR4, 0xf8, !UPT ;  /* 0xffffff002e237892 */ /* 0x000fe2000f8ef804 */
[----:B------:R-:W-:Y:S11]  /*1c50*/  BRA.U !UP0, `(.L_x_26) ;  /* 0x0000000108c87547 */ /* 0x000ff6000b800000 */
[----:B------:R-:W-:Y:S01]  /*1c60*/  UMOV UR13, UR43 ;  /* 0x0000002b000d7c82 */ /* 0x000fe20008000000 */
[----:B------:R-:W-:Y:S01]  /*1c70*/  UMOV UR4, UR5 ;  /* 0x0000000500047c82 */ /* 0x000fe20008000000 */
[----:B------:R-:W-:-:S05]  /*1c80*/  UMOV UR34, URZ ;  /* 0x000000ff00227c82 */ /* 0x000fca0008000000 */
.L_x_32:
[----:B------:R-:W-:Y:S01]  /*1c90*/  ULEA UR33, UR4, UR6, 0x3 ;  /* 0x0000000604217291 */ /* 0x000fe2000f8e18ff */
[----:B------:R-:W-:Y:S01]  /*1ca0*/  @P3 MOV R2, 0x8000 ;  /* 0x0000800000023802 */ /* 0x000fe20000000f00 */
[----:B--234-:R-:W-:Y:S10]  /*1cb0*/  @P0 BRA `(.L_x_27) ;  /* 0x00000000000c0947 */ /* 0x01cff40003800000 */
[----:B------:R-:W-:-:S04]  /*1cc0*/  SHF.L.U32 R3, R12, 0x1f, RZ ;  /* 0x0000001f0c037819 */ /* 0x000fc800000006ff */
[----:B------:R-:W2:Y:S02]  /*1cd0*/  SYNCS.PHASECHK.TRANS64.TRYWAIT P0, [UR33+0x50], R3 ;  /* 0x00005003ff0075a7 */ /* 0x000ea40008001121 */
[----:B--2---:R-:W-:Y:S05]  /*1ce0*/  @!P0 BRA `(.L_x_28) ;  /* 0x000000a0007c8947 */ /* 0x004fea0003800000 */
.L_x_27:
[----:B------:R2:W-:Y:S01]  /*1cf0*/  @P3 SYNCS.ARRIVE.TRANS64 RZ, [UR33], R2 ;  /* 0x00000002ffff39a7 */ /* 0x0005e20008000021 */
[----:B------:R-:W-:Y:S02]  /*1d00*/  ULOP3.LUT UR5, UR25, 0x2, URZ, 0xfc, !UPT ;  /* 0x0000000219057892 */ /* 0x000fe4000f8efcff */
[----:B------:R-:W-:Y:S02]  /*1d10*/  UIADD3 UR13, UPT, UPT, UR13, 0x1, URZ ;  /* 0x000000010d0d7890 */ /* 0x000fe4000fffe0ff */
[----:B------:R-:W-:Y:S02]  /*1d20*/  UISETP.NE.AND UP0, UPT, UR5, 0x2, UPT ;  /* 0x000000020500788c */ /* 0x000fe4000bf05270 */
[----:B------:R-:W-:-:S07]  /*1d30*/  UISETP.NE.AND UP2, UPT, UR13, 0x1, UPT ;  /* 0x000000010d00788c */ /* 0x000fce000bf45270 */
[----:B------:R-:W-:Y:S05]  /*1d40*/  BRA.U UP0, `(.L_x_29) ;  /* 0x0000000100047547 */ /* 0x000fea000b800000 */
[----:B------:R-:W-:Y:S05]  /*1d50*/  BPT.TRAP 0x1 ;  /* 0x000000040000795c */ /* 0x000fea0000300000 */
.L_x_29:
[----:B------:R-:W-:Y:S04]  /*1d60*/  BSSY.RECONVERGENT B0, `(.L_x_30) ;  /* 0x0000003000007945 */ /* 0x000fe80003800200 */
[----:B------:R-:W-:Y:S05]  /*1d70*/  @!P2 BRA `(.L_x_31) ;  /* 0x000000000004a947 */ /* 0x000fea0003800000 */
[----:B------:R-:W-:Y:S05]  /*1d80*/  BPT.TRAP 0x1 ;  /* 0x000000040000795c */ /* 0x000fea0000300000 */
.L_x_31:
[----:B------:R-:W-:Y:S05]  /*1d90*/  BSYNC.RECONVERGENT B0 ;  /* 0x0000000000007941 */ /* 0x000fea0003800200 */
.L_x_30:
[----:B------:R-:W-:Y:S02]  /*1da0*/  UIADD3 UR5, UPT, UPT, UR4, 0x1, URZ ;  /* 0x0000000104057890 */ /* 0x000fe4000fffe0ff */
[----:B------:R-:W-:Y:S02]  /*1db0*/  ULEA UR32, UR4, UR6, 0xd ;  /* 0x0000000604207291 */ /* 0x000fe4000f8e68ff */
[----:B------:R-:W-:Y:S02]  /*1dc0*/  UISETP.NE.AND UP0, UPT, UR5, 0xa, UPT ;  /* 0x0000000a0500788c */ /* 0x000fe4000bf05270 */
[----:B------:R-:W-:Y:S02]  /*1dd0*/  ULEA UR4, UR4, UR24, 0xc ;  /* 0x0000001804047291 */ /* 0x000fe4000f8e60ff */
[----:B------:R-:W-:Y:S02]  /*1de0*/  USEL UR8, URZ, 0x1, UP0 ;  /* 0x00000001ff087887 */ /* 0x000fe40008000000 */
[----:B------:R-:W-:-:S02]  /*1df0*/  USEL UR5, UR5, URZ, UP0 ;  /* 0x000000ff05057287 */ /* 0x000fc40008000000 */
[----:B------:R-:W-:Y:S02]  /*1e00*/  UIADD3 UR16, UP1, UPT, UR26, 0x80, URZ ;  /* 0x000000801a107890 */ /* 0x000fe4000ff3e0ff */
[----:B------:R-:W-:Y:S01]  /*1e10*/  ULEA UR4, UR4, UR6, 0x1 ;  /* 0x0000000604047291 */ /* 0x000fe2000f8e08ff */
[----:B------:R-:W-:Y:S01]  /*1e20*/  LOP3.LUT R12, R12, UR8, RZ, 0x3c, !PT ;  /* 0x000000080c0c7c12 */ /* 0x000fe2000f8e3cff */
[----:B------:R-:W-:Y:S02]  /*1e30*/  UIADD3 UR14, UP0, UPT, UR26, 0x180, URZ ;  /* 0x000001801a0e7890 */ /* 0x000fe4000ff1e0ff */
[----:B------:R-:W-:Y:S01]  /*1e40*/  ULEA UR7, UR5, UR6, 0x3 ;  /* 0x0000000605077291 */ /* 0x000fe2000f8e18ff */
[----:B-1----:R-:W-:Y:S01]  /*1e50*/  SHF.L.U32 R0, R12, 0x1f, RZ ;  /* 0x0000001f0c007819 */ /* 0x002fe200000006ff */
[----:B------:R-:W-:Y:S02]  /*1e60*/  ULOP3.LUT UR33, UR33, 0xfefffff8, URZ, 0xc0, !UPT ;  /* 0xfefffff821217892 */ /* 0x000fe4000f8ec0ff */
[----:B------:R-:W-:-:S02]  /*1e70*/  UIADD3.X UR17, UPT, UPT, URZ, UR27, URZ, UP1, !UPT ;  /* 0x0000001bff117290 */ /* 0x000fc40008ffe4ff */
[----:B------:R-:W-:Y:S02]  /*1e80*/  UIADD3 UR32, UPT, UPT, UR32, 0x10800, URZ ;  /* 0x0001080020207890 */ /* 0x000fe4000fffe0ff */
[----:B------:R-:W-:Y:S01]  /*1e90*/  UIADD3 UR8, UPT, UPT, UR4, 0x24800, URZ ;  /* 0x0002480004087890 */ /* 0x000fe2000fffe0ff */
[----:B------:R3:W4:Y:S01]  /*1ea0*/  SYNCS.PHASECHK.TRANS64.TRYWAIT P0, [UR7+0x50], R0 ;  /* 0x00005000ff0075a7 */ /* 0x0007220008001107 */
[----:B------:R-:W-:Y:S02]  /*1eb0*/  UIADD3.X UR15, UPT, UPT, URZ, UR27, URZ, UP0, !UPT ;  /* 0x0000001bff0f7290 */ /* 0x000fe400087fe4ff */
[----:B------:R-:W-:Y:S01]  /*1ec0*/  UPRMT UR4, URZ, 0x5410, UR21 ;  /* 0x00005410ff047896 */ /* 0x000fe20008000015 */
[----:B------:R-:W-:Y:S01]  /*1ed0*/  UMOV UR18, 0x0 ;  /* 0x0000000000127882 */ /* 0x000fe20000000000 */
[----:B------:R-:W-:Y:S01]  /*1ee0*/  UMOV UR19, 0x10000000 ;  /* 0x1000000000137882 */ /* 0x000fe20000000000 */
[----:B------:R-:W-:Y:S01]  /*1ef0*/  UMOV UR10, UR34 ;  /* 0x00000022000a7c82 */ /* 0x000fe20008000000 */
[----:B------:R-:W-:Y:S01]  /*1f00*/  UMOV UR12, UR36 ;  /* 0x00000024000c7c82 */ /* 0x000fe20008000000 */
[----:B------:R-:W-:Y:S01]  /*1f10*/  UMOV UR9, UR33 ;  /* 0x0000002100097c82 */ /* 0x000fe20008000000 */
[----:B------:R1:W-:Y:S01]  /*1f20*/  UTMALDG.3D.2CTA [UR32], [UR16], desc[UR18] ;  /* 0x00001220100075b4 */ /* 0x0003e20008211000 */
[----:B------:R-:W-:-:S02]  /*1f30*/  UMOV UR7, UR28 ;  /* 0x0000001c00077c82 */ /* 0x000fc40008000000 */
[----:B------:R2:W-:Y:S01]  /*1f40*/  UTMALDG.3D.MULTICAST.2CTA [UR8], [UR14], UR4, desc[UR18] ;  /* 0x000012080e0073b4 */ /* 0x0005e20008211804 */
[----:B-1----:R-:W-:Y:S01]  /*1f50*/  UIADD3 UR34, UPT, UPT, UR34, 0x20, URZ ;  /* 0x0000002022227890 */ /* 0x002fe2000fffe0ff */
[----:B--2---:R-:W-:Y:S01]  /*1f60*/  UMOV UR4, UR5 ;  /* 0x0000000500047c82 */ /* 0x004fe20008000000 */
[----:B------:R-:W-:Y:S10]  /*1f70*/  BRA.U UP2, `(.L_x_32) ;  /* 0xfffffffd02447547 */ /* 0x000ff4000b83ffff */
.L_x_26:
[----:B------:R-:W-:Y:S01]  /*1f80*/  ULEA UR4, UR5, UR6, 0x3 ;  /* 0x0000000605047291 */ /* 0x000fe2000f8e18ff */
[----:B-1-3--:R-:W-:Y:S01]  /*1f90*/  SHF.L.U32 R0, R12, 0x1f, RZ ;  /* 0x0000001f0c007819 */ /* 0x00afe200000006ff */
[----:B------:R-:W-:Y:S01]  /*1fa0*/  @!P1 SYNCS.ARRIVE.TRANS64.A1T0 RZ, [UR6+0xe8], RZ ;  /* 0x0000e8ffffff99a7 */ /* 0x000fe20008100006 */
[----:B------:R-:W-:-:S06]  /*1fb0*/  UISETP.GT.AND UP0, UPT, UR41, UR40, UPT ;  /* 0x000000282900728c */ /* 0x000fcc000bf04270 */
[----:B--2-4-:R1:W2:Y:S03]  /*1fc0*/  SYNCS.PHASECHK.TRANS64.TRYWAIT P0, [UR4+0x50], R0 ;  /* 0x00005000ff0075a7 */ /* 0x0142a60008001104 */
[----:B------:R-:W-:Y:S05]  /*1fd0*/  BRA.U !UP0, `(.L_x_33) ;  /* 0x0000000108c87547 */ /* 0x000fea000b800000 */
[----:B------:R-:W-:Y:S01]  /*1fe0*/  UIADD3 UR13, UPT, UPT, UR45, UR7, URZ ;  /* 0x000000072d0d7290 */ /* 0x000fe2000fffe0ff */
[----:B------:R-:W-:-:S11]  /*1ff0*/  UMOV UR4, UR5 ;  /* 0x0000000500047c82 */ /* 0x000fd60008000000 */
.L_x_39:
[----:B------:R-:W-:Y:S01]  /*2000*/  ULEA UR17, UR4, UR6, 0x3 ;  /* 0x0000000604117291 */ /* 0x000fe2000f8e18ff */
[----:B--2---:R-:W-:Y:S01]  /*2010*/  @P3 MOV R2, 0x8000 ;  /* 0x0000800000023802 */ /* 0x004fe20000000f00 */
[----:B--2-4-:R-:W-:Y:S10]  /*2020*/  @P0 BRA `(.L_x_34) ;  /* 0x00000000000c0947 */ /* 0x014ff40003800000 */
[----:B------:R-:W-:-:S04]  /*2030*/  SHF.L.U32 R3, R12, 0x1f, RZ ;  /* 0x0000001f0c037819 */ /* 0x000fc800000006ff */
[----:B------:R-:W2:Y:S02]  /*2040*/  SYNCS.PHASECHK.TRANS64.TRYWAIT P0, [UR17+0x50], R3 ;  /* 0x00005003ff0075a7 */ /* 0x000ea40008001111 */
[----:B--2---:R-:W-:Y:S05]  /*2050*/  @!P0 BRA `(.L_x_35) ;  /* 0x0000009c00b88947 */ /* 0x004fea0003800000 */
.L_x_34:
[----:B------:R2:W-:Y:S01]  /*2060*/  @P3 SYNCS.ARRIVE.TRANS64 RZ, [UR17], R2 ;  /* 0x00000002ffff39a7 */ /* 0x0005e20008000011 */
[----:B------:R-:W-:-:S04]  /*2070*/  ULOP3.LUT UR5, UR25, 0x2, URZ, 0xfc, !UPT ;  /* 0x0000000219057892 */ /* 0x000fc8000f8efcff */
[----:B------:R-:W-:-:S09]  /*2080*/  UISETP.NE.AND UP0, UPT, UR5, 0x2, UPT ;  /* 0x000000020500788c */ /* 0x000fd2000bf05270 */
[----:B------:R-:W-:Y:S05]  /*2090*/  BRA.U UP0, `(.L_x_36) ;  /* 0x0000000100047547 */ /* 0x000fea000b800000 */
[----:B------:R-:W-:Y:S05]  /*20a0*/  BPT.TRAP 0x1 ;  /* 0x000000040000795c */ /* 0x000fea0000300000 */
.L_x_36:
[----:B------:R-:W-:Y:S04]  /*20b0*/  BSSY.RECONVERGENT B0, `(.L_x_37) ;  /* 0x0000003000007945 */ /* 0x000fe80003800200 */
[----:B------:R-:W-:Y:S05]  /*20c0*/  @!P2 BRA `(.L_x_38) ;  /* 0x000000000004a947 */ /* 0x000fea0003800000 */
[----:B------:R-:W-:Y:S05]  /*20d0*/  BPT.TRAP 0x1 ;  /* 0x000000040000795c */ /* 0x000fea0000300000 */
.L_x_38:
[----:B------:R-:W-:Y:S05]  /*20e0*/  BSYNC.RECONVERGENT B0 ;  /* 0x0000000000007941 */ /* 0x000fea0003800200 */
.L_x_37:
        /* <DEDUP_REMOVED lines=9> */
[----:B------:R-:W-:Y:S02]  /*2180*/  USHF.L.U32 UR18, UR7, 0x5, URZ ;  /* 0x0000000507127899 */ /* 0x000fe400080006ff */
[----:B------:R-:W-:Y:S01]  /*2190*/  UIADD3 UR7, UPT, UPT, UR7, 0x1, URZ ;  /* 0x0000000107077890 */ /* 0x000fe2000fffe0ff */
[----:B-1----:R-:W-:Y:S01]  /*21a0*/  SHF.L.U32 R0, R12, 0x1f, RZ ;  /* 0x0000001f0c007819 */ /* 0x002fe200000006ff */
[----:B------:R-:W-:Y:S02]  /*21b0*/  UIADD3 UR22, UP1, UPT, UR26, 0x80, URZ ;  /* 0x000000801a167890 */ /* 0x000fe4000ff3e0ff */
[----:B------:R-:W-:Y:S01]  /*21c0*/  ULEA UR4, UR4, UR6, 0x1 ;  /* 0x0000000604047291 */ /* 0x000fe2000f8e08ff */
[----:B------:R3:W4:Y:S01]  /*21d0*/  SYNCS.PHASECHK.TRANS64.TRYWAIT P0, [UR8+0x50], R0 ;  /* 0x00005000ff0075a7 */ /* 0x0007220008001108 */
[----:B------:R-:W-:-:S02]  /*21e0*/  UIADD3.X UR15, UPT, UPT, URZ, UR27, URZ, UP0, !UPT ;  /* 0x0000001bff0f7290 */ /* 0x000fc400087fe4ff */
[----:B------:R-:W-:Y:S02]  /*21f0*/  UISETP.NE.AND UP0, UPT, UR7, UR13, UPT ;  /* 0x0000000d0700728c */ /* 0x000fe4000bf05270 */
[----:B------:R-:W-:Y:S02]  /*2200*/  ULOP3.LUT UR17, UR17, 0xfefffff8, URZ, 0xc0, !UPT ;  /* 0xfefffff811117892 */ /* 0x000fe4000f8ec0ff */
[----:B------:R-:W-:Y:S02]  /*2210*/  UIADD3 UR16, UPT, UPT, UR16, 0x10800, URZ ;  /* 0x0001080010107890 */ /* 0x000fe4000fffe0ff */
[----:B------:R-:W-:Y:S02]  /*2220*/  UIADD3.X UR23, UPT, UPT, URZ, UR27, URZ, UP1, !UPT ;  /* 0x0000001bff177290 */ /* 0x000fe40008ffe4ff */
[----:B------:R-:W-:Y:S02]  /*2230*/  UIADD3 UR8, UPT, UPT, UR4, 0x24800, URZ ;  /* 0x0002480004087890 */ /* 0x000fe4000fffe0ff */
[----:B------:R-:W-:Y:S01]  /*2240*/  UPRMT UR4, URZ, 0x5410, UR21 ;  /* 0x00005410ff047896 */ /* 0x000fe20008000015 */
[----:B------:R-:W-:Y:S01]  /*2250*/  UMOV UR30, 0x0 ;  /* 0x00000000001e7882 */ /* 0x000fe20000000000 */
[----:B------:R-:W-:Y:S01]  /*2260*/  UMOV UR31, 0x10000000 ;  /* 0x10000000001f7882 */ /* 0x000fe20000000000 */
[----:B------:R-:W-:Y:S01]  /*2270*/  UMOV UR19, UR35 ;  /* 0x0000002300137c82 */ /* 0x000fe20008000000 */
[----:B------:R-:W-:Y:S01]  /*2280*/  UMOV UR20, UR36 ;  /* 0x0000002400147c82 */ /* 0x000fe20008000000 */
[----:B------:R-:W-:Y:S01]  /*2290*/  UMOV UR12, UR36 ;  /* 0x00000024000c7c82 */ /* 0x000fe20008000000 */
[----:B------:R-:W-:Y:S01]  /*22a0*/  UMOV UR9, UR17 ;  /* 0x0000001100097c82 */ /* 0x000fe20008000000 */
[----:B------:R-:W-:Y:S01]  /*22b0*/  UMOV UR10, UR18 ;  /* 0x00000012000a7c82 */ /* 0x000fe20008000000 */
[----:B------:R-:W-:Y:S01]  /*22c0*/  UTMALDG.3D.2CTA [UR16], [UR22], desc[UR30] ;  /* 0x00001e10160075b4 */ /* 0x000fe20008211000 */
[----:B------:R1:W-:Y:S02]  /*22d0*/  UTMALDG.3D.MULTICAST.2CTA [UR8], [UR14], UR4, desc[UR30] ;  /* 0x00001e080e0073b4 */ /* 0x0003e40008211804 */
[----:B-1----:R-:W-:Y:S01]  /*22e0*/  UMOV UR4, UR5 ;  /* 0x0000000500047c82 */ /* 0x002fe20008000000 */
[----:B---3--:R-:W-:Y:S05]  /*22f0*/  BRA.U UP0, `(.L_x_39) ;  /* 0xfffffffd00407547 */ /* 0x008fea000b83ffff */
.L_x_33:
[C---:B------:R-:W-:Y:S01]  /*2300*/  LEA R3, R11.reuse, UR6, 0x3 ;  /* 0x000000060b037c11 */ /* 0x040fe2000f8e18ff */
[----:B------:R-:W-:Y:S01]  /*2310*/  NOP ;  /* 0x0000000000007918 */ /* 0x000fe20000000000 */
[----:B-1----:R-:W-:Y:S02]  /*2320*/  SHF.L.U32 R0, R10, 0x1f, RZ ;  /* 0x0000001f0a007819 */ /* 0x002fe400000006ff */
[----:B------:R-:W-:Y:S02]  /*2330*/  LEA R5, R11, UR6, 0x4 ;  /* 0x000000060b057c11 */ /* 0x000fe4000f8e20ff */
[----:B--2-4-:R-:W1:Y:S02]  /*2340*/  SYNCS.PHASECHK.TRANS64.TRYWAIT P0, [R3+URZ+0xf0], R0 ;  /* 0x0000f000030075a7 */ /* 0x014e6400080011ff */
[----:B-1----:R-:W-:Y:S05]  /*2350*/  @!P0 BRA `(.L_x_40) ;  /* 0x0000009c00108947 */ /* 0x002fea0003800000 */
.L_x_157:
[----:B------:R-:W2:Y:S01]  /*2360*/  LDS.128 R4, [R5+0x160] ;  /* 0x0001600005047984 */ /* 0x000ea20000000c00 */
[----:B------:R-:W-:Y:S01]  /*2370*/  UISETP.GE.AND UP0, UPT, UR42, 0x1, UPT ;  /* 0x000000012a00788c */ /* 0x000fe2000bf06270 */
[----:B------:R-:W-:Y:S01]  /*2380*/  @!PT LDS RZ, [RZ] ;  /* 0x00000000fffff984 */ /* 0x000fe20000000800 */
[----:B------:R-:W-:Y:S01]  /*2390*/  @!PT LDS RZ, [RZ] ;  /* 0x00000000fffff984 */ /* 0x000fe20000000800 */
[----:B------:R-:W-:Y:S01]  /*23a0*/  @!PT LDS RZ, [RZ] ;  /* 0x00000000fffff984 */ /* 0x000fe20000000800 */
[----:B------:R-:W-:Y:S01]  /*23b0*/  @!PT LDS RZ, [RZ] ;  /* 0x00000000fffff984 */ /* 0x000fe20000000800 */
[----:B------:R3:W-:Y:S06]  /*23c0*/  MEMBAR.ALL.CTA ;  /* 0x0000000000007992 */ /* 0x0007ec0000008000 */
[----:B---3--:R-:W3:Y:S01]  /*23d0*/  FENCE.VIEW.ASYNC.S ;  /* 0x00000000000073c6 */ /* 0x008ee20000000000 */
[----:B--2---:R-:W-:-:S13]  /*23e0*/  LOP3.LUT P0, RZ, R6, 0x1, RZ, 0xc0, !PT ;  /* 0x0000000106ff7812 */ /* 0x004fda000780c0ff */
[----:B---3--:R-:W-:Y:S01]  /*23f0*/  VOTEU.ANY UP1, P0 ;  /* 0x0000000000ff7886 */ /* 0x008fe20000020100 */
[----:B------:R-:W-:-:S13]  /*2400*/  PLOP3.LUT P0, PT, PT, PT, UP1, 0x80, 0x8 ;  /* 0x000000000008781c */ /* 0x000fda0003f0f018 */
[----:B-1----:R-:W-:Y:S02]  /*2410*/  @P0 LOP3.LUT R0, R5, 0xffff, RZ, 0xc0, !PT ;  /* 0x0000ffff05000812 */ /* 0x002fe400078ec0ff */
[----:B------:R-:W-:Y:S02]  /*2420*/  @P0 MOV R2, R4 ;  /* 0x0000000400020202 */ /* 0x000fe40000000f00 */
[----:B------:R-:W-:Y:S01]  /*2430*/  @P0 R2UR UR7, R0 ;  /* 0x00000000000702ca */ /* 0x000fe200000e0000 */
[----:B------:R-:W-:Y:S01]  /*2440*/  VIADD R0, R3, 0x100 ;  /* 0x0000010003007836 */ /* 0x000fe20000000000 */
[----:B------:R-:W-:Y:S02]  /*2450*/  @P0 SHF.R.U32.HI R4, RZ, 0x10, R5 ;  /* 0x00000010ff040819 */ /* 0x000fe40000011605 */
[----:B------:R-:W-:Y:S02]  /*2460*/  @P0 R2UR UR8, R2 ;  /* 0x00000000020802ca */ /* 0x000fe400000e0000 */
[----:B------:R-:W-:-:S02]  /*2470*/  PRMT R0, RZ, 0x654, R0 ;  /* 0x00000654ff007816 */ /* 0x000fc40000000000 */
[----:B------:R-:W-:Y:S02]  /*2480*/  @P0 R2UR UR4, R4 ;  /* 0x00000000040402ca */ /* 0x000fe400000e0000 */
[----:B------:R1:W-:Y:S03]  /*2490*/  SYNCS.ARRIVE.TRANS64.RED.A1T0 RZ, [R0+URZ], RZ ;  /* 0x000000ff00ff79a7 */ /* 0x0003e600081004ff */
[----:B------:R-:W-:-:S04]  /*24a0*/  @UP1 UMOV UR29, UR7 ;  /* 0x00000007001d1c82 */ /* 0x000fc80008000000 */
[----:B------:R-:W-:-:S04]  /*24b0*/  @UP1 UMOV UR37, UR8 ;  /* 0x0000000800251c82 */ /* 0x000fc80008000000 */
[----:B------:R-:W-:Y:S01]  /*24c0*/  @UP1 UMOV UR36, UR4 ;  /* 0x0000000400241c82 */ /* 0x000fe20008000000 */
[----:B------:R-:W-:Y:S05]  /*24d0*/  BRA.U !UP0, `(.L_x_41) ;  /* 0x0000000108d47547 */ /* 0x000fea000b800000 */
[----:B------:R-:W2:Y:S01]  /*24e0*/  LDCU.128 UR12, c[0x0][0xb10] ;  /* 0x00016200ff0c77ac */ /* 0x000ea20008000c00 */
[----:B------:R-:W3:Y:S01]  /*24f0*/  LDCU UR30, c[0x0][0xb20] ;  /* 0x00016400ff1e77ac */ /* 0x000ee20008000800 */
[----:B------:R-:W4:Y:S01]  /*2500*/  LDCU UR20, c[0x0][0xb0c] ;  /* 0x00016180ff1477ac */ /* 0x000f220008000800 */
[----:B------:R-:W1:Y:S01]  /*2510*/  LDCU.64 UR10, c[0x0][0xb28] ;  /* 0x00016500ff0a77ac */ /* 0x000e620008000a00 */
[----:B------:R-:W-:Y:S02]  /*2520*/  UISETP.NE.AND UP3, UPT, UR42, 0x1, UPT ;  /* 0x000000012a00788c */ /* 0x000fe4000bf65270 */
[----:B--2---:R-:W-:Y:S02]  /*2530*/  UIMAD.WIDE.U32 UR16, UR38, UR15, URZ ;  /* 0x0000000f261072a5 */ /* 0x004fe4000f8e00ff */
[----:B------:R-:W-:Y:S02]  /*2540*/  UIMAD.WIDE.U32 UR8, UR39, UR12, URZ ;  /* 0x0000000c270872a5 */ /* 0x000fe4000f8e00ff */
[----:B------:R-:W-:-:S02]  /*2550*/  UISETP.NE.AND UP0, UPT, UR14, 0x1, UPT ;  /* 0x000000010e00788c */ /* 0x000fc4000bf05270 */
[----:B------:R-:W-:Y:S01]  /*2560*/  UIMAD.WIDE.U32 UR22, UR29, UR15, URZ ;  /* 0x0000000f1d1672a5 */ /* 0x000fe2000f8e00ff */
[----:B------:R-:W-:Y:S02]  /*2570*/  UMOV UR16, UR17 ;  /* 0x0000001100107c82 */ /* 0x000fe40008000000 */
[----:B------:R-:W-:Y:S01]  /*2580*/  UMOV UR8, UR9 ;  /* 0x0000000900087c82 */ /* 0x000fe20008000000 */
[----:B---3--:R-:W-:Y:S02]  /*2590*/  USHF.R.U32.HI UR16, URZ, UR30, UR16 ;  /* 0x0000001eff107299 */ /* 0x008fe40008011610 */
[----:B----4-:R-:W-:Y:S02]  /*25a0*/  UISETP.NE.AND UP2, UPT, UR20, 0x1, UPT ;  /* 0x000000011400788c */ /* 0x010fe4000bf45270 */
[----:B------:R-:W-:Y:S02]  /*25b0*/  USHF.R.U32.HI UR8, URZ, UR13, UR8 ;  /* 0x0000000dff087299 */ /* 0x000fe40008011608 */
[----:B------:R-:W-:-:S02]  /*25c0*/  USEL UR7, UR38, UR16, !UP0 ;  /* 0x0000001026077287 */ /* 0x000fc4000c000000 */
[----:B------:R-:W-:Y:S02]  /*25d0*/  USEL UR8, UR39, UR8, !UP2 ;  /* 0x0000000827087287 */ /* 0x000fe4000d000000 */
[----:B-1----:R-:W-:Y:S01]  /*25e0*/  UIMAD.WIDE.U32 UR16, UR7, UR10, URZ ;  /* 0x0000000a071072a5 */ /* 0x002fe2000f8e00ff */
[----:B------:R-:W-:Y:S01]  /*25f0*/  UMOV UR4, UR23 ;  /* 0x0000001700047c82 */ /* 0x000fe20008000000 */
[----:B------:R-:W-:Y:S02]  /*2600*/  UIMAD.WIDE.U32 UR18, UR37, UR12, URZ ;  /* 0x0000000c251272a5 */ /* 0x000fe4000f8e00ff */
[----:B------:R-:W-:-:S03]  /*2610*/  UIMAD.WIDE.U32 UR22, UR8, UR10, URZ ;  /* 0x0000000a081672a5 */ /* 0x000fc6000f8e00ff */
[----:B------:R-:W-:Y:S01]  /*2620*/  UMOV UR16, UR17 ;  /* 0x0000001100107c82 */ /* 0x000fe20008000000 */
[----:B------:R-:W-:Y:S02]  /*2630*/  USHF.R.U32.HI UR4, URZ, UR30, UR4 ;  /* 0x0000001eff047299 */ /* 0x000fe40008011604 */
[----:B------:R-:W-:Y:S01]  /*2640*/  @UP3 USHF.R.U32.HI UR7, URZ, UR11, UR16 ;  /* 0x0000000bff073299 */ /* 0x000fe20008011610 */
[----:B------:R-:W-:Y:S01]  /*2650*/  UMOV UR18, UR19 ;  /* 0x0000001300127c82 */ /* 0x000fe20008000000 */
[----:B------:R-:W-:Y:S01]  /*2660*/  UMOV UR22, UR23 ;  /* 0x0000001700167c82 */ /* 0x000fe20008000000 */
[----:B------:R-:W-:Y:S02]  /*2670*/  USHF.R.U32.HI UR13, URZ, UR13, UR18 ;  /* 0x0000000dff0d7299 */ /* 0x000fe40008011612 */
[----:B------:R-:W-:Y:S02]  /*2680*/  USEL UR4, UR29, UR4, !UP0 ;  /* 0x000000041d047287 */ /* 0x000fe4000c000000 */
[----:B------:R-:W-:-:S02]  /*2690*/  @UP3 USHF.R.U32.HI UR8, URZ, UR11, UR22 ;  /* 0x0000000bff083299 */ /* 0x000fc40008011616 */
[----:B------:R-:W-:Y:S02]  /*26a0*/  UIMAD UR9, UR42, UR7, URZ ;  /* 0x000000072a0972a4 */ /* 0x000fe4000f8e02ff */
[----:B------:R-:W-:Y:S02]  /*26b0*/  USEL UR7, UR37, UR13, !UP2 ;  /* 0x0000000d25077287 */ /* 0x000fe4000d000000 */
[----:B------:R-:W-:Y:S02]  /*26c0*/  UIMAD UR12, UR42, UR8, URZ ;  /* 0x000000082a0c72a4 */ /* 0x000fe4000f8e02ff */
[----:B------:R-:W-:Y:S02]  /*26d0*/  UISETP.GE.AND UP0, UPT, UR4, UR9, UPT ;  /* 0x000000090400728c */ /* 0x000fe4000bf06270 */
[----:B------:R-:W-:Y:S02]  /*26e0*/  UIMAD.WIDE.U32 UR16, UR4, UR10, URZ ;  /* 0x0000000a041072a5 */ /* 0x000fe4000f8e00ff */
[----:B------:R-:W-:-:S02]  /*26f0*/  UISETP.GE.OR UP0, UPT, UR7, UR12, UP0 ;  /* 0x0000000c0700728c */ /* 0x000fc40008706670 */
        /* <DEDUP_REMOVED lines=19> */
.L_x_41:
[----:B------:R-:W2:Y:S02]  /*2830*/  LDCU UR4, c[0x0][0xb30] ;  /* 0x00016600ff0477ac */ /* 0x000ea40008000800 */
[----:B--2---:R-:W-:-:S09]  /*2840*/  UISETP.NE.AND UP0, UPT, UR4, 0x1, UPT ;  /* 0x000000010400788c */ /* 0x004fd2000bf05270 */
[----:B------:R-:W-:Y:S05]  /*2850*/  BRA.U UP0, `(.L_x_42) ;  /* 0x0000000100447547 */ /* 0x000fea000b800000 */
[----:B------:R-:W2:Y:S01]  /*2860*/  LDCU.128 UR12, c[0x0][0xb10] ;  /* 0x00016200ff0c77ac */ /* 0x000ea20008000c00 */
[----:B------:R-:W3:Y:S01]  /*2870*/  LDCU UR16, c[0x0][0xb0c] ;  /* 0x00016180ff1077ac */ /* 0x000ee20008000800 */
[----:B------:R-:W4:Y:S01]  /*2880*/  LDCU UR17, c[0x0][0xb20] ;  /* 0x00016400ff1177ac */ /* 0x000f220008000800 */
[----:B--2---:R-:W-:Y:S02]  /*2890*/  UIMAD.WIDE.U32 UR10, UR37, UR12, URZ ;  /* 0x0000000c250a72a5 */ /* 0x004fe4000f8e00ff */
[----:B------:R-:W-:Y:S02]  /*28a0*/  UIMAD.WIDE.U32 UR8, UR29, UR15, URZ ;  /* 0x0000000f1d0872a5 */ /* 0x000fe4000f8e00ff */
[----:B---3--:R-:W-:Y:S02]  /*28b0*/  UISETP.NE.AND UP2, UPT, UR16, 0x1, UPT ;  /* 0x000000011000788c */ /* 0x008fe4000bf45270 */
[----:B------:R-:W-:Y:S01]  /*28c0*/  UISETP.NE.AND UP0, UPT, UR14, 0x1, UPT ;  /* 0x000000010e00788c */ /* 0x000fe2000bf05270 */
[----:B------:R-:W-:-:S02]  /*28d0*/  UMOV UR7, UR11 ;  /* 0x0000000b00077c82 */ /* 0x000fc40008000000 */
[----:B------:R-:W-:Y:S01]  /*28e0*/  UMOV UR4, UR9 ;  /* 0x0000000900047c82 */ /* 0x000fe20008000000 */
[----:B------:R-:W-:Y:S02]  /*28f0*/  USHF.R.U32.HI UR7, URZ, UR13, UR7 ;  /* 0x0000000dff077299 */ /* 0x000fe40008011607 */
[----:B----4-:R-:W-:Y:S02]  /*2900*/  USHF.R.U32.HI UR4, URZ, UR17, UR4 ;  /* 0x00000011ff047299 */ /* 0x010fe40008011604 */
[----:B------:R-:W-:Y:S02]  /*2910*/  USEL UR7, UR37, UR7, !UP2 ;  /* 0x0000000725077287 */ /* 0x000fe4000d000000 */
[----:B------:R-:W-:-:S04]  /*2920*/  USEL UR4, UR29, UR4, !UP0 ;  /* 0x000000041d047287 */ /* 0x000fc8000c000000 */
[----:B------:R-:W-:Y:S02]  /*2930*/  UIADD3 UR8, UPT, UPT, UR7, -UR4, URZ ;  /* 0x8000000407087290 */ /* 0x000fe4000fffe0ff */
[----:B------:R-:W-:Y:S02]  /*2940*/  UIADD3 UR4, UPT, UPT, -UR7, UR4, URZ ;  /* 0x0000000407047290 */ /* 0x000fe4000fffe1ff */
[----:B------:R-:W-:Y:S02]  /*2950*/  UIMAD UR29, UR8, UR14, UR29 ;  /* 0x0000000e081d72a4 */ /* 0x000fe4000f8e021d */
[----:B------:R-:W-:-:S12]  /*2960*/  UIMAD UR37, UR4, UR16, UR37 ;  /* 0x00000010042572a4 */ /* 0x000fd8000f8e0225 */
.L_x_42:
[----:B------:R-:W-:Y:S01]  /*2970*/  VIADD R11, R11, 0x1 ;  /* 0x000000010b0b7836 */ /* 0x000fe20000000000 */
[----:B------:R-:W-:Y:S01]  /*2980*/  R2UR UR4, R148 ;  /* 0x00000000940472ca */ /* 0x000fe200000e0000 */
[----:B------:R-:W-:Y:S01]  /*2990*/  UIADD3 UR31, UPT, UPT, UR37, UR63, URZ ;  /* 0x0000003f251f7290 */ /* 0x000fe2000fffe0ff */
[----:B------:R-:W-:Y:S02]  /*29a0*/  PLOP3.LUT P1, PT, PT, PT, PT, 0x80, 0x8 ;  /* 0x000000000008781c */ /* 0x000fe40003f2f070 */
[----:B------:R-:W-:-:S04]  /*29b0*/  ISETP.NE.AND P0, PT, R11, 0x2, PT ;  /* 0x000000020b00780c */ /* 0x000fc80003f05270 */
[----:B------:R-:W-:Y:S02]  /*29c0*/  SEL R3, RZ, 0x1, P0 ;  /* 0x00000001ff037807 */ /* 0x000fe40000000000 */
[----:B------:R-:W-:Y:S02]  /*29d0*/  SEL R11, R11, RZ, P0 ;  /* 0x000000ff0b0b7207 */ /* 0x000fe40000000000 */
[----:B------:R-:W-:Y:S01]  /*29e0*/  LOP3.LUT R10, R10, R3, RZ, 0x3c, !PT ;  /* 0x000000030a0a7212 */ /* 0x000fe200078e3cff */
[----:B------:R-:W-:Y:S01]  /*29f0*/  UIADD3 UR30, UPT, UPT, UR29, UR4, URZ ;  /* 0x000000041d1e7290 */ /* 0x000fe2000fffe0ff */
[----:B------:R-:W-:Y:S11]  /*2a00*/  BRA.U UP1, `(.L_x_43) ;  /* 0xfffffff101247547 */ /* 0x000ff6000b83ffff */
[----:B------:R-:W-:Y:S01]  /*2a10*/  UIADD3 UR7, UPT, UPT, UR6, 0x50, URZ ;  /* 0x0000005006077890 */ /* 0x000fe2000fffe0ff */
[----:B------:R-:W-:-:S03]  /*2a20*/  SHF.L.U32 R3, R12, 0x1f, RZ ;  /* 0x0000001f0c037819 */ /* 0x000fc600000006ff */
[----:B------:R-:W-:-:S09]  /*2a30*/  ULEA UR4, UR5, UR7, 0x3 ;  /* 0x0000000705047291 */ /* 0x000fd2000f8e18ff */
[----:B------:R-:W2:Y:S02]  /*2a40*/  SYNCS.PHASECHK.TRANS64.TRYWAIT P0, [UR4], R3 ;  /* 0x00000003ff0075a7 */ /* 0x000ea40008001104 */
[----:B--2---:R-:W-:Y:S05]  /*2a50*/  @!P0 BRA `(.L_x_44) ;  /* 0x0000009400648947 */ /* 0x004fea0003800000 */
.L_x_159:
[----:B------:R-:W-:-:S04]  /*2a60*/  UIADD3 UR4, UPT, UPT, UR5, 0x1, URZ ;  /* 0x0000000105047890 */ /* 0x000fc8000fffe0ff */
[----:B------:R-:W-:-:S04]  /*2a70*/  UISETP.NE.AND UP0, UPT, UR4, 0xa, UPT ;  /* 0x0000000a0400788c */ /* 0x000fc8000bf05270 */
[----:B------:R-:W-:Y:S02]  /*2a80*/  USEL UR6, URZ, 0x1, UP0 ;  /* 0x00000001ff067887 */ /* 0x000fe40008000000 */
[----:B------:R-:W-:-:S04]  /*2a90*/  USEL UR4, UR4, URZ, UP0 ;  /* 0x000000ff04047287 */ /* 0x000fc80008000000 */
[----:B------:R-:W-:Y:S01]  /*2aa0*/  ULEA UR5, UR4, UR7, 0x3 ;  /* 0x0000000704057291 */ /* 0x000fe2000f8e18ff */
[----:B------:R-:W-:-:S04]  /*2ab0*/  LOP3.LUT R2, R12, UR6, RZ, 0x3c, !PT ;  /* 0x000000060c027c12 */ /* 0x000fc8000f8e3cff */
[----:B-1----:R-:W-:-:S04]  /*2ac0*/  SHF.L.U32 R3, R2, 0x1f, RZ ;  /* 0x0000001f02037819 */ /* 0x002fc800000006ff */
[----:B------:R-:W1:Y:S02]  /*2ad0*/  SYNCS.PHASECHK.TRANS64.TRYWAIT P0, [UR5], R3 ;  /* 0x00000003ff0075a7 */ /* 0x000e640008001105 */
[----:B-1----:R-:W-:Y:S05]  /*2ae0*/  @!P0 BRA `(.L_x_45) ;  /* 0x0000009400588947 */ /* 0x002fea0003800000 */
.L_x_161:
        /* <DEDUP_REMOVED lines=9> */
.L_x_163:
        /* <DEDUP_REMOVED lines=9> */
.L_x_165:
        /* <DEDUP_REMOVED lines=9> */
.L_x_167:
        /* <DEDUP_REMOVED lines=9> */
.L_x_169:
        /* <DEDUP_REMOVED lines=9> */
.L_x_171:
        /* <DEDUP_REMOVED lines=9> */
.L_x_173:
        /* <DEDUP_REMOVED lines=9> */
.L_x_175:
[----:B------:R-:W-:-:S04]  /*2ee0*/  UIADD3 UR4, UPT, UPT, UR4, 0x1, URZ ;  /* 0x0000000104047890 */ /* 0x000fc8000fffe0ff */
[----:B------:R-:W-:-:S04]  /*2ef0*/  UISETP.NE.AND UP0, UPT, UR4, 0xa, UPT ;  /* 0x0000000a0400788c */ /* 0x000fc8000bf05270 */
[----:B------:R-:W-:Y:S02]  /*2f00*/  USEL UR5, URZ, 0x1, UP0 ;  /* 0x00000001ff057887 */ /* 0x000fe40008000000 */
[----:B------:R-:W-:-:S04]  /*2f10*/  USEL UR4, UR4, URZ, UP0 ;  /* 0x000000ff04047287 */ /* 0x000fc80008000000 */
[----:B------:R-:W-:Y:S01]  /*2f20*/  ULEA UR4, UR4, UR7, 0x3 ;  /* 0x0000000704047291 */ /* 0x000fe2000f8e18ff */
[----:B-1----:R-:W-:-:S04]  /*2f30*/  LOP3.LUT R3, R2, UR5, RZ, 0x3c, !PT ;  /* 0x0000000502037c12 */ /* 0x002fc8000f8e3cff */
[----:B------:R-:W-:Y:S01]  /*2f40*/  SHF.L.U32 R3, R3, 0x1f, RZ ;  /* 0x0000001f03037819 */ /* 0x000fe200000006ff */
[----:B------:R-:W-:-:S07]  /*2f50*/  IMAD.U32 R0, RZ, RZ, UR4 ;  /* 0x00000004ff007e24 */ /* 0x000fce000f8e00ff */
.L_x_53:
[----:B-1----:R1:W2:Y:S02]  /*2f60*/  SYNCS.PHASECHK.TRANS64.TRYWAIT P0, [R0+URZ], R3 ;  /* 0x00000003000075a7 */ /* 0x0022a400080011ff */
[----:B--2---:R-:W-:Y:S05]  /*2f70*/  @!P0 NANOSLEEP.SYNCS 0x989680 ;  /* 0x009896800000895d */ /* 0x004fea0003900000 */
[----:B------:R-:W2:Y:S02]  /*2f80*/  @!P0 SYNCS.PHASECHK.TRANS64 P0, [R0+URZ], R3 ;  /* 0x00000003000085a7 */ /* 0x000ea400080010ff */
[----:B--2---:R-:W-:Y:S05]  /*2f90*/  @P0 EXIT ;  /* 0x000000000000094d */ /* 0x004fea0003800000 */
[----:B------:R-:W-:Y:S05]  /*2fa0*/  BRA `(.L_x_53) ;  /* 0xfffffffc00ec7947 */ /* 0x000fea000383ffff */
.L_x_23:
[----:B------:R-:W-:-:S04]  /*2fb0*/  UISETP.NE.AND UP0, UPT, UR47, URZ, UPT ;  /* 0x000000ff2f00728c */ /* 0x000fc8000bf05270 */
[----:B------:R-:W-:-:S09]  /*2fc0*/  UISETP.NE.OR UP0, UPT, UR18, 0x1, UP0 ;  /* 0x000000011200788c */ /* 0x000fd20008705670 */
[----:B------:R-:W-:Y:S05]  /*2fd0*/  BRA.U UP0, `(.L_x_54) ;  /* 0x0000000500487547 */ /* 0x000fea000b800000 */
[----:B------:R-:W-:Y:S01]  /*2fe0*/  ISETP.GE.U32.AND P2, PT, R0, 0x8, PT ;  /* 0x000000080000780c */ /* 0x000fe20003f46070 */
[----:B------:R-:W-:Y:S01]  /*2ff0*/  IMAD.MOV.U32 R12, RZ, RZ, 0x1 ;  /* 0x00000001ff0c7424 */ /* 0x000fe200078e00ff */
[----:B------:R-:W-:Y:S02]  /*3000*/  CS2R R10, SRZ ;  /* 0x00000000000a7805 */ /* 0x000fe4000001ff00 */
[----:B------:R-:W-:Y:S01]  /*3010*/  CS2R R8, SRZ ;  /* 0x0000000000087805 */ /* 0x000fe2000001ff00 */
[----:B------:R-:W-:Y:S01]  /*3020*/  UMOV UR6, 0x400 ;  /* 0x0000040000067882 */ /* 0x000fe20000000000 */
[----:B------:R-:W-:Y:S01]  /*3030*/  UMOV UR5, URZ ;  /* 0x000000ff00057c82 */ /* 0x000fe20008000000 */
[----:B------:R-:W-:-:S12]  /*3040*/  ULEA UR6, UR47, UR6, 0x18 ;  /* 0x000000062f067291 */ /* 0x000fd8000f8ec0ff */
.L_x_58:
[----:B------:R-:W-:Y:S02]  /*3050*/  LEA R2, R8, UR6, 0x3 ;  /* 0x0000000608027c11 */ /* 0x000fe4000f8e18ff */
[----:B------:R-:W-:-:S03]  /*3060*/  SHF.L.U32 R5, R9, 0x1f, RZ ;  /* 0x0000001f09057819 */ /* 0x000fc600000006ff */
[----:B------:R-:W-:Y:S01]  /*3070*/  VIADD R4, R2, 0x140 ;  /* 0x0000014002047836 */ /* 0x000fe20000000000 */
[----:B------:R-:W2:Y:S02]  /*3080*/  SYNCS.PHASECHK.TRANS64.TRYWAIT P0, [R2+URZ+0x130], R5 ;  /* 0x00013005020075a7 */ /* 0x000ea400080011ff */
[----:B--2---:R-:W-:Y:S05]  /*3090*/  @!P0 BRA `(.L_x_55) ;  /* 0x0000009000ac8947 */ /* 0x004fea0003800000 */
.L_x_176:
[----:B------:R-:W-:Y:S01]  /*30a0*/  ULEA UR4, UR5, UR6, 0x3 ;  /* 0x0000000605047291 */ /* 0x000fe2000f8e18ff */
[----:B------:R-:W-:Y:S02]  /*30b0*/  PRMT R4, RZ, 0x654, R4 ;  /* 0x00000654ff047816 */ /* 0x000fe40000000004 */
[----:B--2---:R-:W-:Y:S01]  /*30c0*/  SHF.L.U32 R5, R12, 0x1f, RZ ;  /* 0x0000001f0c057819 */ /* 0x004fe200000006ff */
[----:B------:R-:W-:Y:S01]  /*30d0*/  UIADD3 UR7, UPT, UPT, UR4, 0xf0, URZ ;  /* 0x000000f004077890 */ /* 0x000fe2000fffe0ff */
[----:B------:R2:W-:Y:S05]  /*30e0*/  SYNCS.ARRIVE.TRANS64.RED.A1T0 RZ, [R4+URZ], RZ ;  /* 0x000000ff04ff79a7 */ /* 0x0005ea00081004ff */
[----:B------:R-:W-:Y:S01]  /*30f0*/  IMAD.U32 R7, RZ, RZ, UR7 ;  /* 0x00000007ff077e24 */ /* 0x000fe2000f8e00ff */
[----:B------:R-:W3:Y:S04]  /*3100*/  SYNCS.PHASECHK.TRANS64.TRYWAIT P0, [UR4+0x100], R5 ;  /* 0x00010005ff0075a7 */ /* 0x000ee80008001104 */
[----:B------:R-:W-:Y:S01]  /*3110*/  PRMT R6, R0, 0x654, R7 ;  /* 0x0000065400067816 */ /* 0x000fe20000000007 */
[----:B--2---:R-:W-:Y:S01]  /*3120*/  @!P2 IMAD.MOV.U32 R4, RZ, RZ, 0x10 ;  /* 0x00000010ff04a424 */ /* 0x004fe200078e00ff */
[----:B---3--:R-:W-:Y:S06]  /*3130*/  @!P0 BRA `(.L_x_56) ;  /* 0x0000009000988947 */ /* 0x008fec0003800000 */
.L_x_178:
[----:B------:R-:W-:Y:S01]  /*3140*/  ULEA UR8, UR5, UR6, 0x4 ;  /* 0x0000000605087291 */ /* 0x000fe2000f8e20ff */
[----:B------:R-:W-:Y:S01]  /*3150*/  SEL R3, R6, R3, !P2 ;  /* 0x0000000306037207 */ /* 0x000fe20005000000 */
[----:B------:R-:W-:Y:S01]  /*3160*/  UIADD3 UR9, UPT, UPT, UR4, 0xf0, URZ ;  /* 0x000000f004097890 */ /* 0x000fe2000fffe0ff */
[----:B--2---:R-:W-:Y:S01]  /*3170*/  LEA R2, R11, UR6, 0x3 ;  /* 0x000000060b027c11 */ /* 0x004fe2000f8e18ff */
[----:B------:R-:W-:Y:S01]  /*3180*/  UIADD3 UR8, UPT, UPT, UR8, 0x160, URZ ;  /* 0x0000016008087890 */ /* 0x000fe2000fffe0ff */
[----:B------:R-:W-:Y:S01]  /*3190*/  SHF.L.U32 R5, R10, 0x1f, RZ ;  /* 0x0000001f0a057819 */ /* 0x000fe200000006ff */
[----:B------:R2:W-:Y:S01]  /*31a0*/  @!P2 SYNCS.ARRIVE.TRANS64.RED RZ, [R3+URZ], R4 ;  /* 0x0000000403ffa9a7 */ /* 0x0005e200080004ff */
[----:B------:R-:W-:Y:S01]  /*31b0*/  UIADD3 UR4, UPT, UPT, UR5, 0x1, URZ ;  /* 0x0000000105047890 */ /* 0x000fe2000fffe0ff */
[----:B------:R-:W-:-:S03]  /*31c0*/  VIADD R8, R8, 0x1 ;  /* 0x0000000108087836 */ /* 0x000fc60000000000 */
[----:B------:R-:W-:Y:S02]  /*31d0*/  UISETP.NE.AND UP0, UPT, UR4, 0x2, UPT ;  /* 0x000000020400788c */ /* 0x000fe4000bf05270 */
[----:B------:R-:W-:Y:S06]  /*31e0*/  UGETNEXTWORKID.BROADCAST [UR8], [UR9] ;  /* 0x00000000080073ca */ /* 0x000fec0008000100 */
[----:B------:R-:W-:Y:S01]  /*31f0*/  USEL UR7, URZ, 0x1, UP0 ;  /* 0x00000001ff077887 */ /* 0x000fe20008000000 */
[----:B------:R-:W-:Y:S01]  /*3200*/  ISETP.NE.AND P0, PT, R8, 0x2, PT ;  /* 0x000000020800780c */ /* 0x000fe20003f05270 */
[----:B------:R-:W-:Y:S01]  /*3210*/  USEL UR5, UR4, URZ, UP0 ;  /* 0x000000ff04057287 */ /* 0x000fe20008000000 */
[----:B------:R-:W3:Y:S03]  /*3220*/  SYNCS.PHASECHK.TRANS64.TRYWAIT P1, [R2+URZ+0xf0], R5 ;  /* 0x0000f005020075a7 */ /* 0x000ee600080211ff */
[----:B------:R-:W-:Y:S01]  /*3230*/  LOP3.LUT R12, R12, UR7, RZ, 0x3c, !PT ;  /* 0x000000070c0c7c12 */ /* 0x000fe2000f8e3cff */
[----:B--23--:R-:W-:Y:S07]  /*3240*/  @!P1 BRA `(.L_x_57) ;  /* 0x00000090006c9947 */ /* 0x00cfee0003800000 */
.L_x_179:
[C---:B------:R-:W-:Y:S01]  /*3250*/  LEA R4, R11.reuse, UR6, 0x4 ;  /* 0x000000060b047c11 */ /* 0x040fe2000f8e20ff */
[----:B--2---:R-:W-:Y:S01]  /*3260*/  VIADD R2, R2, 0x100 ;  /* 0x0000010002027836 */ /* 0x004fe20000000000 */
[----:B------:R-:W-:Y:S01]  /*3270*/  SEL R8, R8, RZ, P0 ;  /* 0x000000ff08087207 */ /* 0x000fe20000000000 */
[----:B------:R-:W-:-:S03]  /*3280*/  VIADD R11, R11, 0x1 ;  /* 0x000000010b0b7836 */ /* 0x000fc60000000000 */
[----:B------:R-:W2:Y:S01]  /*3290*/  LDS.128 R4, [R4+0x160] ;  /* 0x0001600004047984 */ /* 0x000ea20000000c00 */
[----:B------:R-:W-:Y:S02]  /*32a0*/  PRMT R2, RZ, 0x654, R2 ;  /* 0x00000654ff027816 */ /* 0x000fe40000000002 */
[C---:B------:R-:W-:Y:S01]  /*32b0*/  ISETP.NE.AND P1, PT, R11.reuse, 0x2, PT ;  /* 0x000000020b00780c */ /* 0x040fe20003f25270 */
[----:B------:R-:W-:Y:S01]  /*32c0*/  @!PT LDS RZ, [RZ] ;  /* 0x00000000fffff984 */ /* 0x000fe20000000800 */
[----:B------:R-:W-:Y:S01]  /*32d0*/  @!PT LDS RZ, [RZ] ;  /* 0x00000000fffff984 */ /* 0x000fe20000000800 */
[----:B------:R-:W-:Y:S01]  /*32e0*/  @!PT LDS RZ, [RZ] ;  /* 0x00000000fffff984 */ /* 0x000fe20000000800 */
[----:B------:R-:W-:Y:S01]  /*32f0*/  @!PT LDS RZ, [RZ] ;  /* 0x00000000fffff984 */ /* 0x000fe20000000800 */
[----:B------:R3:W-:Y:S06]  /*3300*/  MEMBAR.ALL.CTA ;  /* 0x0000000000007992 */ /* 0x0007ec0000008000 */
[----:B---3--:R-:W3:Y:S01]  /*3310*/  FENCE.VIEW.ASYNC.S ;  /* 0x00000000000073c6 */ /* 0x008ee20000000000 */
[----:B------:R-:W-:Y:S01]  /*3320*/  SEL R11, R11, RZ, P1 ;  /* 0x000000ff0b0b7207 */ /* 0x000fe20000800000 */
[----:B---3--:R3:W-:Y:S01]  /*3330*/  SYNCS.ARRIVE.TRANS64.RED.A1T0 RZ, [R2+URZ], RZ ;  /* 0x000000ff02ff79a7 */ /* 0x0087e200081004ff */
[----:B--2---:R-:W-:-:S02]  /*3340*/  LOP3.LUT P3, RZ, R6, 0x1, RZ, 0xc0, !PT ;  /* 0x0000000106ff7812 */ /* 0x004fc4000786c0ff */
[----:B------:R-:W-:-:S04]  /*3350*/  SEL R5, RZ, 0x1, P1 ;  /* 0x00000001ff057807 */ /* 0x000fc80000800000 */
[----:B------:R-:W-:Y:S02]  /*3360*/  LOP3.LUT R10, R10, R5, RZ, 0x3c, !PT ;  /* 0x000000050a0a7212 */ /* 0x000fe400078e3cff */
[----:B---3--:R-:W-:-:S04]  /*3370*/  SEL R2, RZ, 0x1, P0 ;  /* 0x00000001ff027807 */ /* 0x008fc80000000000 */
[----:B------:R-:W-:Y:S01]  /*3380*/  LOP3.LUT R9, R9, R2, RZ, 0x3c, !PT ;  /* 0x0000000209097212 */ /* 0x000fe200078e3cff */
[----:B------:R-:W-:Y:S06]  /*3390*/  @P3 BRA `(.L_x_58) ;  /* 0xfffffffc002c3947 */ /* 0x000fec000383ffff */
[----:B------:R-:W-:Y:S01]  /*33a0*/  ULEA UR4, UR5, UR6, 0x3 ;  /* 0x0000000605047291 */ /* 0x000fe2000f8e18ff */
[----:B------:R-:W-:-:S08]  /*33b0*/  SHF.L.U32 R3, R12, 0x1f, RZ ;  /* 0x0000001f0c037819 */ /* 0x000fd000000006ff */
[----:B------:R-:W2:Y:S02]  /*33c0*/  SYNCS.PHASECHK.TRANS64 P0, [UR4+0x100], R3 ;  /* 0x00010003ff0075a7 */ /* 0x000ea40008001004 */
[----:B--2---:R-:W-:Y:S05]  /*33d0*/  @P0 BRA `(.L_x_59) ;  /* 0x0000000000080947 */ /* 0x004fea0003800000 */
[----:B------:R-:W2:Y:S02]  /*33e0*/  SYNCS.PHASECHK.TRANS64.TRYWAIT P0, [UR4+0x100], R3 ;  /* 0x00010003ff0075a7 */ /* 0x000ea40008001104 */
[----:B--2---:R-:W-:Y:S05]  /*33f0*/  @!P0 BRA `(.L_x_60) ;  /* 0x0000009000148947 */ /* 0x004fea0003800000 */
.L_x_59:
[----:B------:R-:W-:-:S04]  /*3400*/  UIADD3 UR7, UPT, UPT, UR5, 0x1, URZ ;  /* 0x0000000105077890 */ /* 0x000fc8000fffe0ff */
[----:B------:R-:W-:-:S04]  /*3410*/  UISETP.NE.AND UP0, UPT, UR7, 0x2, UPT ;  /* 0x000000020700788c */ /* 0x000fc8000bf05270 */
[----:B------:R-:W-:Y:S02]  /*3420*/  USEL UR8, URZ, 0x1, UP0 ;  /* 0x00000001ff087887 */ /* 0x000fe40008000000 */
[----:B------:R-:W-:-:S04]  /*3430*/  USEL UR7, UR7, URZ, UP0 ;  /* 0x000000ff07077287 */ /* 0x000fc80008000000 */
[----:B------:R-:W-:Y:S01]  /*3440*/  ULEA UR7, UR7, UR6, 0x3 ;  /* 0x0000000607077291 */ /* 0x000fe2000f8e18ff */
[----:B--2---:R-:W-:-:S04]  /*3450*/  LOP3.LUT R3, R12, UR8, RZ, 0x3c, !PT ;  /* 0x000000080c037c12 */ /* 0x004fc8000f8e3cff */
[----:B------:R-:W-:-:S04]  /*3460*/  SHF.L.U32 R0, R3, 0x1f, RZ ;  /* 0x0000001f03007819 */ /* 0x000fc800000006ff */
[----:B------:R-:W2:Y:S02]  /*3470*/  SYNCS.PHASECHK.TRANS64 P0, [UR7+0x100], R0 ;  /* 0x00010000ff0075a7 */ /* 0x000ea40008001007 */
[----:B-12---:R-:W-:Y:S05]  /*3480*/  @P0 EXIT ;  /* 0x000000000000094d */ /* 0x006fea0003800000 */
[----:B------:R-:W-:Y:S02]  /*3490*/  SHF.L.U32 R3, R3, 0x1f, RZ ;  /* 0x0000001f03037819 */ /* 0x000fe400000006ff */
[----:B------:R-:W-:-:S07]  /*34a0*/  MOV R0, UR7 ;  /* 0x0000000700007c02 */ /* 0x000fce0008000f00 */
.L_x_61:
[----:B-1----:R1:W2:Y:S02]  /*34b0*/  SYNCS.PHASECHK.TRANS64.TRYWAIT P0, [R0+URZ+0x100], R3 ;  /* 0x00010003000075a7 */ /* 0x0022a400080011ff */
[----:B--2---:R-:W-:Y:S05]  /*34c0*/  @!P0 NANOSLEEP.SYNCS 0x989680 ;  /* 0x009896800000895d */ /* 0x004fea0003900000 */
[----:B------:R-:W2:Y:S02]  /*34d0*/  @!P0 SYNCS.PHASECHK.TRANS64 P0, [R0+URZ+0x100], R3 ;  /* 0x00010003000085a7 */ /* 0x000ea400080010ff */
[----:B--2---:R-:W-:Y:S05]  /*34e0*/  @P0 EXIT ;  /* 0x000000000000094d */ /* 0x004fea0003800000 */
[----:B------:R-:W-:Y:S05]  /*34f0*/  BRA `(.L_x_61) ;  /* 0xfffffffc00ec7947 */ /* 0x000fea000383ffff */
.L_x_54:
[----:B------:R-:W-:Y:S05]  /*3500*/  BRA.U UP5, `(.L_x_62) ;  /* 0x0000001105587547 */ /* 0x000fea000b800000 */
[----:B------:R-:W-:Y:S01]  /*3510*/  UMOV UR4, 0x40 ;  /* 0x0000004000047882 */ /* 0x000fe20000000000 */
[----:B------:R-:W-:Y:S01]  /*3520*/  NOP ;  /* 0x0000000000007918 */ /* 0x000fe20000000000 */
[----:B------:R-:W-:Y:S01]  /*3530*/  ULEA UR5, UR47, UR4, 0x18 ;  /* 0x000000042f057291 */ /* 0x000fe2000f8ec0ff */
[----:B------:R-:W-:Y:S02]  /*3540*/  UMOV UR6, 0x400 ;  /* 0x0000040000067882 */ /* 0x000fe40000000000 */
[----:B------:R-:W-:-:S06]  /*3550*/  ULEA UR6, UR47, UR6, 0x18 ;  /* 0x000000062f067291 */ /* 0x000fcc000f8ec0ff */
[----:B------:R-:W2:Y:S02]  /*3560*/  LDS.U8 R0, [UR5+0x1c] ;  /* 0x00001c05ff007984 */ /* 0x000ea40008000000 */
[----:B--2---:R-:W-:-:S13]  /*3570*/  ISETP.NE.AND P0, PT, R0, RZ, PT ;  /* 0x000000ff0000720c */ /* 0x004fda0003f05270 */
[----:B------:R-:W-:Y:S05]  /*3580*/  @P0 BRA `(.L_x_63) ;  /* 0x0000000400080947 */ /* 0x000fea0003800000 */
[----:B------:R-:W-:Y:S02]  /*3590*/  UISETP.NE.U32.AND UP1, UPT, UR33, 0x1, UPT ;  /* 0x000000012100788c */ /* 0x000fe4000bf25070 */
[----:B------:R-:W-:-:S07]  /*35a0*/  UIADD3 UR7, UPT, UPT, UR5, 0x8, URZ ;  /* 0x0000000805077890 */ /* 0x000fce000fffe0ff */
[----:B------:R-:W-:Y:S05]  /*35b0*/  BRA.U !UP1, `(.L_x_64) ;  /* 0x00000001099c7547 */ /* 0x000fea000b800000 */
[----:B------:R-:W-:Y:S01]  /*35c0*/  ELECT P0, URZ, PT ;  /* 0x0000000000ff782f */ /* 0x000fe20003800000 */
[----:B------:R-:W-:-:S12]  /*35d0*/  BSSY B0, `(.L_x_64) ;  /* 0x0000025000007945 */ /* 0x000fd80003800000 */
[----:B------:R-:W-:Y:S05]  /*35e0*/  @!P0 BRA `(.L_x_65) ;  /* 0x00000000008c8947 */ /* 0x000fea0003800000 */
[----:B------:R-:W-:-:S05]  /*35f0*/  UMOV UR4, 0x10 ;  /* 0x0000001000047882 */ /* 0x000fca0000000000 */
[----:B------:R-:W-:Y:S04]  /*3600*/  DEPBAR.LE SB2, 0x36 ;  /* 0x0000ad800000791a */ /* 0x000fe80000000000 */
[----:B------:R-:W2:Y:S02]  /*3610*/  UTCATOMSWS.2CTA.FIND_AND_SET.ALIGN UP0, UR4, UR4 ;  /* 0x00000004000475e3 */ /* 0x000ea40008200800 */
[----:B--2---:R-:W-:Y:S01]  /*3620*/  MOV R11, UR4 ;  /* 0x00000004000b7c02 */ /* 0x004fe20008000f00 */
[----:B------:R-:W-:Y:S06]  /*3630*/  BRA.U UP0, `(.L_x_66) ;  /* 0x0000000100187547 */ /* 0x000fec000b800000 */
.L_x_67:
[----:B------:R-:W-:Y:S05]  /*3640*/  NANOSLEEP 0x64 ;  /* 0x000000640000795d */ /* 0x000fea0003800000 */
[----:B------:R-:W-:-:S05]  /*3650*/  UMOV UR4, 0x10 ;  /* 0x0000001000047882 */ /* 0x000fca0000000000 */
[----:B------:R-:W-:Y:S04]  /*3660*/  DEPBAR.LE SB2, 0x36 ;  /* 0x0000ad800000791a */ /* 0x000fe80000000000 */
[----:B------:R-:W2:Y:S02]  /*3670*/  UTCATOMSWS.2CTA.FIND_AND_SET.ALIGN UP0, UR4, UR4 ;  /* 0x00000004000475e3 */ /* 0x000ea40008200800 */
[----:B--2---:R-:W-:Y:S01]  /*3680*/  MOV R11, UR4 ;  /* 0x00000004000b7c02 */ /* 0x004fe20008000f00 */
[----:B------:R-:W-:Y:S05]  /*3690*/  BRA.U !UP0, `(.L_x_67) ;  /* 0xfffffffd08e87547 */ /* 0x000fea000b83ffff */
.L_x_66:
[----:B------:R-:W2:Y:S01]  /*36a0*/  LDS R7, [UR5+0x10] ;  /* 0x00001005ff077984 */ /* 0x000ea20008000800 */
[----:B------:R-:W-:Y:S01]  /*36b0*/  IMAD.U32 R5, RZ, RZ, UR6 ;  /* 0x00000006ff057e24 */ /* 0x000fe2000f8e00ff */
[----:B------:R-:W-:-:S03]  /*36c0*/  MOV R4, UR34 ;  /* 0x0000002200047c02 */ /* 0x000fc60008000f00 */
[----:B------:R-:W-:Y:S01]  /*36d0*/  VIADD R5, R5, 0x180 ;  /* 0x0000018005057836 */ /* 0x000fe20000000000 */
[----:B--2---:R-:W-:-:S04]  /*36e0*/  SHF.L.U32 R7, R7, 0x1f, RZ ;  /* 0x0000001f07077819 */ /* 0x004fc800000006ff */
[----:B------:R-:W2:Y:S02]  /*36f0*/  SYNCS.PHASECHK.TRANS64.TRYWAIT P0, [UR5+0x8], R7 ;  /* 0x00000807ff0075a7 */ /* 0x000ea40008001105 */
[----:B--2---:R-:W-:Y:S05]  /*3700*/  @P0 BRA `(.L_x_68) ;  /* 0x0000000000080947 */ /* 0x004fea0003800000 */
[----:B------:R-:W2:Y:S02]  /*3710*/  SYNCS.PHASECHK.TRANS64.TRYWAIT P0, [UR5+0x8], R7 ;  /* 0x00000807ff0075a7 */ /* 0x000ea40008001105 */
[----:B--2---:R-:W-:Y:S05]  /*3720*/  @!P0 BRA `(.L_x_69) ;  /* 0x0000008c00608947 */ /* 0x004fea0003800000 */
.L_x_68:
[----:B--2---:R-:W-:Y:S01]  /*3730*/  HFMA2 R0, -RZ, RZ, 0, 5.9604644775390625e-08 ;  /* 0x00000001ff007431 */ /* 0x004fe200000001ff */
[----:B------:R-:W-:Y:S01]  /*3740*/  UPRMT UR4, UR34, 0x654, UR7 ;  /* 0x0000065422047896 */ /* 0x000fe20008000007 */
[----:B------:R-:W-:Y:S01]  /*3750*/  IMAD.MOV.U32 R8, RZ, RZ, 0xffff ;  /* 0x0000ffffff087424 */ /* 0x000fe200078e00ff */
[----:B------:R-:W-:Y:S01]  /*3760*/  PRMT R4, R4, 0x654, R5 ;  /* 0x0000065404047816 */ /* 0x000fe20000000005 */
[----:B------:R-:W-:Y:S02]  /*3770*/  IMAD.MOV.U32 R6, RZ, RZ, 0x4 ;  /* 0x00000004ff067424 */ /* 0x000fe400078e00ff */
[----:B------:R-:W-:Y:S01]  /*3780*/  IMAD.SHL.U32 R9, R11, 0x20, RZ ;  /* 0x000000200b097824 */ /* 0x000fe200078e00ff */
[----:B------:R-:W-:Y:S02]  /*3790*/  MOV R5, UR4 ;  /* 0x0000000400057c02 */ /* 0x000fe40008000f00 */
[-C--:B------:R-:W-:Y:S01]  /*37a0*/  SHF.L.U32 R8, R8, R11.reuse, RZ ;  /* 0x0000000b08087219 */ /* 0x080fe200000006ff */
[----:B------:R2:W-:Y:S01]  /*37b0*/  SYNCS.ARRIVE.TRANS64.RED RZ, [UR4], R6 ;  /* 0x00000006ffff79a7 */ /* 0x0005e20008000404 */
[----:B------:R-:W-:Y:S01]  /*37c0*/  SHF.L.U32 R7, R0, R11, RZ ;  /* 0x0000000b00077219 */ /* 0x000fe200000006ff */
[----:B------:R2:W-:Y:S04]  /*37d0*/  STS [UR6+0x180], R9 ;  /* 0x00018009ff007988 */ /* 0x0005e80008000806 */
[----:B------:R2:W-:Y:S04]  /*37e0*/  STAS [R4.64], R11 ;  /* 0x0000000b04007dbd */ /* 0x0005e8000c0008ff */
[----:B------:R2:W-:Y:S04]  /*37f0*/  ATOMS.OR RZ, [UR5+0x14], R8 ;  /* 0x00001408ffff798c */ /* 0x0005e8000b000005 */
[----:B------:R2:W-:Y:S04]  /*3800*/  ATOMS.OR RZ, [UR5+0x18], R7 ;  /* 0x00001807ffff798c */ /* 0x0005e8000b000005 */
[----:B------:R2:W-:Y:S02]  /*3810*/  ATOMS.XOR RZ, [UR5+0x10], R0 ;  /* 0x00001000ffff798c */ /* 0x0005e4000b800005 */
.L_x_65:
[----:B-1----:R-:W-:Y:S05]  /*3820*/  BSYNC B0 ;  /* 0x0000000000007941 */ /* 0x002fea0003800000 */
.L_x_64:
[----:B------:R-:W-:Y:S05]  /*3830*/  BRA.U UP1, `(.L_x_70) ;  /* 0x00000001016c7547 */ /* 0x000fea000b800000 */
[----:B------:R-:W-:-:S03]  /*3840*/  UMOV UR4, 0xffffffff ;  /* 0xffffffff00047882 */ /* 0x000fc60000000000 */
[----:B------:R-:W-:Y:S05]  /*3850*/  BRA.DIV UR4, `(.L_x_71) ;  /* 0x0000008e042c7947 */ /* 0x000fea000b800000 */
[----:B------:R-:W-:-:S13]  /*3860*/  ELECT P6, URZ, PT ;  /* 0x0000000000ff782f */ /* 0x000fda00038c0000 */
.L_x_183:
[----:B------:R-:W-:Y:S05]  /*3870*/  @!P6 BRA `(.L_x_70) ;  /* 0x00000000005ce947 */ /* 0x000fea0003800000 */
[----:B--2---:R-:W2:Y:S02]  /*3880*/  LDS R5, [UR5+0x10] ;  /* 0x00001005ff057984 */ /* 0x004ea40008000800 */
[----:B--2---:R-:W-:-:S04]  /*3890*/  SHF.L.U32 R5, R5, 0x1f, RZ ;  /* 0x0000001f05057819 */ /* 0x004fc800000006ff */
[----:B------:R-:W2:Y:S02]  /*38a0*/  SYNCS.PHASECHK.TRANS64.TRYWAIT P0, [UR5+0x8], R5 ;  /* 0x00000805ff0075a7 */ /* 0x000ea40008001105 */
[----:B--2---:R-:W-:Y:S05]  /*38b0*/  @P0 BRA `(.L_x_72) ;  /* 0x0000000000080947 */ /* 0x004fea0003800000 */
[----:B------:R-:W2:Y:S02]  /*38c0*/  SYNCS.PHASECHK.TRANS64.TRYWAIT P0, [UR5+0x8], R5 ;  /* 0x00000805ff0075a7 */ /* 0x000ea40008001105 */
[----:B--2---:R-:W-:Y:S05]  /*38d0*/  @!P0 BRA `(.L_x_73) ;  /* 0x0000008c002c8947 */ /* 0x004fea0003800000 */
.L_x_72:
[----:B------:R-:W3:Y:S01]  /*38e0*/  LDS R7, [UR6+0x180] ;  /* 0x00018006ff077984 */ /* 0x000ee20008000800 */
[----:B--2---:R-:W-:Y:S02]  /*38f0*/  HFMA2 R0, -RZ, RZ, 0, 5.9604644775390625e-08 ;  /* 0x00000001ff007431 */ /* 0x004fe400000001ff */
[----:B------:R-:W-:Y:S01]  /*3900*/  IMAD.MOV.U32 R4, RZ, RZ, 0xffff ;  /* 0x0000ffffff047424 */ /* 0x000fe200078e00ff */
[----:B------:R-:W-:Y:S01]  /*3910*/  UPRMT UR4, UR34, 0x654, UR7 ;  /* 0x0000065422047896 */ /* 0x000fe20008000007 */
[----:B---3--:R-:W-:-:S03]  /*3920*/  IMAD.SHL.U32 R5, R7, 0x20, RZ ;  /* 0x0000002007057824 */ /* 0x008fc600078e00ff */
[-C--:B------:R-:W-:Y:S02]  /*3930*/  SHF.L.U32 R4, R4, R7.reuse, RZ ;  /* 0x0000000704047219 */ /* 0x080fe400000006ff */
[----:B------:R-:W-:Y:S01]  /*3940*/  SHF.L.U32 R7, R0, R7, RZ ;  /* 0x0000000700077219 */ /* 0x000fe200000006ff */
[----:B------:R3:W-:Y:S04]  /*3950*/  STS [UR6+0x180], R5 ;  /* 0x00018005ff007988 */ /* 0x0007e80008000806 */
[----:B------:R3:W-:Y:S04]  /*3960*/  ATOMS.OR RZ, [UR5+0x14], R4 ;  /* 0x00001404ffff798c */ /* 0x0007e8000b000005 */
[----:B------:R3:W-:Y:S01]  /*3970*/  ATOMS.OR RZ, [UR5+0x18], R7 ;  /* 0x00001807ffff798c */ /* 0x0007e2000b000005 */
[----:B------:R-:W-:Y:S03]  /*3980*/  SYNCS.ARRIVE.TRANS64.RED.A1T0 RZ, [UR4], RZ ;  /* 0x000000ffffff79a7 */ /* 0x000fe60008100404 */
[----:B------:R3:W-:Y:S01]  /*3990*/  ATOMS.XOR RZ, [UR5+0x10], R0 ;  /* 0x00001000ffff798c */ /* 0x0007e2000b800005 */
[----:B------:R-:W-:Y:S05]  /*39a0*/  BRA `(.L_x_70) ;  /* 0x0000000000107947 */ /* 0x000fea0003800000 */
.L_x_63:
[----:B------:R-:W-:Y:S02]  /*39b0*/  MOV R0, 0xffffffff ;  /* 0xffffffff00007802 */ /* 0x000fe40000000f00 */
[----:B------:R-:W-:-:S03]  /*39c0*/  MOV R4, 0x39f0 ;  /* 0x000039f000047802 */ /* 0x000fc60000000f00 */
[----:B------:R2:W-:Y:S04]  /*39d0*/  STS [UR6+0x180], R0 ;  /* 0x00018000ff007988 */ /* 0x0005e80008000806 */
[----:B-12--5:R-:W-:Y:S05]  /*39e0*/  CALL.REL.NOINC `($__internal_1_$__cuda_sm10x_tcgen05_guardrail_trap_phase_invalid_during_alloc) ;  /* 0x0000009000d07944 */ /* 0x026fea0003c00000 */
.L_x_70:
[----:B------:R-:W-:Y:S05]  /*39f0*/  WARPSYNC.ALL ;  /* 0x0000000000007948 */ /* 0x000fea0003800000 */
[----:B------:R-:W4:Y:S01]  /*3a00*/  S2UR UR4, SR_CgaCtaId ;  /* 0x00000000000479c3 */ /* 0x000f220000008800 */
[----:B------:R-:W-:Y:S01]  /*3a10*/  UMOV UR17, 0x400 ;  /* 0x0000040000117882 */ /* 0x000fe20000000000 */
[----:B------:R-:W-:-:S06]  /*3a20*/  NOP ;  /* 0x0000000000007918 */ /* 0x000fcc0000000000 */
[----:B------:R-:W-:Y:S06]  /*3a30*/  BAR.ARV 0x6, 0xa0 ;  /* 0x0182800000007b1d */ /* 0x000fec0000002000 */
[----:B------:R-:W1:Y:S01]  /*3a40*/  LDCU UR6, c[0x0][0x38c] ;  /* 0x00007180ff0677ac */ /* 0x000e620008000800 */
[----:B------:R-:W-:Y:S01]  /*3a50*/  LOP3.LUT R3, R3, 0xffff, RZ, 0xc0, !PT ;  /* 0x0000ffff03037812 */ /* 0x000fe200078ec0ff */
[----:B--2---:R-:W-:Y:S01]  /*3a60*/  IMAD.MOV.U32 R9, RZ, RZ, 0x1 ;  /* 0x00000001ff097424 */ /* 0x004fe200078e00ff */
[----:B------:R-:W-:Y:S01]  /*3a70*/  LOP3.LUT R2, R2, 0xffff, RZ, 0xc0, !PT ;  /* 0x0000ffff02027812 */ /* 0x000fe200078ec0ff */
[----:B------:R-:W-:Y:S01]  /*3a80*/  IMAD.MOV.U32 R8, RZ, RZ, RZ ;  /* 0x000000ffff087224 */ /* 0x000fe200078e00ff */
[----:B------:R-:W-:Y:S01]  /*3a90*/  R2UR UR20, R3 ;  /* 0x00000000031472ca */ /* 0x000fe200000e0000 */
[----:B------:R-:W-:Y:S01]  /*3aa0*/  UMOV UR24, URZ ;  /* 0x000000ff00187c82 */ /* 0x000fe20008000000 */
[----:B------:R-:W-:-:S02]  /*3ab0*/  R2UR UR30, R2 ;  /* 0x00000000021e72ca */ /* 0x000fc400000e0000 */
[----:B------:R-:W-:Y:S01]  /*3ac0*/  CS2R R2, SRZ ;  /* 0x0000000000027805 */ /* 0x000fe2000001ff00 */
[----:B------:R-:W-:Y:S01]  /*3ad0*/  UMOV UR15, URZ ;  /* 0x000000ff000f7c82 */ /* 0x000fe20008000000 */
[----:B----4-:R-:W-:Y:S01]  /*3ae0*/  ULEA UR17, UR4, UR17, 0x18 ;  /* 0x0000001104117291 */ /* 0x010fe2000f8ec0ff */
[----:B------:R-:W-:Y:S01]  /*3af0*/  UMOV UR14, URZ ;  /* 0x000000ff000e7c82 */ /* 0x000fe20008000000 */
[----:B------:R-:W-:Y:S02]  /*3b00*/  UISETP.NE.AND UP3, UPT, UR33, URZ, UPT ;  /* 0x000000ff2100728c */ /* 0x000fe4000bf65270 */
[----:B------:R-:W-:Y:S02]  /*3b10*/  UIADD3 UR5, UPT, UPT, UR17, 0x10800, URZ ;  /* 0x0001080011057890 */ /* 0x000fe4000fffe0ff */
[----:B------:R-:W-:-:S03]  /*3b20*/  UIADD3 UR4, UPT, UPT, UR17, 0x24800, URZ ;  /* 0x0002480011047890 */ /* 0x000fc6000fffe0ff */
[----:B---3--:R-:W2:Y:S01]  /*3b30*/  LDS R0, [UR17+0x180] ;  /* 0x00018011ff007984 */ /* 0x008ea20008000800 */
[----:B-1----:R-:W-:Y:S02]  /*3b40*/  UIADD3 UR6, UPT, UPT, UR6, 0x1f, URZ ;  /* 0x0000001f06067890 */ /* 0x002fe4000fffe0ff */
[----:B------:R-:W-:Y:S02]  /*3b50*/  USHF.R.U32.HI UR5, URZ, 0x4, UR5 ;  /* 0x00000004ff057899 */ /* 0x000fe40008011605 */
[----:B------:R-:W-:Y:S02]  /*3b60*/  USHF.R.S32.HI UR25, URZ, 0x1f, UR6 ;  /* 0x0000001fff197899 */ /* 0x000fe40008011406 */
[----:B------:R-:W-:Y:S02]  /*3b70*/  USHF.R.U32.HI UR4, URZ, 0x4, UR4 ;  /* 0x00000004ff047899 */ /* 0x000fe40008011604 */
[----:B------:R-:W-:Y:S02]  /*3b80*/  ULEA.HI UR25, UR25, UR6, URZ, 0x5 ;  /* 0x0000000619197291 */ /* 0x000fe4000f8f28ff */
[----:B------:R-:W-:-:S02]  /*3b90*/  ULOP3.LUT UR5, UR5, 0x3fff, URZ, 0xc0, !UPT ;  /* 0x00003fff05057892 */ /* 0x000fc4000f8ec0ff */
[----:B------:R-:W-:Y:S02]  /*3ba0*/  USHF.R.S32.HI UR25, URZ, 0x5, UR25 ;  /* 0x00000005ff197899 */ /* 0x000fe40008011419 */
[----:B------:R-:W-:Y:S02]  /*3bb0*/  ULOP3.LUT UR22, UR4, 0x3fff, URZ, 0xc0, !UPT ;  /* 0x00003fff04167892 */ /* 0x000fe4000f8ec0ff */
[----:B------:R-:W-:Y:S02]  /*3bc0*/  UISETP.LT.AND UP0, UPT, UR25, 0x1, UPT ;  /* 0x000000011900788c */ /* 0x000fe4000bf01270 */
[----:B------:R-:W-:Y:S02]  /*3bd0*/  ULOP3.LUT UR21, UR5, 0x10000, URZ, 0xfc, !UPT ;  /* 0x0001000005157892 */ /* 0x000fe4000f8efcff */
[----:B------:R-:W-:Y:S02]  /*3be0*/  ULOP3.LUT UR22, UR22, 0x10000, URZ, 0xfc, !UPT ;  /* 0x0001000016167892 */ /* 0x000fe4000f8efcff */
[----:B------:R-:W-:Y:S01]  /*3bf0*/  USEL UR31, UR25, 0x1, !UP0 ;  /* 0x00000001191f7887 */ /* 0x000fe2000c000000 */
[----:B------:R-:W-:Y:S01]  /*3c00*/  UMOV UR28, 0x0 ;  /* 0x00000000001c7882 */ /* 0x000fe20000000000 */
[----:B------:R-:W-:Y:S01]  /*3c10*/  UMOV UR29, 0x10400010 ;  /* 0x10400010001d7882 */ /* 0x000fe20000000000 */
[----:B------:R-:W-:Y:S01]  /*3c20*/  UMOV UR26, 0x0 ;  /* 0x00000000001a7882 */ /* 0x000fe20000000000 */
[----:B------:R-:W-:Y:S01]  /*3c30*/  UMOV UR27, 0x10400010 ;  /* 0x10400010001b7882 */ /* 0x000fe20000000000 */
[----:B--2---:R-:W-:-:S15]  /*3c40*/  R2UR UR32, R0 ;  /* 0x00000000002072ca */ /* 0x004fde00000e0000 */
.L_x_81:
[C---:B------:R-:W-:Y:S02]  /*3c50*/  LEA R0, R8.reuse, UR17, 0x3 ;  /* 0x0000001108007c11 */ /* 0x040fe4000f8e18ff */
[----:B------:R-:W-:Y:S02]  /*3c60*/  SHF.L.U32 R5, R3, 0x1f, RZ ;  /* 0x0000001f03057819 */ /* 0x000fe400000006ff */
[----:B------:R-:W-:Y:S02]  /*3c70*/  LEA R4, R8, UR17, 0x4 ;  /* 0x0000001108047c11 */ /* 0x000fe4000f8e20ff */
[----:B------:R-:W1:Y:S02]  /*3c80*/  SYNCS.PHASECHK.TRANS64.TRYWAIT P0, [R0+URZ+0xf0], R5 ;  /* 0x0000f005000075a7 */ /* 0x000e6400080011ff */
[----:B-1-3--:R-:W-:Y:S05]  /*3c90*/  @!P0 BRA `(.L_x_74) ;  /* 0x0000008800548947 */ /* 0x00afea0003800000 */
.L_x_184:
[----:B-1----:R-:W1:Y:S01]  /*3ca0*/  LDS.128 R4, [R4+0x160] ;  /* 0x0001600004047984 */ /* 0x002e620000000c00 */
[----:B------:R-:W-:Y:S02]  /*3cb0*/  VIADD R0, R0, 0x100 ;  /* 0x0000010000007836 */ /* 0x000fe40000000000 */
[----:B------:R-:W-:Y:S01]  /*3cc0*/  VIADD R8, R8, 0x1 ;  /* 0x0000000108087836 */ /* 0x000fe20000000000 */
[----:B------:R-:W-:Y:S01]  /*3cd0*/  @!PT LDS RZ, [RZ] ;  /* 0x00000000fffff984 */ /* 0x000fe20000000800 */
[----:B------:R-:W-:Y:S01]  /*3ce0*/  @!PT LDS RZ, [RZ] ;  /* 0x00000000fffff984 */ /* 0x000fe20000000800 */
[----:B------:R-:W-:Y:S01]  /*3cf0*/  @!PT LDS RZ, [RZ] ;  /* 0x00000000fffff984 */ /* 0x000fe20000000800 */
[----:B------:R-:W-:Y:S01]  /*3d00*/  @!PT LDS RZ, [RZ] ;  /* 0x00000000fffff984 */ /* 0x000fe20000000800 */
[----:B------:R2:W-:Y:S06]  /*3d10*/  MEMBAR.ALL.CTA ;  /* 0x0000000000007992 */ /* 0x0005ec0000008000 */
[----:B--2---:R-:W2:Y:S01]  /*3d20*/  FENCE.VIEW.ASYNC.S ;  /* 0x00000000000073c6 */ /* 0x004ea20000000000 */
[----:B------:R-:W-:-:S04]  /*3d30*/  PRMT R0, RZ, 0x654, R0 ;  /* 0x00000654ff007816 */ /* 0x000fc80000000000 */
[----:B--2---:R2:W-:Y:S01]  /*3d40*/  SYNCS.ARRIVE.TRANS64.RED.A1T0 RZ, [R0+URZ], RZ ;  /* 0x000000ff00ff79a7 */ /* 0x0045e200081004ff */
[----:B-1----:R-:W-:Y:S01]  /*3d50*/  LOP3.LUT P1, RZ, R6, 0x1, RZ, 0xc0, !PT ;  /* 0x0000000106ff7812 */ /* 0x002fe2000782c0ff */
[----:B--2---:R-:W-:-:S12]  /*3d60*/  BRA.U UP3, `(.L_x_75) ;  /* 0x0000000103e07547 */ /* 0x004fd8000b800000 */
[----:B------:R-:W1:Y:S01]  /*3d70*/  LDCU UR4, c[0x0][0x38c] ;  /* 0x00007180ff0477ac */ /* 0x000e620008000800 */
[----:B------:R-:W-:Y:S02]  /*3d80*/  PLOP3.LUT P2, PT, PT, PT, PT, 0x80, 0x8 ;  /* 0x000000000008781c */ /* 0x000fe40003f4f070 */
[----:B------:R-:W-:Y:S01]  /*3d90*/  SHF.L.U32 R5, R9, 0x1f, RZ ;  /* 0x0000001f09057819 */ /* 0x000fe200000006ff */
[----:B------:R-:W-:Y:S02]  /*3da0*/  ULEA UR23, UR24, UR17, 0x3 ;  /* 0x0000001118177291 */ /* 0x000fe4000f8e18ff */
[----:B------:R-:W-:Y:S02]  /*3db0*/  ULEA UR18, UR24, UR32, 0x8 ;  /* 0x0000002018127291 */ /* 0x000fe4000f8e40ff */
[----:B-1----:R-:W-:-:S06]  /*3dc0*/  UISETP.GE.AND UP0, UPT, UR4, 0x1, UPT ;  /* 0x000000010400788c */ /* 0x002fcc000bf06270 */
[----:B------:R-:W-:-:S05]  /*3dd0*/  PLOP3.LUT P0, PT, PT, PT, UP0, 0x80, 0x8 ;  /* 0x000000000008781c */ /* 0x000fca0003f0f008 */
[----:B------:R-:W-:-:S08]  /*3de0*/  @UP0 ULEA UR4, UR15, UR17, 0x3 ;  /* 0x000000110f040291 */ /* 0x000fd0000f8e18ff */
[----:B------:R-:W-:-:S04]  /*3df0*/  @P0 SHF.L.U32 R0, R2, 0x1f, RZ ;  /* 0x0000001f02000819 */ /* 0x000fc800000006ff */
[----:B------:R1:W2:Y:S01]  /*3e00*/  @P0 SYNCS.PHASECHK.TRANS64.TRYWAIT P2, [UR4], R0 ;  /* 0x00000000ff0005a7 */ /* 0x0002a20008041104 */
[----:B------:R-:W3:Y:S02]  /*3e10*/  SYNCS.PHASECHK.TRANS64.TRYWAIT P0, [UR23+0x120], R5 ;  /* 0x00012005ff0075a7 */ /* 0x000ee40008001117 */
[----:B-123--:R-:W-:Y:S05]  /*3e20*/  @!P0 BRA `(.L_x_76) ;  /* 0x0000008800048947 */ /* 0x00efea0003800000 */
.L_x_186:
[----:B------:R-:W-:Y:S01]  /*3e30*/  UMOV UR19, UR14 ;  /* 0x0000000e00137c82 */ /* 0x000fe20008000000 */
[----:B------:R-:W-:Y:S05]  /*3e40*/  BRA.U !UP0, `(.L_x_77) ;  /* 0x0000000108987547 */ /* 0x000fea000b800000 */
[----:B------:R-:W-:Y:S02]  /*3e50*/  UIADD3 UR19, UPT, UPT, UR31, UR14, URZ ;  /* 0x0000000e1f137290 */ /* 0x000fe4000fffe0ff */
[----:B------:R-:W-:Y:S01]  /*3e60*/  UPLOP3.LUT UP2, UPT, UPT, UPT, UPT, 0x40, 0x4 ;  /* 0x000000000004789c */ /* 0x000fe20003f4e870 */
[----:B------:R-:W-:Y:S01]  /*3e70*/  UMOV UR16, UR25 ;  /* 0x0000001900107c82 */ /* 0x000fe20008000000 */
[----:B------:R-:W-:-:S09]  /*3e80*/  UMOV UR6, UR15 ;  /* 0x0000000f00067c82 */ /* 0x000fd20008000000 */
.L_x_80:
[----:B--2---:R-:W-:Y:S01]  /*3e90*/  ULEA UR5, UR6, UR17, 0x3 ;  /* 0x0000001106057291 */ /* 0x004fe2000f8e18ff */
[----:B---3--:R-:W-:Y:S11]  /*3ea0*/  @P2 BRA `(.L_x_78) ;  /* 0x00000000000c2947 */ /* 0x008ff60003800000 */
[----:B-1----:R-:W-:Y:S04]  /*3eb0*/  SHF.L.U32 R5, R2, 0x1f, RZ ;  /* 0x0000001f02057819 */ /* 0x002fe800000006ff */
[----:B------:R-:W1:Y:S02]  /*3ec0*/  SYNCS.PHASECHK.TRANS64.TRYWAIT P0, [UR5], R5 ;  /* 0x00000005ff0075a7 */ /* 0x000e640008001105 */
[----:B-1----:R-:W-:Y:S05]  /*3ed0*/  @!P0 BRA `(.L_x_79) ;  /* 0x0000008400f08947 */ /* 0x002fea0003800000 */
.L_x_78:
[----:B------:R-:W-:Y:S01]  /*3ee0*/  UISETP.NE.AND UP0, UPT, UR16, 0x1, UPT ;  /* 0x000000011000788c */ /* 0x000fe2000bf05270 */
[----:B------:R-:W-:Y:S01]  /*3ef0*/  PLOP3.LUT P2, PT, PT, PT, PT, 0x80, 0x8 ;  /* 0x000000000008781c */ /* 0x000fe20003f4f070 */
[----:B------:R-:W-:Y:S02]  /*3f00*/  UIADD3 UR4, UPT, UPT, UR6, 0x1, URZ ;  /* 0x0000000106047890 */ /* 0x000fe4000fffe0ff */
[----:B------:R-:W-:Y:S02]  /*3f10*/  ULEA UR12, UR6, UR22, 0x9 ;  /* 0x00000016060c7291 */ /* 0x000fe4000f8e48ff */
[----:B------:R-:W-:Y:S01]  /*3f20*/  UISETP.NE.AND UP1, UPT, UR4, 0xa, UPT ;  /* 0x0000000a0400788c */ /* 0x000fe2000bf25270 */
[----:B------:R-:W-:Y:S01]  /*3f30*/  PLOP3.LUT P0, PT, PT, PT, UP0, 0x80, 0x8 ;  /* 0x000000000008781c */ /* 0x000fe20003f0f008 */
[----:B------:R-:W-:Y:S02]  /*3f40*/  UIADD3 UR10, UPT, UPT, UR12, 0x2, URZ ;  /* 0x000000020c0a7890 */ /* 0x000fe4000fffe0ff */
[----:B------:R-:W-:Y:S02]  /*3f50*/  USEL UR7, URZ, 0x1, UP1 ;  /* 0x00000001ff077887 */ /* 0x000fe40008800000 */
[----:B------:R-:W-:Y:S02]  /*3f60*/  USEL UR15, UR4, URZ, UP1 ;  /* 0x000000ff040f7287 */ /* 0x000fe40008800000 */
[----:B------:R-:W-:Y:S02]  /*3f70*/  UIADD3 UR14, UPT, UPT, UR14, 0x1, URZ ;  /* 0x000000010e0e7890 */ /* 0x000fe4000fffe0ff */
[----:B------:R-:W-:Y:S01]  /*3f80*/  @UP0 ULEA UR4, UR15, UR17, 0x3 ;  /* 0x000000110f040291 */ /* 0x000fe2000f8e18ff */
[----:B------:R-:W-:Y:S01]  /*3f90*/  LOP3.LUT R2, R2, UR7, RZ, 0x3c, !PT ;  /* 0x0000000702027c12 */ /* 0x000fe2000f8e3cff */
[----:B------:R-:W-:Y:S01]  /*3fa0*/  UIADD3 UR7, UPT, UPT, UR5, 0x50, URZ ;  /* 0x0000005005077890 */ /* 0x000fe2000fffe0ff */
[----:B------:R-:W-:Y:S02]  /*3fb0*/  UMOV UR13, 0x80004020 ;  /* 0x80004020000d7882 */ /* 0x000fe40000000000 */
[----:B-1----:R-:W-:Y:S01]  /*3fc0*/  @P0 SHF.L.U32 R0, R2, 0x1f, RZ ;  /* 0x0000001f02000819 */ /* 0x002fe200000006ff */
[----:B------:R-:W-:Y:S01]  /*3fd0*/  UMOV UR5, 0x80004020 ;  /* 0x8000402000057882 */ /* 0x000fe20000000000 */
[----:B------:R-:W-:Y:S01]  /*3fe0*/  UMOV UR11, 0x80004020 ;  /* 0x80004020000b7882 */ /* 0x000fe20000000000 */
[----:B------:R-:W-:Y:S01]  /*3ff0*/  UMOV UR9, 0x80004020 ;  /* 0x8000402000097882 */ /* 0x000fe20000000000 */
[----:B------:R2:W3:Y:S01]  /*4000*/  @P0 SYNCS.PHASECHK.TRANS64.TRYWAIT P2, [UR4], R0 ;  /* 0x00000000ff0005a7 */ /* 0x0004e20008041104 */
[----:B------:R-:W-:Y:S02]  /*4010*/  ULEA UR4, UR6, UR21, 0x9 ;  /* 0x0000001506047291 */ /* 0x000fe4000f8e48ff */
[----:B------:R-:W-:Y:S02]  /*4020*/  UISETP.NE.AND UP0, UPT, UR14, UR19, UPT ;  /* 0x000000130e00728c */ /* 0x000fe4000bf05270 */
[----:B------:R-:W-:Y:S02]  /*4030*/  UIADD3 UR8, UPT, UPT, UR4, 0x2, URZ ;  /* 0x0000000204087890 */ /* 0x000fe4000fffe0ff */
[----:B------:R-:W-:Y:S01]  /*4040*/  UIADD3 UR16, UPT, UPT, UR16, -0x1, URZ ;  /* 0xffffffff10107890 */ /* 0x000fe2000fffe0ff */
[----:B------:R-:W-:Y:S02]  /*4050*/  UMOV UR6, UR15 ;  /* 0x0000000f00067c82 */ /* 0x000fe40008000000 */
[----:B------:R2:W-:Y:S01]  /*4060*/  UTCHMMA.2CTA gdesc[UR4], gdesc[UR12], tmem[UR18], tmem[UR28], idesc[UR29], UP2 ;  /* 0x00ff1c0c040075ea */ /* 0x0005e20009200012 */
[----:B------:R-:W-:Y:S03]  /*4070*/  UPLOP3.LUT UP2, UPT, UPT, UPT, UPT, 0x80, 0x8 ;  /* 0x000000000008789c */ /* 0x000fe60003f4f070 */
[----:B------:R2:W-:Y:S01]  /*4080*/  UTCHMMA.2CTA gdesc[UR8], gdesc[UR10], tmem[UR18], tmem[UR26], idesc[UR27], UPT ;  /* 0x00ff1a0a080075ea */ /* 0x0005e2000ba00012 */
[----:B------:R2:W-:Y:S01]  /*4090*/  UTCBAR.2CTA.MULTICAST [UR7], URZ, UR20 ;  /* 0x000000ff070073e9 */ /* 0x0005e20008200814 */
[----:B------:R-:W-:Y:S06]  /*40a0*/  BRA.U UP0, `(.L_x_80) ;  /* 0xfffffffd00787547 */ /* 0x000fec000b83ffff */
.L_x_77:
[----:B--2---:R-:W-:Y:S01]  /*40b0*/  UIADD3 UR4, UPT, UPT, UR23, 0x110, URZ ;  /* 0x0000011017047890 */ /* 0x004fe2000fffe0ff */
[----:B------:R-:W-:-:S08]  /*40c0*/  UMOV UR14, UR19 ;  /* 0x00000013000e7c82 */ /* 0x000fd00008000000 */
[----:B------:R2:W-:Y:S01]  /*40d0*/  UTCBAR.2CTA.MULTICAST [UR4], URZ, UR30 ;  /* 0x000000ff040073e9 */ /* 0x0005e2000820081e */
[----:B------:R-:W-:Y:S02]  /*40e0*/  NOP ;  /* 0x0000000000007918 */ /* 0x000fe40000000000 */
.L_x_75:
[----:B--2---:R-:W-:Y:S01]  /*40f0*/  UIADD3 UR4, UPT, UPT, UR24, 0x1, URZ ;  /* 0x0000000118047890 */ /* 0x004fe2000fffe0ff */
[----:B------:R-:W-:-:S03]  /*4100*/  ISETP.NE.AND P0, PT, R8, 0x2, PT ;  /* 0x000000020800780c */ /* 0x000fc60003f05270 */
[----:B------:R-:W-:Y:S01]  /*4110*/  UISETP.NE.AND UP0, UPT, UR4, 0x2, UPT ;  /* 0x000000020400788c */ /* 0x000fe2000bf05270 */
[----:B-1----:R-:W-:Y:S02]  /*4120*/  SEL R0, RZ, 0x1, P0 ;  /* 0x00000001ff007807 */ /* 0x002fe40000000000 */
[----:B------:R-:W-:Y:S01]  /*4130*/  SEL R8, R8, RZ, P0 ;  /* 0x000000ff08087207 */ /* 0x000fe20000000000 */
[----:B------:R-:W-:Y:S01]  /*4140*/  USEL UR5, URZ, 0x1, UP0 ;  /* 0x00000001ff057887 */ /* 0x000fe20008000000 */
[----:B------:R-:W-:Y:S01]  /*4150*/  LOP3.LUT R3, R3, R0, RZ, 0x3c, !PT ;  /* 0x0000000003037212 */ /* 0x000fe200078e3cff */
[----:B------:R-:W-:-:S04]  /*4160*/  USEL UR24, UR4, URZ, UP0 ;  /* 0x000000ff04187287 */ /* 0x000fc80008000000 */
[----:B------:R-:W-:Y:S01]  /*4170*/  LOP3.LUT R9, R9, UR5, RZ, 0x3c, !PT ;  /* 0x0000000509097c12 */ /* 0x000fe2000f8e3cff */
[----:B------:R-:W-:Y:S07]  /*4180*/  @P1 BRA `(.L_x_81) ;  /* 0xfffffff800b01947 */ /* 0x000fee000383ffff */
[----:B------:R-:W1:Y:S01]  /*4190*/  S2UR UR8, SR_CgaCtaId ;  /* 0x00000000000879c3 */ /* 0x000e620000008800 */
[----:B------:R-:W-:Y:S01]  /*41a0*/  ELECT P0, URZ, PT ;  /* 0x0000000000ff782f */ /* 0x000fe20003800000 */
[----:B------:R-:W-:Y:S01]  /*41b0*/  HFMA2 R0, -RZ, RZ, 0, 5.9604644775390625e-08 ;  /* 0x00000001ff007431 */ /* 0x000fe200000001ff */
[----:B------:R-:W-:-:S05]  /*41c0*/  UMOV UR4, 0x40 ;  /* 0x0000004000047882 */ /* 0x000fca0000000000 */
[----:B------:R-:W-:Y:S01]  /*41d0*/  UVIRTCOUNT.DEALLOC.SMPOOL 0x80 ;  /* 0x000000800000784c */ /* 0x000fe20000000000 */
[----:B------:R-:W-:Y:S02]  /*41e0*/  UISETP.NE.AND UP0, UPT, UR33, URZ, UPT ;  /* 0x000000ff2100728c */ /* 0x000fe4000bf05270 */
[----:B-1----:R-:W-:-:S09]  /*41f0*/  ULEA UR8, UR8, UR4, 0x18 ;  /* 0x0000000408087291 */ /* 0x002fd2000f8ec0ff */
[----:B------:R1:W-:Y:S01]  /*4200*/  @P0 STS.U8 [UR8+0x1c], R0 ;  /* 0x00001c00ff000988 */ /* 0x0003e20008000008 */
[----:B------:R-:W-:Y:S05]  /*4210*/  BRA.U UP0, `(.L_x_82) ;  /* 0x0000000100587547 */ /* 0x000fea000b800000 */
[----:B------:R-:W-:Y:S01]  /*4220*/  UIADD3 UR5, UPT, UPT, UR17, 0x120, URZ ;  /* 0x0000012011057890 */ /* 0x000fe2000fffe0ff */
[----:B------:R-:W-:-:S03]  /*4230*/  SHF.L.U32 R3, R9, 0x1f, RZ ;  /* 0x0000001f09037819 */ /* 0x000fc600000006ff */
[----:B------:R-:W-:-:S09]  /*4240*/  ULEA UR4, UR24, UR5, 0x3 ;  /* 0x0000000518047291 */ /* 0x000fd2000f8e18ff */
[----:B------:R-:W2:Y:S02]  /*4250*/  SYNCS.PHASECHK.TRANS64.TRYWAIT P0, [UR4], R3 ;  /* 0x00000003ff0075a7 */ /* 0x000ea40008001104 */
[----:B--2---:R-:W-:Y:S05]  /*4260*/  @!P0 BRA `(.L_x_83) ;  /* 0x0000008400248947 */ /* 0x004fea0003800000 */
.L_x_189:
[----:B------:R-:W-:-:S04]  /*4270*/  UIADD3 UR4, UPT, UPT, UR24, 0x1, URZ ;  /* 0x0000000118047890 */ /* 0x000fc8000fffe0ff */
[----:B------:R-:W-:-:S04]  /*4280*/  UISETP.NE.AND UP1, UPT, UR4, 0x2, UPT ;  /* 0x000000020400788c */ /* 0x000fc8000bf25270 */
[----:B------:R-:W-:Y:S02]  /*4290*/  USEL UR6, URZ, 0x1, UP1 ;  /* 0x00000001ff067887 */ /* 0x000fe40008800000 */
[----:B------:R-:W-:-:S04]  /*42a0*/  USEL UR4, UR4, URZ, UP1 ;  /* 0x000000ff04047287 */ /* 0x000fc80008800000 */
[----:B------:R-:W-:Y:S01]  /*42b0*/  ULEA UR4, UR4, UR5, 0x3 ;  /* 0x0000000504047291 */ /* 0x000fe2000f8e18ff */
[----:B-1----:R-:W-:-:S04]  /*42c0*/  LOP3.LUT R3, R9, UR6, RZ, 0x3c, !PT ;  /* 0x0000000609037c12 */ /* 0x002fc8000f8e3cff */
[----:B------:R-:W-:Y:S01]  /*42d0*/  SHF.L.U32 R3, R3, 0x1f, RZ ;  /* 0x0000001f03037819 */ /* 0x000fe200000006ff */
[----:B------:R-:W-:-:S04]  /*42e0*/  IMAD.U32 R0, RZ, RZ, UR4 ;  /* 0x00000004ff007e24 */ /* 0x000fc8000f8e00ff */
[----:B------:R1:W2:Y:S03]  /*42f0*/  SYNCS.PHASECHK.TRANS64.TRYWAIT P0, [R0+URZ], R3 ;  /* 0x00000003000075a7 */ /* 0x0002a600080011ff */
[----:B--2---:R-:W-:Y:S05]  /*4300*/  @!P0 NANOSLEEP.SYNCS 0x989680 ;  /* 0x009896800000895d */ /* 0x004fea0003900000 */
[----:B------:R-:W2:Y:S02]  /*4310*/  @!P0 SYNCS.PHASECHK.TRANS64 P0, [R0+URZ], R3 ;  /* 0x00000003000085a7 */ /* 0x000ea400080010ff */
[----:B--2---:R-:W-:Y:S05]  /*4320*/  @P0 BRA `(.L_x_84) ;  /* 0x0000000000200947 */ /* 0x004fea0003800000 */
.L_x_85:
[----:B--2---:R2:W4:Y:S02]  /*4330*/  SYNCS.PHASECHK.TRANS64.TRYWAIT P0, [R0+URZ], R3 ;  /* 0x00000003000075a7 */ /* 0x00452400080011ff */
[----:B----4-:R-:W-:Y:S05]  /*4340*/  @!P0 NANOSLEEP.SYNCS 0x989680 ;  /* 0x009896800000895d */ /* 0x010fea0003900000 */
[----:B------:R-:W4:Y:S02]  /*4350*/  @!P0 SYNCS.PHASECHK.TRANS64 P0, [R0+URZ], R3 ;  /* 0x00000003000085a7 */ /* 0x000f2400080010ff */
[----:B----4-:R-:W-:Y:S05]  /*4360*/  @!P0 BRA `(.L_x_85) ;  /* 0xfffffffc00f08947 */ /* 0x010fea000383ffff */
[----:B------:R-:W-:Y:S05]  /*4370*/  BRA `(.L_x_84) ;  /* 0x00000000000c7947 */ /* 0x000fea0003800000 */
.L_x_82:
[----:B------:R-:W-:-:S04]  /*4380*/  UIADD3 UR4, UPT, UPT, UR17, 0x150, URZ ;  /* 0x0000015011047890 */ /* 0x000fc8000fffe0ff */
[----:B------:R-:W-:-:S09]  /*4390*/  UPRMT UR4, UR34, 0x654, UR4 ;  /* 0x0000065422047896 */ /* 0x000fd20008000004 */
[----:B------:R-:W-:Y:S03]  /*43a0*/  SYNCS.ARRIVE.TRANS64.RED.A1T0 RZ, [UR4], RZ ;  /* 0x000000ffffff79a7 */ /* 0x000fe60008100404 */
.L_x_84:
[----:B-12---:R-:W-:Y:S01]  /*43b0*/  SHF.L.U32 R3, RZ, 0x1f, RZ ;  /* 0x0000001fff037819 */ /* 0x006fe200000006ff */
[----:B------:R-:W-:Y:S01]  /*43c0*/  UIADD3 UR4, UPT, UPT, UR17, 0x150, URZ ;  /* 0x0000015011047890 */ /* 0x000fe2000fffe0ff */
[----:B------:R-:W-:Y:S02]  /*43d0*/  PLOP3.LUT P0, PT, PT, PT, UP0, 0x80, 0x8 ;  /* 0x000000000008781c */ /* 0x000fe40003f0f008 */
[----:B------:R-:W1:Y:S02]  /*43e0*/  SYNCS.PHASECHK.TRANS64.TRYWAIT P1, [UR17+0x150], R3 ;  /* 0x00015003ff0075a7 */ /* 0x000e640008021111 */
[----:B-1----:R-:W-:Y:S09]  /*43f0*/  @!P1 BRA `(.L_x_86) ;  /* 0x0000008000d89947 */ /* 0x002ff20003800000 */
.L_x_191:
[----:B------:R-:W-:Y:S01]  /*4400*/  @!UP0 UPRMT UR4, UR34, 0x654, UR4 ;  /* 0x0000065422048896 */ /* 0x000fe20008000004 */
[----:B------:R-:W-:Y:S01]  /*4410*/  UMOV UR5, 0xffff ;  /* 0x0000ffff00057882 */ /* 0x000fe20000000000 */
[----:B------:R-:W-:-:S07]  /*4420*/  UMOV UR6, 0x1 ;  /* 0x0000000100067882 */ /* 0x000fce0000000000 */
[----:B------:R-:W-:Y:S01]  /*4430*/  @!P0 SYNCS.ARRIVE.TRANS64.RED.A1T0 RZ, [UR4], RZ ;  /* 0x000000ffffff89a7 */ /* 0x000fe20008100404 */
[----:B------:R-:W-:Y:S01]  /*4440*/  NOP ;  /* 0x0000000000007918 */ /* 0x000fe20000000000 */
[----:B-1----:R-:W1:Y:S01]  /*4450*/  LDS R0, [UR8+0x14] ;  /* 0x00001408ff007984 */ /* 0x002e620008000800 */
[----:B------:R-:W-:-:S04]  /*4460*/  ULOP3.LUT UR4, UR32, 0xffff, URZ, 0xc0, !UPT ;  /* 0x0000ffff20047892 */ /* 0x000fc8000f8ec0ff */
[----:B------:R-:W-:-:S04]  /*4470*/  USHF.R.U32.HI UR4, URZ, 0x5, UR4 ;  /* 0x00000005ff047899 */ /* 0x000fc80008011604 */
[----:B------:R-:W-:Y:S02]  /*4480*/  USHF.L.U32 UR5, UR5, UR4, URZ ;  /* 0x0000000405057299 */ /* 0x000fe400080006ff */
[----:B------:R-:W-:-:S04]  /*4490*/  USHF.L.U32 UR4, UR6, UR4, URZ ;  /* 0x0000000406047299 */ /* 0x000fc800080006ff */
[----:B-1----:R-:W-:-:S04]  /*44a0*/  LOP3.LUT R0, R0, UR5, RZ, 0xc0, !PT ;  /* 0x0000000500007c12 */ /* 0x002fc8000f8ec0ff */
[----:B------:R-:W-:-:S13]  /*44b0*/  ISETP.NE.AND P0, PT, R0, UR5, PT ;  /* 0x0000000500007c0c */ /* 0x000fda000bf05270 */
[----:B------:R-:W-:Y:S05]  /*44c0*/  @P0 BRA `(.L_x_87) ;  /* 0x0000000000580947 */ /* 0x000fea0003800000 */
[----:B------:R-:W1:Y:S02]  /*44d0*/  LDS R0, [UR8+0x18] ;  /* 0x00001808ff007984 */ /* 0x000e640008000800 */
[----:B-1----:R-:W-:-:S04]  /*44e0*/  LOP3.LUT R0, R0, UR4, RZ, 0xc0, !PT ;  /* 0x0000000400007c12 */ /* 0x002fc8000f8ec0ff */
[----:B------:R-:W-:-:S13]  /*44f0*/  ISETP.NE.AND P0, PT, R0, UR4, PT ;  /* 0x0000000400007c0c */ /* 0x000fda000bf05270 */
[----:B------:R-:W-:Y:S05]  /*4500*/  @P0 BRA `(.L_x_88) ;  /* 0x00000000003c0947 */ /* 0x000fea0003800000 */
[----:B------:R-:W1:Y:S01]  /*4510*/  S2R R2, SR_LANEID ;  /* 0x0000000000027919 */ /* 0x000e620000000000 */
[----:B------:R-:W-:Y:S01]  /*4520*/  ULOP3.LUT UR5, URZ, UR5, URZ, 0x33, !UPT ;  /* 0x00000005ff057292 */ /* 0x000fe2000f8e33ff */
[----:B------:R-:W-:Y:S01]  /*4530*/  LOP3.LUT R4, RZ, UR4, RZ, 0x33, !PT ;  /* 0x00000004ff047c12 */ /* 0x000fe2000f8e33ff */
[----:B------:R-:W-:Y:S02]  /*4540*/  VOTEU.ANY UR4, UPT, PT ;  /* 0x0000000000047886 */ /* 0x000fe400038e0100 */
[----:B------:R-:W-:Y:S01]  /*4550*/  UFLO.U32 UR4, UR4 ;  /* 0x00000004000472bd */ /* 0x000fe200080e0000 */
[----:B------:R-:W2:Y:S01]  /*4560*/  REDUX UR6, R4 ;  /* 0x00000000040673c4 */ /* 0x000ea20000000000 */
[----:B------:R-:W-:-:S06]  /*4570*/  IMAD.U32 R0, RZ, RZ, UR5 ;  /* 0x00000005ff007e24 */ /* 0x000fcc000f8e00ff */
[----:B------:R4:W-:Y:S01]  /*4580*/  UTCATOMSWS.AND URZ, UR5 ;  /* 0x0000000500ff79e3 */ /* 0x0009e20008000000 */
[----:B------:R-:W3:Y:S01]  /*4590*/  REDUX UR7, R0 ;  /* 0x00000000000773c4 */ /* 0x000ee20000000000 */
[----:B-1----:R-:W-:Y:S01]  /*45a0*/  ISETP.EQ.U32.AND P0, PT, R2, UR4, PT ;  /* 0x0000000402007c0c */ /* 0x002fe2000bf02070 */
[----:B--2---:R-:W-:Y:S01]  /*45b0*/  IMAD.U32 R2, RZ, RZ, UR6 ;  /* 0x00000006ff027e24 */ /* 0x004fe2000f8e00ff */
[----:B---3--:R-:W-:-:S11]  /*45c0*/  MOV R3, UR7 ;  /* 0x0000000700037c02 */ /* 0x008fd60008000f00 */
[----:B------:R4:W-:Y:S04]  /*45d0*/  @P0 ATOMS.AND RZ, [UR8+0x14], R3 ;  /* 0x00001403ffff098c */ /* 0x0009e8000a800008 */
[----:B------:R4:W-:Y:S01]  /*45e0*/  @P0 ATOMS.AND RZ, [UR8+0x18], R2 ;  /* 0x00001802ffff098c */ /* 0x0009e2000a800008 */
[----:B------:R-:W-:Y:S05]  /*45f0*/  BRA `(.L_x_89) ;  /* 0x0000000000147947 */ /* 0x000fea0003800000 */
.L_x_88:
[----:B------:R-:W-:Y:S02]  /*4600*/  MOV R2, 0x4620 ;  /* 0x0000462000027802 */ /* 0x000fe40000000f00 */
[----:B---3-5:R-:W-:Y:S05]  /*4610*/  CALL.REL.NOINC `($__internal_0_$__cuda_sm10x_tcgen05_guardrail_trap_col_being_dealloced_not_returned_by_alloc) ;  /* 0x0000008400b87944 */ /* 0x028fea0003c00000 */
[----:B------:R-:W-:Y:S05]  /*4620*/  BRA `(.L_x_89) ;  /* 0x0000000000087947 */ /* 0x000fea0003800000 */
.L_x_87:
[----:B------:R-:W-:Y:S02]  /*4630*/  MOV R2, 0x4650 ;  /* 0x0000465000027802 */ /* 0x000fe40000000f00 */
[----:B---3-5:R-:W-:Y:S05]  /*4640*/  CALL.REL.NOINC `($__internal_2_$__cuda_sm10x_tcgen05_guardrail_trap_unallocated_columns_being_dealloced) ;  /* 0x0000008400c47944 */ /* 0x028fea0003c00000 */
.L_x_89:
[----:B------:R-:W-:Y:S01]  /*4650*/  NOP ;  /* 0x0000000000007918 */ /* 0x000fe20000000000 */
[----:B----4-:R-:W-:Y:S05]  /*4660*/  EXIT ;  /* 0x000000000000794d */ /* 0x010fea0003800000 */
.L_x_62:
[----:B------:R-:W-:-:S09]  /*4670*/  UISETP.NE.OR UP0, UPT, UR18, 0x3, !UP4 ;  /* 0x000000031200788c */ /* 0x000fd2000e705670 */
[----:B------:R-:W-:Y:S05]  /*4680*/  BRA.U UP0, `(.L_x_90) ;  /* 0x00000011007c7547 */ /* 0x000fea000b800000 */
[----:B------:R-:W2:Y:S01]  /*4690*/  LDCU.64 UR4, c[0x0][0x888] ;  /* 0x00011100ff0477ac */ /* 0x000ea20008000a00 */
[----:B------:R-:W3:Y:S01]  /*46a0*/  LDC.64 R12, c[0x0][0x348] ;  /* 0x0000d200ff0c7b82 */ /* 0x000ee20000000a00 */
[----:B------:R-:W-:Y:S02]  /*46b0*/  HFMA2 R9, -RZ, RZ, 0, 0 ;  /* 0x00000000ff097431 */ /* 0x000fe400000001ff */
[----:B------:R-:W-:Y:S01]  /*46c0*/  IMAD.MOV.U32 R11, RZ, RZ, 0x1 ;  /* 0x00000001ff0b7424 */ /* 0x000fe200078e00ff */
[----:B------:R-:W4:Y:S01]  /*46d0*/  LDCU UR40, c[0x0][0x370] ;  /* 0x00006e00ff2877ac */ /* 0x000f220008000800 */
[----:B------:R-:W-:Y:S01]  /*46e0*/  IMAD.MOV.U32 R10, RZ, RZ, RZ ;  /* 0x000000ffff0a7224 */ /* 0x000fe200078e00ff */
[----:B------:R-:W-:Y:S01]  /*46f0*/  MOV R3, 0x4000 ;  /* 0x0000400000037802 */ /* 0x000fe20000000f00 */
[----:B------:R-:W4:Y:S01]  /*4700*/  LDCU.128 UR48, c[0x0][0xb10] ;  /* 0x00016200ff3077ac */ /* 0x000f220008000c00 */
[----:B------:R-:W1:Y:S01]  /*4710*/  LDCU UR37, c[0x0][0x374] ;  /* 0x00006e80ff2577ac */ /* 0x000e620008000800 */
[----:B------:R-:W1:Y:S01]  /*4720*/  LDCU.64 UR38, c[0x0][0x890] ;  /* 0x00011200ff2677ac */ /* 0x000e620008000a00 */
[----:B------:R-:W1:Y:S01]  /*4730*/  LDCU UR15, c[0x0][0xb0c] ;  /* 0x00016180ff0f77ac */ /* 0x000e620008000800 */
[----:B--2---:R-:W-:Y:S01]  /*4740*/  UISETP.NE.U32.AND UP0, UPT, UR4, URZ, UPT ;  /* 0x000000ff0400728c */ /* 0x004fe2000bf05070 */
[----:B------:R-:W2:Y:S01]  /*4750*/  LDCU UR46, c[0x0][0xb20] ;  /* 0x00016400ff2e77ac */ /* 0x000ea20008000800 */
[----:B------:R-:W2:Y:S01]  /*4760*/  LDCU UR4, c[0x0][0xb30] ;  /* 0x00016600ff0477ac */ /* 0x000ea20008000800 */
[----:B------:R-:W-:Y:S01]  /*4770*/  UMOV UR21, 0x400 ;  /* 0x0000040000157882 */ /* 0x000fe20000000000 */
[----:B----4-:R-:W-:-:S02]  /*4780*/  UIMAD.WIDE.U32 UR6, UR40, UR48, URZ ;  /* 0x00000030280672a5 */ /* 0x010fc4000f8e00ff */
[----:B-1----:R-:W-:Y:S02]  /*4790*/  UIMAD.WIDE.U32 UR8, UR37, UR51, URZ ;  /* 0x00000033250872a5 */ /* 0x002fe4000f8e00ff */
[----:B------:R-:W-:Y:S02]  /*47a0*/  ULEA UR21, UR47, UR21, 0x18 ;  /* 0x000000152f157291 */ /* 0x000fe4000f8ec0ff */
[----:B------:R-:W-:Y:S02]  /*47b0*/  UISETP.NE.U32.AND UP6, UPT, UR38, URZ, UPT ;  /* 0x000000ff2600728c */ /* 0x000fe4000bfc5070 */
[----:B------:R-:W-:Y:S02]  /*47c0*/  UIADD3 UR41, UPT, UPT, UR21, 0xb8, URZ ;  /* 0x000000b815297890 */ /* 0x000fe4000fffe0ff */
[----:B------:R-:W-:Y:S02]  /*47d0*/  UISETP.NE.AND.EX UP5, UPT, UR5, URZ, UPT, UP0 ;  /* 0x000000ff0500728c */ /* 0x000fe4000bfa5300 */
[----:B------:R-:W-:Y:S01]  /*47e0*/  UISETP.NE.AND UP0, UPT, UR42, 0x1, UPT ;  /* 0x000000012a00788c */ /* 0x000fe2000bf05270 */
[----:B------:R-:W-:Y:S01]  /*47f0*/  UMOV UR6, UR7 ;  /* 0x0000000700067c82 */ /* 0x000fe20008000000 */
[----:B------:R-:W-:Y:S01]  /*4800*/  UMOV UR43, UR9 ;  /* 0x00000009002b7c82 */ /* 0x000fe20008000000 */
[----:B------:R-:W-:-:S02]  /*4810*/  UISETP.NE.AND UP0, UPT, UR15, 0x1, UPT ;  /* 0x000000010f00788c */ /* 0x000fc4000bf05270 */
[----:B------:R-:W-:Y:S02]  /*4820*/  UPLOP3.LUT UP4, UPT, UPT, UPT, UPT, 0x40, 0x4 ;  /* 0x000000000004789c */ /* 0x000fe40003f8e870 */
[----:B------:R-:W-:Y:S01]  /*4830*/  UISETP.GE.AND UP2, UPT, UR42, 0x1, UPT ;  /* 0x000000012a00788c */ /* 0x000fe2000bf46270 */
[----:B------:R-:W1:Y:S01]  /*4840*/  LDCU.64 UR22, c[0x0][0xb28] ;  /* 0x00016500ff1677ac */ /* 0x000e620008000a00 */
[----:B------:R-:W-:Y:S02]  /*4850*/  UISETP.NE.AND.EX UP6, UPT, UR39, URZ, UPT, UP6 ;  /* 0x000000ff2700728c */ /* 0x000fe4000bfc5360 */
[----:B------:R-:W-:Y:S02]  /*4860*/  UIADD3 UR33, UPT, UPT, UR21, 0xa0, URZ ;  /* 0x000000a015217890 */ /* 0x000fe4000fffe0ff */
[----:B------:R-:W-:Y:S02]  /*4870*/  UIADD3 UR25, UPT, UPT, UR21, 0xa8, URZ ;  /* 0x000000a815197890 */ /* 0x000fe4000fffe0ff */
[----:B------:R-:W-:-:S02]  /*4880*/  UIADD3 UR17, UPT, UPT, UR21, 0xb0, URZ ;  /* 0x000000b015117890 */ /* 0x000fc4000fffe0ff */
[----:B------:R-:W-:Y:S02]  /*4890*/  UPRMT UR41, UR47, 0x654, UR41 ;  /* 0x000006542f297896 */ /* 0x000fe40008000029 */
[----:B------:R-:W-:Y:S02]  /*48a0*/  USHF.R.U32.HI UR44, URZ, UR49, UR6 ;  /* 0x00000031ff2c7299 */ /* 0x000fe40008011606 */
[----:B--2---:R-:W-:Y:S02]  /*48b0*/  USHF.R.U32.HI UR43, URZ, UR46, UR43 ;  /* 0x0000002eff2b7299 */ /* 0x004fe4000801162b */
[----:B------:R-:W-:Y:S02]  /*48c0*/  UISETP.NE.AND UP0, UPT, UR50, 0x1, UPT ;  /* 0x000000013200788c */ /* 0x000fe4000bf05270 */
[----:B---3--:R-:W-:-:S11]  /*48d0*/  UISETP.NE.AND UP3, UPT, UR4, 0x1, UPT ;  /* 0x000000010400788c */ /* 0x008fd6000bf65270 */
.L_x_101:
[C---:B------:R-:W-:Y:S02]  /*48e0*/  LEA R8, R10.reuse, UR21, 0x3 ;  /* 0x000000150a087c11 */ /* 0x040fe4000f8e18ff */
[----:B------:R-:W-:Y:S02]  /*48f0*/  SHF.L.U32 R5, R9, 0x1f, RZ ;  /* 0x0000001f09057819 */ /* 0x000fe400000006ff */
[----:B------:R-:W-:Y:S02]  /*4900*/  LEA R6, R10, UR21, 0x4 ;  /* 0x000000150a067c11 */ /* 0x000fe4000f8e20ff */
[----:B--2---:R-:W2:Y:S02]  /*4910*/  SYNCS.PHASECHK.TRANS64.TRYWAIT P0, [R8+URZ+0xf0], R5 ;  /* 0x0000f005080075a7 */ /* 0x004ea400080011ff */
[----:B--2---:R-:W-:Y:S05]  /*4920*/  @!P0 BRA `(.L_x_91) ;  /* 0x0000007c00a48947 */ /* 0x004fea0003800000 */
.L_x_192:
[----:B--2---:R-:W2:Y:S01]  /*4930*/  LDS.128 R4, [R6+0x160] ;  /* 0x0001600006047984 */ /* 0x004ea20000000c00 */
[----:B------:R-:W-:Y:S01]  /*4940*/  UISETP.GE.AND UP0, UPT, UR42, 0x1, UPT ;  /* 0x000000012a00788c */ /* 0x000fe2000bf06270 */
[----:B------:R-:W-:Y:S01]  /*4950*/  @!PT LDS RZ, [RZ] ;  /* 0x00000000fffff984 */ /* 0x000fe20000000800 */
[----:B------:R-:W-:Y:S01]  /*4960*/  @!PT LDS RZ, [RZ] ;  /* 0x00000000fffff984 */ /* 0x000fe20000000800 */
[----:B------:R-:W-:Y:S01]  /*4970*/  @!PT LDS RZ, [RZ] ;  /* 0x00000000fffff984 */ /* 0x000fe20000000800 */
[----:B------:R-:W-:Y:S01]  /*4980*/  @!PT LDS RZ, [RZ] ;  /* 0x00000000fffff984 */ /* 0x000fe20000000800 */
[----:B------:R3:W-:Y:S06]  /*4990*/  MEMBAR.ALL.CTA ;  /* 0x0000000000007992 */ /* 0x0007ec0000008000 */
[----:B---3--:R-:W3:Y:S01]  /*49a0*/  FENCE.VIEW.ASYNC.S ;  /* 0x00000000000073c6 */ /* 0x008ee20000000000 */
[----:B--2---:R-:W-:Y:S11]  /*49b0*/  LOP3.LUT P0, RZ, R6, 0x1, RZ, 0xc0, !PT ;  /* 0x0000000106ff7812 */ /* 0x004ff6000780c0ff */
[----:B------:R-:W-:Y:S02]  /*49c0*/  @!UPT UIADD3 URZ, UPT, UPT, URZ, URZ, URZ ;  /* 0x000000fffffff290 */ /* 0x000fe4000fffe0ff */
[----:B---3--:R-:W-:Y:S01]  /*49d0*/  VOTEU.ANY UP2, P0 ;  /* 0x0000000000ff7886 */ /* 0x008fe20000040100 */
[----:B------:R-:W-:Y:S11]  /*49e0*/  PLOP3.LUT P0, PT, PT, PT, UP2, 0x80, 0x8 ;  /* 0x000000000008781c */ /* 0x000ff60003f0f028 */
[----:B------:R-:W-:Y:S02]  /*49f0*/  @!UPT UIADD3 URZ, UPT, UPT, URZ, URZ, URZ ;  /* 0x000000fffffff290 */ /* 0x000fe4000fffe0ff */
[----:B------:R-:W-:Y:S02]  /*4a00*/  @P0 SHF.R.U32.HI R0, RZ, 0x10, R5 ;  /* 0x00000010ff000819 */ /* 0x000fe40000011605 */
[----:B------:R-:W-:Y:S02]  /*4a10*/  @P0 MOV R2, R4 ;  /* 0x0000000400020202 */ /* 0x000fe40000000f00 */
[----:B------:R-:W-:Y:S01]  /*4a20*/  @P0 R2UR UR4, R0 ;  /* 0x00000000000402ca */ /* 0x000fe200000e0000 */
[----:B------:R-:W-:Y:S01]  /*4a30*/  VIADD R0, R8, 0x100 ;  /* 0x0000010008007836 */ /* 0x000fe20000000000 */
[----:B------:R-:W-:Y:S02]  /*4a40*/  @P0 LOP3.LUT R4, R5, 0xffff, RZ, 0xc0, !PT ;  /* 0x0000ffff05040812 */ /* 0x000fe400078ec0ff */
[----:B------:R-:W-:Y:S02]  /*4a50*/  @P0 R2UR UR6, R2 ;  /* 0x00000000020602ca */ /* 0x000fe400000e0000 */
[----:B------:R-:W-:Y:S02]  /*4a60*/  PRMT R0, RZ, 0x654, R0 ;  /* 0x00000654ff007816 */ /* 0x000fe40000000000 */
[----:B------:R-:W-:Y:S02]  /*4a70*/  @P0 R2UR UR5, R4 ;  /* 0x00000000040502ca */ /* 0x000fe400000e0000 */
[----:B------:R2:W-:Y:S03]  /*4a80*/  SYNCS.ARRIVE.TRANS64.RED.A1T0 RZ, [R0+URZ], RZ ;  /* 0x000000ff00ff79a7 */ /* 0x0005e600081004ff */
[----:B------:R-:W-:Y:S04]  /*4a90*/  @UP2 UMOV UR29, UR4 ;  /* 0x00000004001d2c82 */ /* 0x000fe80008000000 */
[----:B------:R-:W-:Y:S04]  /*4aa0*/  @UP2 UMOV UR14, UR6 ;  /* 0x00000006000e2c82 */ /* 0x000fe80008000000 */
[----:B------:R-:W-:Y:S01]  /*4ab0*/  @UP2 UMOV UR13, UR5 ;  /* 0x00000005000d2c82 */ /* 0x000fe20008000000 */
[----:B------:R-:W-:Y:S05]  /*4ac0*/  BRA.U !UP0, `(.L_x_92) ;  /* 0x0000000108c07547 */ /* 0x000fea000b800000 */
[----:B------:R-:W-:Y:S02]  /*4ad0*/  UIMAD.WIDE.U32 UR18, UR13, UR51, URZ ;  /* 0x000000330d1272a5 */ /* 0x000fe4000f8e00ff */
[----:B------:R-:W-:Y:S02]  /*4ae0*/  UP2UR UR16, UPR, URZ, 0x4 ;  /* 0x00000004ff107883 */ /* 0x000fe40008000000 */
[----:B------:R-:W-:Y:S02]  /*4af0*/  UISETP.NE.AND UP2, UPT, UR50, 0x1, UPT ;  /* 0x000000013200788c */ /* 0x000fe4000bf45270 */
[----:B------:R-:W-:Y:S02]  /*4b00*/  UIMAD.WIDE.U32 UR26, UR14, UR48, URZ ;  /* 0x000000300e1a72a5 */ /* 0x000fe4000f8e00ff */
[----:B------:R-:W-:Y:S02]  /*4b10*/  USEL UR4, UR37, UR43, !UP2 ;  /* 0x0000002b25047287 */ /* 0x000fe4000d000000 */
[----:B------:R-:W-:Y:S02]  /*4b20*/  UISETP.NE.AND UP0, UPT, UR15, 0x1, UPT ;  /* 0x000000010f00788c */ /* 0x000fe4000bf05270 */
[----:B------:R-:W-:Y:S02]  /*4b30*/  UP2UR UR20, UPR, URZ, 0x2 ;  /* 0x00000002ff147883 */ /* 0x000fe40008000000 */
[----:B------:R-:W-:Y:S02]  /*4b40*/  UISETP.NE.AND UP1, UPT, UR42, 0x1, UPT ;  /* 0x000000012a00788c */ /* 0x000fe4000bf25270 */
[----:B-1----:R-:W-:Y:S02]  /*4b50*/  UIMAD.WIDE.U32 UR8, UR4, UR22, URZ ;  /* 0x00000016040872a5 */ /* 0x002fe4000f8e00ff */
[----:B------:R-:W-:Y:S01]  /*4b60*/  USEL UR7, UR40, UR44, !UP0 ;  /* 0x0000002c28077287 */ /* 0x000fe2000c000000 */
[----:B------:R-:W-:Y:S02]  /*4b70*/  UMOV UR5, UR19 ;  /* 0x0000001300057c82 */ /* 0x000fe40008000000 */
[----:B------:R-:W-:Y:S02]  /*4b80*/  USHF.R.U32.HI UR6, URZ, UR46, UR5 ;  /* 0x0000002eff067299 */ /* 0x000fe40008011605 */
[----:B------:R-:W-:Y:S02]  /*4b90*/  UIMAD.WIDE.U32 UR10, UR7, UR22, URZ ;  /* 0x00000016070a72a5 */ /* 0x000fe4000f8e00ff */
[----:B------:R-:W-:Y:S02]  /*4ba0*/  USEL UR6, UR13, UR6, !UP2 ;  /* 0x000000060d067287 */ /* 0x000fe4000d000000 */
[----:B------:R-:W-:Y:S01]  /*4bb0*/  UISETP.NE.AND UP2, UPT, UR16, URZ, UPT ;  /* 0x000000ff1000728c */ /* 0x000fe2000bf45270 */
[----:B------:R-:W-:Y:S02]  /*4bc0*/  UMOV UR5, UR27 ;  /* 0x0000001b00057c82 */ /* 0x000fe40008000000 */
[----:B------:R-:W-:Y:S03]  /*4bd0*/  USHF.R.U32.HI UR12, URZ, UR49, UR5 ;  /* 0x00000031ff0c7299 */ /* 0x000fe60008011605 */
[----:B------:R-:W-:Y:S02]  /*4be0*/  UMOV UR5, UR9 ;  /* 0x0000000900057c82 */ /* 0x000fe40008000000 */
[----:B------:R-:W-:Y:S03]  /*4bf0*/  @UP1 USHF.R.U32.HI UR4, URZ, UR23, UR5 ;  /* 0x00000017ff041299 */ /* 0x000fe60008011605 */
[----:B------:R-:W-:Y:S01]  /*4c00*/  UMOV UR5, UR11 ;  /* 0x0000000b00057c82 */ /* 0x000fe20008000000 */
[----:B------:R-:W-:Y:S02]  /*4c10*/  UIMAD UR4, UR42, UR4, URZ ;  /* 0x000000042a0472a4 */ /* 0x000fe4000f8e02ff */
[----:B------:R-:W-:Y:S02]  /*4c20*/  @UP1 USHF.R.U32.HI UR7, URZ, UR23, UR5 ;  /* 0x00000017ff071299 */ /* 0x000fe40008011605 */
[----:B------:R-:W-:Y:S02]  /*4c30*/  USEL UR5, UR14, UR12, !UP0 ;  /* 0x0000000c0e057287 */ /* 0x000fe4000c000000 */
[----:B------:R-:W-:Y:S02]  /*4c40*/  UIMAD.WIDE.U32 UR10, UR6, UR22, URZ ;  /* 0x00000016060a72a5 */ /* 0x000fe4000f8e00ff */
[----:B------:R-:W-:Y:S02]  /*4c50*/  UIMAD UR8, UR42, UR7, URZ ;  /* 0x000000072a0872a4 */ /* 0x000fe4000f8e02ff */
[----:B------:R-:W-:Y:S03]  /*4c60*/  UISETP.GE.AND UP0, UPT, UR6, UR4, UPT ;  /* 0x000000040600728c */ /* 0x000fe6000bf06270 */
[----:B------:R-:W-:Y:S01]  /*4c70*/  UMOV UR4, UR11 ;  /* 0x0000000b00047c82 */ /* 0x000fe20008000000 */
[----:B------:R-:W-:Y:S02]  /*4c80*/  UISETP.GE.OR UP0, UPT, UR5, UR8, UP0 ;  /* 0x000000080500728c */ /* 0x000fe40008706670 */
[----:B------:R-:W-:Y:S02]  /*4c90*/  USHF.R.U32.HI UR4, URZ, UR23, UR4 ;  /* 0x00000017ff047299 */ /* 0x000fe40008011604 */
[----:B------:R-:W-:Y:S02]  /*4ca0*/  UIMAD.WIDE.U32 UR8, UR5, UR22, URZ ;  /* 0x00000016050872a5 */ /* 0x000fe4000f8e00ff */
[----:B------:R-:W-:Y:S04]  /*4cb0*/  USEL UR10, UR6, UR4, !UP1 ;  /* 0x00000004060a7287 */ /* 0x000fe8000c800000 */
[----:B------:R-:W-:Y:S01]  /*4cc0*/  UIADD3 UR11, UPT, UPT, -UR10, URZ, URZ ;  /* 0x000000ff0a0b7290 */ /* 0x000fe2000fffe1ff */
[----:B------:R-:W-:Y:S02]  /*4cd0*/  @!UP0 UMOV UR4, UR9 ;  /* 0x0000000900048c82 */ /* 0x000fe40008000000 */
[----:B------:R-:W-:Y:S02]  /*4ce0*/  @!UP0 USHF.R.U32.HI UR4, URZ, UR23, UR4 ;  /* 0x00000017ff048299 */ /* 0x000fe40008011604 */
[----:B------:R-:W-:Y:S02]  /*4cf0*/  UIMAD UR8, UR42, UR11, UR6 ;  /* 0x0000000b2a0872a4 */ /* 0x000fe4000f8e0206 */
[----:B------:R-:W-:Y:S02]  /*4d00*/  @!UP0 USEL UR4, UR5, UR4, !UP1 ;  /* 0x0000000405048287 */ /* 0x000fe4000c800000 */
[----:B------:R-:W-:Y:S02]  /*4d10*/  UISETP.NE.AND UP1, UPT, UR20, URZ, UPT ;  /* 0x000000ff1400728c */ /* 0x000fe4000bf25270 */
[----:B------:R-:W-:Y:S02]  /*4d20*/  @!UP0 UIMAD UR8, UR7, UR8, UR4 ;  /* 0x00000008070882a4 */ /* 0x000fe4000f8e0204 */
[----:B------:R-:W-:Y:S02]  /*4d30*/  @!UP0 UIADD3 UR9, UPT, UPT, UR10, -UR4, URZ ;  /* 0x800000040a098290 */ /* 0x000fe4000fffe0ff */
[----:B------:R-:W-:Y:S02]  /*4d40*/  UIADD3 UR4, UPT, UPT, -UR5, URZ, URZ ;  /* 0x000000ff05047290 */ /* 0x000fe4000fffe1ff */
[----:B------:R-:W-:Y:S02]  /*4d50*/  UIADD3 UR7, UPT, UPT, -UR6, URZ, URZ ;  /* 0x000000ff06077290 */ /* 0x000fe4000fffe1ff */
[----:B------:R-:W-:Y:S02]  /*4d60*/  @!UP0 UIMAD UR6, UR9, UR42, UR5 ;  /* 0x0000002a090682a4 */ /* 0x000fe4000f8e0205 */
[----:B------:R-:W-:Y:S02]  /*4d70*/  UIMAD UR14, UR15, UR4, UR14 ;  /* 0x000000040f0e72a4 */ /* 0x000fe4000f8e020e */
[----:B------:R-:W-:Y:S01]  /*4d80*/  UIMAD UR13, UR50, UR7, UR13 ;  /* 0x00000007320d72a4 */ /* 0x000fe2000f8e020d */
[----:B------:R-:W-:Y:S02]  /*4d90*/  @!UP0 UMOV UR5, UR8 ;  /* 0x0000000800058c82 */ /* 0x000fe40008000000 */
[----:B------:R-:W-:Y:S02]  /*4da0*/  UIMAD UR14, UR5, UR15, UR14 ;  /* 0x0000000f050e72a4 */ /* 0x000fe4000f8e020e */
[----:B------:R-:W-:Y:S11]  /*4db0*/  UIMAD UR13, UR6, UR50, UR13 ;  /* 0x00000032060d72a4 */ /* 0x000ff6000f8e020d */
[----:B------:R-:W-:Y:S01]  /*4dc0*/  @!UPT UIADD3 URZ, UPT, UPT, URZ, URZ, URZ ;  /* 0x000000fffffff290 */ /* 0x000fe2000fffe0ff */
.L_x_92:
[----:B------:R-:W3:Y:S01]  /*4dd0*/  @!UP3 LDCU.128 UR8, c[0x0][0xb10] ;  /* 0x00016200ff08b7ac */ /* 0x000ee20008000c00 */
[----:B------:R-:W-:Y:S02]  /*4de0*/  ISETP.NE.U32.AND P0, PT, RZ, UR38, PT ;  /* 0x00000026ff007c0c */ /* 0x000fe4000bf05070 */
[----:B------:R-:W-:Y:S02]  /*4df0*/  SHF.L.U32 R4, R11, 0x1f, RZ ;  /* 0x0000001f0b047819 */ /* 0x000fe400000006ff */
[----:B------:R-:W-:Y:S01]  /*4e00*/  ISETP.NE.AND.EX P0, PT, RZ, UR39, PT, P0 ;  /* 0x00000027ff007c0c */ /* 0x000fe2000bf05300 */
[----:B------:R-:W4:Y:S01]  /*4e10*/  @!UP3 LDCU UR5, c[0x0][0xb0c] ;  /* 0x00016180ff05b7ac */ /* 0x000f220008000800 */
[----:B------:R-:W-:Y:S02]  /*4e20*/  USHF.L.U32 UR35, UR31, 0x7, URZ ;  /* 0x000000071f237899 */ /* 0x000fe400080006ff */
[----:B------:R-:W-:Y:S02]  /*4e30*/  USHF.L.U32 UR34, UR30, 0x8, URZ ;  /* 0x000000081e227899 */ /* 0x000fe400080006ff */
[----:B---3--:R-:W-:Y:S07]  /*4e40*/  UIMAD.WIDE.U32 UR6, UR14, UR8, URZ ;  /* 0x000000080e0672a5 */ /* 0x008fee000f8e00ff */
[----:B------:R-:W-:Y:S01]  /*4e50*/  @!UP3 UMOV UR4, UR7 ;  /* 0x000000070004bc82 */ /* 0x000fe20008000000 */
[----:B----4-:R-:W-:Y:S02]  /*4e60*/  @!UP3 UISETP.NE.AND UP0, UPT, UR5, 0x1, UPT ;  /* 0x000000010500b88c */ /* 0x010fe4000bf05270 */
[----:B------:R-:W-:Y:S02]  /*4e70*/  @!UP3 USHF.R.U32.HI UR4, URZ, UR9, UR4 ;  /* 0x00000009ff04b299 */ /* 0x000fe40008011604 */
[----:B------:R-:W-:Y:S02]  /*4e80*/  UIMAD.WIDE.U32 UR6, UR13, UR11, URZ ;  /* 0x0000000b0d0672a5 */ /* 0x000fe4000f8e00ff */
[----:B------:R-:W-:Y:S02]  /*4e90*/  @!UP3 USEL UR8, UR14, UR4, !UP0 ;  /* 0x000000040e08b287 */ /* 0x000fe4000c000000 */
[----:B------:R-:W-:Y:S03]  /*4ea0*/  @!UP3 UISETP.NE.AND UP0, UPT, UR10, 0x1, UPT ;  /* 0x000000010a00b88c */ /* 0x000fe6000bf05270 */
[----:B------:R-:W-:Y:S02]  /*4eb0*/  @!UP3 UMOV UR6, UR7 ;  /* 0x000000070006bc82 */ /* 0x000fe40008000000 */
[----:B------:R-:W3:Y:S02]  /*4ec0*/  @!UP3 LDCU UR4, c[0x0][0xb20] ;  /* 0x00016400ff04b7ac */ /* 0x000ee40008000800 */
[----:B---3--:R-:W-:Y:S04]  /*4ed0*/  @!UP3 USHF.R.U32.HI UR6, URZ, UR4, UR6 ;  /* 0x00000004ff06b299 */ /* 0x008fe80008011606 */
[----:B------:R-:W-:Y:S04]  /*4ee0*/  @!UP3 USEL UR6, UR13, UR6, !UP0 ;  /* 0x000000060d06b287 */ /* 0x000fe8000c000000 */
[----:B------:R-:W-:Y:S02]  /*4ef0*/  @!UP3 UIADD3 UR4, UPT, UPT, -UR8, UR6, URZ ;  /* 0x000000060804b290 */ /* 0x000fe4000fffe1ff */
[----:B------:R-:W-:Y:S02]  /*4f00*/  @!UP3 UIADD3 UR6, UPT, UPT, UR8, -UR6, URZ ;  /* 0x800000060806b290 */ /* 0x000fe4000fffe0ff */
[----:B------:R-:W-:Y:S02]  /*4f10*/  @!UP3 UIMAD UR14, UR4, UR5, UR14 ;  /* 0x00000005040eb2a4 */ /* 0x000fe4000f8e020e */
[----:B------:R-:W-:Y:S01]  /*4f20*/  @!UP3 UIMAD UR13, UR6, UR10, UR13 ;  /* 0x0000000a060db2a4 */ /* 0x000fe2000f8e020d */
[----:B------:R-:W-:Y:S11]  /*4f30*/  BRA.U UP4, `(.L_x_93) ;  /* 0x0000000104107547 */ /* 0x000ff6000b800000 */
[----:B--2---:R-:W-:Y:S04]  /*4f40*/  MOV R0, UR45 ;  /* 0x0000002d00007c02 */ /* 0x004fe80008000f00 */
[----:B------:R-:W-:Y:S04]  /*4f50*/  SHF.L.U32 R5, R0, 0x1f, RZ ;  /* 0x0000001f00057819 */ /* 0x000fe800000006ff */
[----:B------:R-:W2:Y:S02]  /*4f60*/  SYNCS.PHASECHK.TRANS64.TRYWAIT P1, [UR21+0xe8], R5 ;  /* 0x0000e805ff0075a7 */ /* 0x000ea40008021115 */
[----:B--2---:R-:W-:Y:S05]  /*4f70*/  @!P1 BRA `(.L_x_94) ;  /* 0x0000007800249947 */ /* 0x004fea0003800000 */
.L_x_93:
[----:B------:R-:W-:Y:S05]  /*4f80*/  BRA.U !UP6, `(.L_x_95) ;  /* 0x000000010e387547 */ /* 0x000fea000b800000 */
[----:B------:R-:W-:Y:S01]  /*4f90*/  UPLOP3.LUT UP1, UPT, UPT, UPT, UP5, 0x80, 0x8 ;  /* 0x000000000008789c */ /* 0x000fe20003f2f050 */
[----:B--2---:R-:W-:Y:S01]  /*4fa0*/  HFMA2 R0, -RZ, RZ, 0, 5.9604644775390625e-08 ;  /* 0x00000001ff007431 */ /* 0x004fe200000001ff */
[----:B------:R-:W2:Y:S01]  /*4fb0*/  LDCU.64 UR8, c[0x0][0x358] ;  /* 0x00006b00ff0877ac */ /* 0x000ea20008000a00 */
[----:B------:R-:W-:Y:S03]  /*4fc0*/  IMAD.MOV.U32 R146, RZ, RZ, 0x1 ;  /* 0x00000001ff927424 */ /* 0x000fe600078e00ff */
[----:B------:R-:W-:Y:S05]  /*4fd0*/  PLOP3.LUT P1, PT, PT, PT, UP1, 0x80, 0x8 ;  /* 0x000000000008781c */ /* 0x000fea0003f2f018 */
[----:B------:R-:W3:Y:S01]  /*4fe0*/  @UP1 LDCU.64 UR4, c[0x0][0x888] ;  /* 0x00011100ff0417ac */ /* 0x000ee20008000a00 */
[----:B------:R-:W-:Y:S07]  /*4ff0*/  @UP1 UIMAD UR6, UR36, UR38, URZ ;  /* 0x00000026240612a4 */ /* 0x000fee000f8e02ff */
[----:B------:R-:W-:Y:S01]  /*5000*/  @!P1 PRMT R146, R0, 0x7610, R146 ;  /* 0x0000761000929816 */ /* 0x000fe20000000092 */
[----:B---3--:R-:W-:Y:S06]  /*5010*/  @UP1 UIMAD.WIDE UR4, UR6, 0x4, UR4 ;  /* 0x00000004060418a5 */ /* 0x008fec000f8e0204 */
[----:B------:R-:W-:Y:S01]  /*5020*/  IMAD.U32 R6, RZ, RZ, UR4 ;  /* 0x00000004ff067e24 */ /* 0x000fe2000f8e00ff */
[----:B------:R-:W-:Y:S04]  /*5030*/  MOV R7, UR5 ;  /* 0x0000000500077c02 */ /* 0x000fe80008000f00 */
[----:B------:R-:W3:Y:S01]  /*5040*/  @!UP1 LDCU UR4, c[0x0][0x880] ;  /* 0x00011000ff0497ac */ /* 0x000ee20008000800 */
[----:B--2--5:R4:W5:Y:S02]  /*5050*/  @P1 LDG.E R73, desc[UR8][R6.64] ;  /* 0x0000000806491981 */ /* 0x024964000c1e1900 */
[----:B---34-:R-:W-:Y:S07]  /*5060*/  @!P1 IMAD.U32 R73, RZ, RZ, UR4 ;  /* 0x00000004ff499e24 */ /* 0x018fee000f8e00ff */
.L_x_95:
[----:B-----5:R-:W-:Y:S01]  /*5070*/  @!P0 FSETP.EQ.AND P2, PT, R73, RZ, PT ;  /* 0x000000ff4900820b */ /* 0x020fe20003f42000 */
[----:B------:R-:W-:Y:S01]  /*5080*/  @!UPT UIADD3 URZ, UPT, UPT, URZ, URZ, URZ ;  /* 0x000000fffffff290 */ /* 0x000fe2000fffe0ff */
[----:B------:R-:W-:Y:S11]  /*5090*/  @!P0 BRA `(.L_x_96) ;  /* 0x0000000000148947 */ /* 0x000ff60003800000 */
[----:B------:R-:W-:Y:S02]  /*50a0*/  LOP3.LUT P0, RZ, R146, 0xff, RZ, 0xc0, !PT ;  /* 0x000000ff92ff7812 */ /* 0x000fe4000780c0ff */
[----:B------:R-:W-:Y:S04]  /*50b0*/  PLOP3.LUT P2, PT, PT, PT, UP1, 0x80, 0x8 ;  /* 0x000000000008781c */ /* 0x000fe80003f4f018 */
[----:B------:R-:W-:Y:S07]  /*50c0*/  PLOP3.LUT P2, PT, P2, PT, PT, 0x8, 0x80 ;  /* 0x000000000080781c */ /* 0x000fee000174e170 */
[----:B------:R-:W-:Y:S11]  /*50d0*/  @P0 FSETP.EQ.AND P2, PT, R73, RZ, PT ;  /* 0x000000ff4900020b */ /* 0x000ff60003f42000 */
[----:B------:R-:W-:Y:S02]  /*50e0*/  @!UPT UIADD3 URZ, UPT, UPT, URZ, URZ, URZ ;  /* 0x000000fffffff290 */ /* 0x000fe4000fffe0ff */
.L_x_96:
[----:B------:R-:W3:Y:S01]  /*50f0*/  SYNCS.PHASECHK.TRANS64.TRYWAIT P0, [UR21+0xc0], R4 ;  /* 0x0000c004ff0075a7 */ /* 0x000ee20008001115 */
[----:B------:R-:W-:Y:S04]  /*5100*/  ELECT P1, URZ, PT ;  /* 0x0000000000ff782f */ /* 0x000fe80003820000 */
[----:B------:R-:W-:Y:S01]  /*5110*/  PLOP3.LUT P1, PT, P2, P1, PT, 0xf2, 0x2f ;  /* 0x00000000002f781c */ /* 0x000fe20001723e72 */
[----:B------:R-:W-:Y:S01]  /*5120*/  @!UPT UIADD3 URZ, UPT, UPT, URZ, URZ, URZ ;  /* 0x000000fffffff290 */ /* 0x000fe2000fffe0ff */
[----:B---3--:R-:W-:Y:S11]  /*5130*/  @!P0 BRA `(.L_x_97) ;  /* 0x0000007400cc8947 */ /* 0x008ff60003800000 */
.L_x_195:
[----:B------:R-:W-:Y:S01]  /*5140*/  @!P1 IADD3 R2, P0, PT, R12, 0x580, RZ ;  /* 0x000005800c029810 */ /* 0x000fe20007f1e0ff */
[----:B------:R-:W-:Y:S01]  /*5150*/  VOTEU.ALL UP0, P1 ;  /* 0x0000000000ff7886 */ /* 0x000fe20000800000 */
[----:B------:R-:W-:Y:S01]  /*5160*/  UMOV UR6, 0x0 ;  /* 0x0000000000067882 */ /* 0x000fe20000000000 */
[----:B------:R-:W-:Y:S01]  /*5170*/  UMOV UR7, 0x10000000 ;  /* 0x1000000000077882 */ /* 0x000fe20000000000 */
[----:B------:R-:W-:Y:S01]  /*5180*/  @!P1 R2UR UR5, R2 ;  /* 0x00000000020592ca */ /* 0x000fe200000e0000 */
[----:B--2---:R-:W-:Y:S01]  /*5190*/  @!P1 IMAD.X R0, RZ, RZ, R13, P0 ;  /* 0x000000ffff009224 */ /* 0x004fe200000e060d */
[----:B------:R-:W-:Y:S01]  /*51a0*/  @!UP0 UIADD3 UR32, UPT, UPT, UR21, 0x400, URZ ;  /* 0x0000040015208890 */ /* 0x000fe2000fffe0ff */
[----:B------:R-:W-:Y:S03]  /*51b0*/  VOTEU.ALL UP0, P1 ;  /* 0x0000000000ff7886 */ /* 0x000fe60000800000 */
[----:B------:R-:W-:Y:S01]  /*51c0*/  @!P1 R2UR UR4, R0 ;  /* 0x00000000000492ca */ /* 0x000fe200000e0000 */
[----:B------:R-:W-:Y:S06]  /*51d0*/  @!P1 IMAD.MOV.U32 R0, RZ, RZ, 0x4000 ;  /* 0x00004000ff009424 */ /* 0x000fec00078e00ff */
[----:B------:R-:W-:Y:S06]  /*51e0*/  IMAD.U32 R6, RZ, RZ, UR5 ;  /* 0x00000005ff067e24 */ /* 0x000fec000f8e00ff */
[----:B------:R-:W-:Y:S01]  /*51f0*/  IMAD.U32 R7, RZ, RZ, UR4 ;  /* 0x00000004ff077e24 */ /* 0x000fe2000f8e00ff */
[----:B------:R-:W-:Y:S04]  /*5200*/  @!P1 R2UR UR4, R6 ;  /* 0x00000000060492ca */ /* 0x000fe800000e0000 */
[----:B------:R-:W-:Y:S11]  /*5210*/  @!P1 R2UR UR5, R7 ;  /* 0x00000000070592ca */ /* 0x000ff600000e0000 */
[----:B------:R-:W-:Y:S02]  /*5220*/  @!UPT UIADD3 URZ, UPT, UPT, URZ, URZ, URZ ;  /* 0x000000fffffff290 */ /* 0x000fe4000fffe0ff */
[----:B------:R2:W-:Y:S01]  /*5230*/  @!UP0 UTMALDG.3D [UR32], [UR4], desc[UR6] ;  /* 0x00000620040085b4 */ /* 0x0005e20008011000 */
[----:B------:R3:W-:Y:S01]  /*5240*/  @!P1 SYNCS.ARRIVE.TRANS64.RED.A0TR RZ, [UR21+0xa0], R0 ;  /* 0x0000a000ffff99a7 */ /* 0x0007e20008300415 */
[----:B--2---:R-:W-:Y:S09]  /*5250*/  UPRMT UR4, UR47, 0x654, UR33 ;  /* 0x000006542f047896 */ /* 0x004ff20008000021 */
[----:B------:R-:W-:Y:S01]  /*5260*/  SYNCS.ARRIVE.TRANS64.RED.A1T0 RZ, [UR4], RZ ;  /* 0x000000ffffff79a7 */ /* 0x000fe20008100404 */
[----:B------:R-:W2:Y:S02]  /*5270*/  SYNCS.PHASECHK.TRANS64.TRYWAIT P0, [UR21+0xc8], R4 ;  /* 0x0000c804ff0075a7 */ /* 0x000ea40008001115 */
[----:B--23--:R-:W-:Y:S05]  /*5280*/  @!P0 BRA `(.L_x_98) ;  /* 0x0000007400908947 */ /* 0x00cfea0003800000 */
.L_x_197:
[----:B------:R-:W-:Y:S01]  /*5290*/  @!P1 IADD3 R2, P0, PT, R12, 0x580, RZ ;  /* 0x000005800c029810 */ /* 0x000fe20007f1e0ff */
[----:B------:R-:W-:Y:S01]  /*52a0*/  VOTEU.ALL UP0, P1 ;  /* 0x0000000000ff7886 */ /* 0x000fe20000800000 */
[----:B------:R-:W-:Y:S01]  /*52b0*/  UMOV UR6, 0x0 ;  /* 0x0000000000067882 */ /* 0x000fe20000000000 */
[----:B------:R-:W-:Y:S01]  /*52c0*/  UMOV UR7, 0x10000000 ;  /* 0x1000000000077882 */ /* 0x000fe20000000000 */
[----:B------:R-:W-:Y:S01]  /*52d0*/  @!P1 R2UR UR5, R2 ;  /* 0x00000000020592ca */ /* 0x000fe200000e0000 */
[----:B------:R-:W-:Y:S01]  /*52e0*/  @!P1 IMAD.X R0, RZ, RZ, R13, P0 ;  /* 0x000000ffff009224 */ /* 0x000fe200000e060d */
[----:B------:R-:W-:Y:S02]  /*52f0*/  @!UP0 UIADD3 UR26, UPT, UPT, UR34, 0x40, URZ ;  /* 0x00000040221a8890 */ /* 0x000fe4000fffe0ff */
[----:B------:R-:W-:Y:S02]  /*5300*/  @!UP0 UIADD3 UR24, UPT, UPT, UR21, 0x4400, URZ ;  /* 0x0000440015188890 */ /* 0x000fe4000fffe0ff */
[----:B------:R-:W-:Y:S01]  /*5310*/  @!P1 R2UR UR4, R0 ;  /* 0x00000000000492ca */ /* 0x000fe200000e0000 */
[----:B------:R-:W-:Y:S01]  /*5320*/  VOTEU.ALL UP0, P1 ;  /* 0x0000000000ff7886 */ /* 0x000fe20000800000 */
[----:B------:R-:W-:Y:S01]  /*5330*/  UMOV UR27, UR35 ;  /* 0x00000023001b7c82 */ /* 0x000fe20008000000 */
[----:B------:R-:W-:Y:S01]  /*5340*/  UMOV UR28, UR36 ;  /* 0x00000024001c7c82 */ /* 0x000fe20008000000 */
[----:B------:R-:W-:Y:S03]  /*5350*/  @!P1 IMAD.MOV.U32 R0, RZ, RZ, 0x4000 ;  /* 0x00004000ff009424 */ /* 0x000fe600078e00ff */
[----:B------:R-:W-:Y:S06]  /*5360*/  IMAD.U32 R6, RZ, RZ, UR5 ;  /* 0x00000005ff067e24 */ /* 0x000fec000f8e00ff */
[----:B------:R-:W-:Y:S01]  /*5370*/  IMAD.U32 R7, RZ, RZ, UR4 ;  /* 0x00000004ff077e24 */ /* 0x000fe2000f8e00ff */
[----:B------:R-:W-:Y:S04]  /*5380*/  @!P1 R2UR UR4, R6 ;  /* 0x00000000060492ca */ /* 0x000fe800000e0000 */
[----:B------:R-:W-:Y:S11]  /*5390*/  @!P1 R2UR UR5, R7 ;  /* 0x00000000070592ca */ /* 0x000ff600000e0000 */
[----:B------:R-:W-:Y:S02]  /*53a0*/  @!UPT UIADD3 URZ, UPT, UPT, URZ, URZ, URZ ;  /* 0x000000fffffff290 */ /* 0x000fe4000fffe0ff */
[----:B------:R3:W-:Y:S01]  /*53b0*/  @!UP0 UTMALDG.3D [UR24], [UR4], desc[UR6] ;  /* 0x00000618040085b4 */ /* 0x0007e20008011000 */
[----:B------:R4:W-:Y:S01]  /*53c0*/  @!P1 SYNCS.ARRIVE.TRANS64.RED.A0TR RZ, [UR21+0xa8], R0 ;  /* 0x0000a800ffff99a7 */ /* 0x0009e20008300415 */
[----:B---3--:R-:W-:Y:S09]  /*53d0*/  UPRMT UR4, UR47, 0x654, UR25 ;  /* 0x000006542f047896 */ /* 0x008ff20008000019 */
[----:B------:R-:W-:Y:S01]  /*53e0*/  SYNCS.ARRIVE.TRANS64.RED.A1T0 RZ, [UR4], RZ ;  /* 0x000000ffffff79a7 */ /* 0x000fe20008100404 */
[----:B------:R-:W3:Y:S02]  /*53f0*/  SYNCS.PHASECHK.TRANS64.TRYWAIT P0, [UR21+0xd0], R4 ;  /* 0x0000d004ff0075a7 */ /* 0x000ee40008001115 */
[----:B---34-:R-:W-:Y:S05]  /*5400*/  @!P0 BRA `(.L_x_99) ;  /* 0x0000007400488947 */ /* 0x018fea0003800000 */
.L_x_199:
[----:B------:R-:W-:Y:S01]  /*5410*/  @!P1 IADD3 R2, P0, PT, R12, 0x580, RZ ;  /* 0x000005800c029810 */ /* 0x000fe20007f1e0ff */
[----:B------:R-:W-:Y:S01]  /*5420*/  VOTEU.ALL UP0, P1 ;  /* 0x0000000000ff7886 */ /* 0x000fe20000800000 */
[----:B------:R-:W-:Y:S01]  /*5430*/  UMOV UR6, 0x0 ;  /* 0x0000000000067882 */ /* 0x000fe20000000000 */
[----:B------:R-:W-:Y:S01]  /*5440*/  UMOV UR7, 0x10000000 ;  /* 0x1000000000077882 */ /* 0x000fe20000000000 */
[----:B------:R-:W-:Y:S01]  /*5450*/  @!P1 R2UR UR5, R2 ;  /* 0x00000000020592ca */ /* 0x000fe200000e0000 */
[----:B------:R-:W-:Y:S01]  /*5460*/  @!P1 IMAD.X R0, RZ, RZ, R13, P0 ;  /* 0x000000ffff009224 */ /* 0x000fe200000e060d */
[----:B------:R-:W-:Y:S01]  /*5470*/  @!UP0 UIADD3 UR18, UPT, UPT, UR34, 0x80, URZ ;  /* 0x0000008022128890 */ /* 0x000fe2000fffe0ff */
[----:B------:R-:W-:Y:S01]  /*5480*/  VIADD R10, R10, 0x1 ;  /* 0x000000010a0a7836 */ /* 0x000fe20000000000 */
        /* <DEDUP_REMOVED lines=17> */
.L_x_201:
[----:B------:R-:W-:Y:S01]  /*55a0*/  @!P1 IADD3 R2, P0, PT, R12, 0x580, RZ ;  /* 0x000005800c029810 */ /* 0x000fe20007f1e0ff */
[----:B------:R-:W-:Y:S01]  /*55b0*/  VOTEU.ALL UP0, P1 ;  /* 0x0000000000ff7886 */ /* 0x000fe20000800000 */
[----:B------:R-:W-:Y:S01]  /*55c0*/  UMOV UR6, 0x0 ;  /* 0x0000000000067882 */ /* 0x000fe20000000000 */
[----:B------:R-:W-:Y:S01]  /*55d0*/  UMOV UR7, 0x10000000 ;  /* 0x1000000000077882 */ /* 0x000fe20000000000 */
[----:B------:R-:W-:Y:S01]  /*55e0*/  @!P1 R2UR UR5, R2 ;  /* 0x00000000020592ca */ /* 0x000fe200000e0000 */
[----:B------:R-:W-:Y:S01]  /*55f0*/  @!P1 IMAD.X R0, RZ, RZ, R13, P0 ;  /* 0x000000ffff009224 */ /* 0x000fe200000e060d */
[----:B------:R-:W-:Y:S01]  /*5600*/  @!UP0 UIADD3 UR10, UPT, UPT, UR34, 0xc0, URZ ;  /* 0x000000c0220a8890 */ /* 0x000fe2000fffe0ff */
[----:B------:R-:W-:Y:S01]  /*5610*/  R2UR UR16, R148 ;  /* 0x00000000941072ca */ /* 0x000fe200000e0000 */
[----:B------:R-:W-:Y:S01]  /*5620*/  @!UP0 UIADD3 UR8, UPT, UPT, UR21, 0xc400, URZ ;  /* 0x0000c40015088890 */ /* 0x000fe2000fffe0ff */
[----:B------:R-:W-:Y:S01]  /*5630*/  ISETP.NE.AND P0, PT, R10, 0x2, PT ;  /* 0x000000020a00780c */ /* 0x000fe20003f05270 */
[----:B------:R-:W-:Y:S01]  /*5640*/  @!UP0 UIADD3 UR9, UPT, UPT, UR21, 0xb8, URZ ;  /* 0x000000b815098890 */ /* 0x000fe2000fffe0ff */
[----:B------:R-:W-:Y:S01]  /*5650*/  @!P1 R2UR UR4, R0 ;  /* 0x00000000000492ca */ /* 0x000fe200000e0000 */
[----:B------:R-:W-:Y:S01]  /*5660*/  VOTEU.ALL UP0, P1 ;  /* 0x0000000000ff7886 */ /* 0x000fe20000800000 */
[----:B------:R-:W-:Y:S01]  /*5670*/  UMOV UR11, UR35 ;  /* 0x00000023000b7c82 */ /* 0x000fe20008000000 */
[----:B------:R-:W-:Y:S01]  /*5680*/  UMOV UR12, UR36 ;  /* 0x00000024000c7c82 */ /* 0x000fe20008000000 */
[----:B------:R-:W-:Y:S01]  /*5690*/  SEL R0, RZ, 0x1, P0 ;  /* 0x00000001ff007807 */ /* 0x000fe20000000000 */
[----:B------:R-:W-:Y:S01]  /*56a0*/  UIADD3 UR31, UPT, UPT, UR14, UR63, URZ ;  /* 0x0000003f0e1f7290 */ /* 0x000fe2000fffe0ff */
[----:B--2---:R-:W-:Y:S01]  /*56b0*/  IMAD.U32 R4, RZ, RZ, UR5 ;  /* 0x00000005ff047e24 */ /* 0x004fe2000f8e00ff */
[----:B------:R-:W-:Y:S01]  /*56c0*/  LOP3.LUT R11, R11, 0x1, RZ, 0x3c, !PT ;  /* 0x000000010b0b7812 */ /* 0x000fe200078e3cff */
[----:B------:R-:W-:Y:S01]  /*56d0*/  UMOV UR36, UR29 ;  /* 0x0000001d00247c82 */ /* 0x000fe20008000000 */
[----:B------:R-:W-:Y:S01]  /*56e0*/  LOP3.LUT R9, R9, R0, RZ, 0x3c, !PT ;  /* 0x0000000009097212 */ /* 0x000fe200078e3cff */
[----:B------:R-:W-:Y:S01]  /*56f0*/  UIADD3 UR30, UPT, UPT, UR13, UR16, URZ ;  /* 0x000000100d1e7290 */ /* 0x000fe2000fffe0ff */
[----:B------:R-:W-:Y:S01]  /*5700*/  SEL R10, R10, RZ, P0 ;  /* 0x000000ff0a0a7207 */ /* 0x000fe20000000000 */
[----:B------:R-:W-:Y:S01]  /*5710*/  UPLOP3.LUT UP4, UPT, UPT, UPT, UPT, 0x80, 0x8 ;  /* 0x000000000008789c */ /* 0x000fe20003f8f070 */
[----:B------:R-:W-:Y:S01]  /*5720*/  IMAD.U32 R5, RZ, RZ, UR4 ;  /* 0x00000004ff057e24 */ /* 0x000fe2000f8e00ff */
[----:B------:R-:W-:Y:S04]  /*5730*/  @!P1 R2UR UR4, R4 ;  /* 0x00000000040492ca */ /* 0x000fe800000e0000 */
[----:B------:R-:W-:Y:S11]  /*5740*/  @!P1 R2UR UR5, R5 ;  /* 0x00000000050592ca */ /* 0x000ff600000e0000 */
[----:B------:R-:W-:Y:S02]  /*5750*/  @!UPT UIADD3 URZ, UPT, UPT, URZ, URZ, URZ ;  /* 0x000000fffffff290 */ /* 0x000fe4000fffe0ff */
[----:B------:R2:W-:Y:S01]  /*5760*/  @!UP0 UTMALDG.3D [UR8], [UR4], desc[UR6] ;  /* 0x00000608040085b4 */ /* 0x0005e20008011000 */
[----:B------:R2:W-:Y:S01]  /*5770*/  @!P1 SYNCS.ARRIVE.TRANS64.RED.A0TR RZ, [UR21+0xb8], R3 ;  /* 0x0000b803ffff99a7 */ /* 0x0005e20008300415 */
[----:B------:R-:W-:Y:S01]  /*5780*/  SYNCS.ARRIVE.TRANS64.RED.A1T0 RZ, [UR41], RZ ;  /* 0x000000ffffff79a7 */ /* 0x000fe20008100429 */
[----:B------:R-:W-:Y:S05]  /*5790*/  BRA.U UP2, `(.L_x_101) ;  /* 0xfffffff102507547 */ /* 0x000fea000b83ffff */
[----:B--2---:R-:W-:-:S04]  /*57a0*/  SHF.L.U32 R3, R11, 0x1f, RZ ;  /* 0x0000001f0b037819 */ /* 0x004fc800000006ff */
[----:B------:R-:W2:Y:S02]  /*57b0*/  SYNCS.PHASECHK.TRANS64.TRYWAIT P0, [UR21+0xc0], R3 ;  /* 0x0000c003ff0075a7 */ /* 0x000ea40008001115 */
[----:B--2---:R-:W-:Y:S05]  /*57c0*/  @!P0 BRA `(.L_x_102) ;  /* 0x0000007000888947 */ /* 0x004fea0003800000 */
.L_x_203:
[----:B------:R-:W3:Y:S02]  /*57d0*/  SYNCS.PHASECHK.TRANS64.TRYWAIT P0, [UR21+0xc8], R3 ;  /* 0x0000c803ff0075a7 */ /* 0x000ee40008001115 */
[----:B---3--:R-:W-:Y:S05]  /*57e0*/  @!P0 BRA `(.L_x_103) ;  /* 0x0000007000988947 */ /* 0x008fea0003800000 */
.L_x_205:
[----:B------:R-:W3:Y:S02]  /*57f0*/  SYNCS.PHASECHK.TRANS64.TRYWAIT P0, [UR21+0xd0], R3 ;  /* 0x0000d003ff0075a7 */ /* 0x000ee40008001115 */
[----:B---3--:R-:W-:Y:S05]  /*5800*/  @!P0 BRA `(.L_x_104) ;  /* 0x0000007000a88947 */ /* 0x008fea0003800000 */
.L_x_207:
[----:B--2---:R-:W-:-:S07]  /*5810*/  MOV R0, UR21 ;  /* 0x0000001500007c02 */ /* 0x004fce0008000f00 */
.L_x_105:
[----:B--2---:R-:W-:-:S04]  /*5820*/  SHF.L.U32 R3, R11, 0x1f, RZ ;  /* 0x0000001f0b037819 */ /* 0x004fc800000006ff */
[----:B------:R2:W3:Y:S03]  /*5830*/  SYNCS.PHASECHK.TRANS64.TRYWAIT P0, [R0+URZ+0xd8], R3 ;  /* 0x0000d803000075a7 */ /* 0x0004e600080011ff */
[----:B---3--:R-:W-:Y:S05]  /*5840*/  @!P0 NANOSLEEP.SYNCS 0x989680 ;  /* 0x009896800000895d */ /* 0x008fea0003900000 */
[----:B------:R-:W3:Y:S02]  /*5850*/  @!P0 SYNCS.PHASECHK.TRANS64 P0, [R0+URZ+0xd8], R3 ;  /* 0x0000d803000085a7 */ /* 0x000ee400080010ff */
[----:B-1-3--:R-:W-:Y:S05]  /*5860*/  @P0 EXIT ;  /* 0x000000000000094d */ /* 0x00afea0003800000 */
[----:B------:R-:W-:Y:S05]  /*5870*/  BRA `(.L_x_105) ;  /* 0xfffffffc00e87947 */ /* 0x000fea000383ffff */
.L_x_90:
[----:B------:R-:W-:-:S06]  /*5880*/  UISETP.GE.AND UP0, UPT, UR18, 0x4, UPT ;  /* 0x000000041200788c */ /* 0x000fcc000bf06270 */
[----:B------:R-:W-:-:S13]  /*5890*/  PLOP3.LUT P0, PT, PT, PT, UP0, 0x80, 0x8 ;  /* 0x000000000008781c */ /* 0x000fda0003f0f008 */
[----:B-1----:R-:W-:Y:S05]  /*58a0*/  @!P0 EXIT ;  /* 0x000000000000894d */ /* 0x002fea0003800000 */
[----:B------:R-:W-:Y:S01]  /*58b0*/  BAR.SYNC.DEFER_BLOCKING 0x6, 0xa0 ;  /* 0x0182800000007b1d */ /* 0x000fe20000010000 */
[C---:B------:R-:W-:Y:S01]  /*58c0*/  IMAD.SHL.U32 R3, R160.reuse, 0x40, RZ ;  /* 0x00000040a0037824 */ /* 0x040fe200078e00ff */
[C---:B------:R-:W-:Y:S01]  /*58d0*/  LOP3.LUT R145, R160.reuse, 0x1, RZ, 0xc0, !PT ;  /* 0x00000001a0917812 */ /* 0x040fe200078ec0ff */
[C---:B------:R-:W-:Y:S02]  /*58e0*/  IMAD.U32 R69, R160.reuse, 0x10000, RZ ;  /* 0x00010000a0457824 */ /* 0x040fe400078e00ff */
[----:B------:R-:W-:Y:S02]  /*58f0*/  HFMA2 R157, -RZ, RZ, 0, 5.9604644775390625e-08 ;  /* 0x00000001ff9d7431 */ /* 0x000fe400000001ff */
[C---:B------:R-:W-:Y:S01]  /*5900*/  IMAD.SHL.U32 R144, R160.reuse, 0x8, RZ ;  /* 0x00000008a0907824 */ /* 0x040fe200078e00ff */
[----:B------:R-:W-:Y:S01]  /*5910*/  UMOV UR44, 0x400 ;  /* 0x00000400002c7882 */ /* 0x000fe20000000000 */
[----:B------:R-:W1:Y:S01]  /*5920*/  LDCU.64 UR4, c[0x0][0x890] ;  /* 0x00011200ff0477ac */ /* 0x000e620008000a00 */
[----:B------:R-:W2:Y:S01]  /*5930*/  LDC.64 R142, c[0x0][0x8b0] ;  /* 0x00022c00ff8e7b82 */ /* 0x000ea20000000a00 */
[----:B------:R-:W-:Y:S01]  /*5940*/  ISETP.NE.U32.AND P0, PT, R145, 0x1, PT ;  /* 0x000000019100780c */ /* 0x000fe20003f05070 */
[----:B------:R-:W-:Y:S01]  /*5950*/  IMAD.MOV.U32 R159, RZ, RZ, 0x2 ;  /* 0x00000002ff9f7424 */ /* 0x000fe200078e00ff */
[----:B------:R-:W-:Y:S01]  /*5960*/  ULEA UR44, UR47, UR44, 0x18 ;  /* 0x0000002c2f2c7291 */ /* 0x000fe2000f8ec0ff */
[----:B------:R-:W-:Y:S01]  /*5970*/  LOP3.LUT R7, R3, 0x1c0, RZ, 0xc0, !PT ;  /* 0x000001c003077812 */ /* 0x000fe200078ec0ff */
[----:B------:R-:W-:Y:S01]  /*5980*/  IMAD.MOV.U32 R158, RZ, RZ, 0x4 ;  /* 0x00000004ff9e7424 */ /* 0x000fe200078e00ff */
[----:B------:R-:W-:Y:S01]  /*5990*/  LOP3.LUT R69, R69, 0x600000, RZ, 0xc0, !PT ;  /* 0x0060000045457812 */ /* 0x000fe200078ec0ff */
[----:B------:R-:W-:Y:S01]  /*59a0*/  IMAD.MOV.U32 R68, RZ, RZ, RZ ;  /* 0x000000ffff447224 */ /* 0x000fe200078e00ff */
[----:B------:R-:W3:Y:S01]  /*59b0*/  LDC.64 R140, c[0x0][0x8a8] ;  /* 0x00022a00ff8c7b82 */ /* 0x000ee20000000a00 */
[----:B------:R-:W-:Y:S01]  /*59c0*/  R2P PR, R160, 0x6 ;  /* 0x00000006a0007804 */ /* 0x000fe20000000000 */
[----:B------:R-:W-:Y:S01]  /*59d0*/  IMAD.MOV.U32 R156, RZ, RZ, RZ ;  /* 0x000000ffff9c7224 */ /* 0x000fe200078e00ff */
[----:B------:R-:W-:Y:S01]  /*59e0*/  LOP3.LUT R144, R7, 0x38, R144, 0xf8, !PT ;  /* 0x0000003807907812 */ /* 0x000fe200078ef890 */
[----:B------:R-:W-:Y:S01]  /*59f0*/  IMAD.MOV.U32 R152, RZ, RZ, RZ ;  /* 0x000000ffff987224 */ /* 0x000fe200078e00ff */
[----:B------:R-:W-:Y:S01]  /*5a00*/  P2R R2, PR, RZ, 0x1 ;  /* 0x00000001ff027803 */ /* 0x000fe20000000000 */
[----:B------:R-:W4:Y:S01]  /*5a10*/  LDCU UR60, c[0x0][0x370] ;  /* 0x00006e00ff3c77ac */ /* 0x000f220008000800 */
[----:B------:R-:W-:Y:S01]  /*5a20*/  LOP3.LUT R144, R144, 0x1e00, R3, 0xf8, !PT ;  /* 0x00001e0090907812 */ /* 0x000fe200078ef803 */
[----:B------:R-:W4:Y:S01]  /*5a30*/  LDS R0, [UR44+0x180] ;  /* 0x0001802cff007984 */ /* 0x000f220008000800 */
[----:B-1----:R-:W-:Y:S01]  /*5a40*/  MOV R162, UR4 ;  /* 0x0000000400a27c02 */ /* 0x002fe20008000f00 */
[----:B------:R-:W-:Y:S01]  /*5a50*/  UIADD3 UR4, UPT, UPT, UR44, 0x400, URZ ;  /* 0x000004002c047890 */ /* 0x000fe2000fffe0ff */
[----:B------:R-:W-:Y:S01]  /*5a60*/  IMAD.U32 R161, RZ, RZ, UR5 ;  /* 0x00000005ffa17e24 */ /* 0x000fe2000f8e00ff */
[----:B------:R-:W-:Y:S01]  /*5a70*/  LOP3.LUT R160, R160, 0x60, RZ, 0xc0, !PT ;  /* 0x00000060a0a07812 */ /* 0x000fe200078ec0ff */
[----:B------:R-:W1:Y:S01]  /*5a80*/  LDCU UR43, c[0x0][0xb0c] ;  /* 0x00016180ff2b77ac */ /* 0x000e620008000800 */
[----:B------:R-:W-:-:S02]  /*5a90*/  MOV R155, RZ ;  /* 0x000000ff009b7202 */ /* 0x000fc40000000f00 */
[----:B------:R-:W-:Y:S01]  /*5aa0*/  SEL R159, R159, 0xfffffffe, !P1 ;  /* 0xfffffffe9f9f7807 */ /* 0x000fe20004800000 */
[----:B------:R-:W-:Y:S01]  /*5ab0*/  IMAD.U32 R150, RZ, RZ, UR4 ;  /* 0x00000004ff967e24 */ /* 0x000fe2000f8e00ff */
[----:B------:R-:W-:Y:S01]  /*5ac0*/  SEL R158, R158, 0xfffffffc, !P2 ;  /* 0xfffffffc9e9e7807 */ /* 0x000fe20005000000 */
[----:B------:R-:W1:Y:S01]  /*5ad0*/  LDCU UR39, c[0x0][0xb30] ;  /* 0x00016600ff2777ac */ /* 0x000e620008000800 */
[----:B------:R-:W1:Y:S01]  /*5ae0*/  LDCU.64 UR54, c[0x0][0x888] ;  /* 0x00011100ff3677ac */ /* 0x000e620008000a00 */
[----:B------:R-:W1:Y:S01]  /*5af0*/  LDCU.64 UR40, c[0x0][0xb28] ;  /* 0x00016500ff2877ac */ /* 0x000e620008000a00 */
[----:B------:R-:W1:Y:S01]  /*5b00*/  LDCU.128 UR56, c[0x0][0xb10] ;  /* 0x00016200ff3877ac */ /* 0x000e620008000c00 */
[----:B------:R-:W1:Y:S01]  /*5b10*/  LDCU UR53, c[0x0][0x374] ;  /* 0x00006e80ff3577ac */ /* 0x000e620008000800 */
[----:B------:R-:W-:Y:S01]  /*5b20*/  UMOV UR52, URZ ;  /* 0x000000ff00347c82 */ /* 0x000fe20008000000 */
[----:B------:R-:W-:Y:S01]  /*5b30*/  UMOV UR46, URZ ;  /* 0x000000ff002e7c82 */ /* 0x000fe20008000000 */
[----:B-1234-:R-:W-:-:S07]  /*5b40*/  IMAD.IADD R69, R0, 0x1, R69 ;  /* 0x0000000100457824 */ /* 0x01efce00078e0245 */
.L_x_149:
[C---:B------:R-:W-:Y:S02]  /*5b50*/  LEA R3, R152.reuse, UR44, 0x3 ;  /* 0x0000002c98037c11 */ /* 0x040fe4000f8e18ff */
[----:B------:R-:W-:Y:S02]  /*5b60*/  SHF.L.U32 R0, R155, 0x1f, RZ ;  /* 0x0000001f9b007819 */ /* 0x000fe400000006ff */
[----:B-1----:R-:W-:Y:S02]  /*5b70*/  LEA R5, R152, UR44, 0x4 ;  /* 0x0000002c98057c11 */ /* 0x002fe4000f8e20ff */
[----:B------:R-:W1:Y:S02]  /*5b80*/  SYNCS.PHASECHK.TRANS64.TRYWAIT P0, [R3+URZ+0xf0], R0 ;  /* 0x0000f000030075a7 */ /* 0x000e6400080011ff */
[----:B-1----:R-:W-:Y:S05]  /*5b90*/  @!P0 BRA `(.L_x_106) ;  /* 0x0000006c00dc8947 */ /* 0x002fea0003800000 */
.L_x_208:
        /* <DEDUP_REMOVED lines=11> */
[----:B------:R-:W-:Y:S01]  /*5c50*/  PLOP3.LUT P0, PT, PT, PT, UP1, 0x80, 0x8 ;  /* 0x000000000008781c */ /* 0x000fe20003f0f018 */
[----:B------:R-:W-:Y:S11]  /*5c60*/  UP2UR UR62, UPR, URZ, 0x2 ;  /* 0x00000002ff3e7883 */ /* 0x000ff60008000000 */
[----:B------:R-:W-:Y:S01]  /*5c70*/  @!UPT UIADD3 URZ, UPT, UPT, URZ, URZ, URZ ;  /* 0x000000fffffff290 */ /* 0x000fe2000fffe0ff */
[----:B-1----:R-:W-:Y:S02]  /*5c80*/  @P0 SHF.R.U32.HI R0, RZ, 0x10, R5 ;  /* 0x00000010ff000819 */ /* 0x002fe40000011605 */
        /* <DEDUP_REMOVED lines=12> */
[----:B------:R-:W2:Y:S01]  /*5d50*/  LDCU UR12, c[0x0][0xb20] ;  /* 0x00016400ff0c77ac */ /* 0x000ea20008000800 */
[----:B------:R-:W-:Y:S02]  /*5d60*/  UIMAD.WIDE.U32 UR4, UR53, UR59, URZ ;  /* 0x0000003b350472a5 */ /* 0x000fe4000f8e00ff */
[----:B------:R-:W-:Y:S02]  /*5d70*/  UIMAD.WIDE.U32 UR6, UR60, UR56, URZ ;  /* 0x000000383c0672a5 */ /* 0x000fe4000f8e00ff */
[----:B------:R-:W-:Y:S02]  /*5d80*/  UISETP.NE.AND UP0, UPT, UR58, 0x1, UPT ;  /* 0x000000013a00788c */ /* 0x000fe4000bf05270 */
[----:B------:R-:W-:Y:S02]  /*5d90*/  UIMAD.WIDE.U32 UR8, UR37, UR59, URZ ;  /* 0x0000003b250872a5 */ /* 0x000fe4000f8e00ff */
[----:B------:R-:W-:Y:S02]  /*5da0*/  UIMAD.WIDE.U32 UR10, UR38, UR56, URZ ;  /* 0x00000038260a72a5 */ /* 0x000fe4000f8e00ff */
[----:B------:R-:W-:Y:S02]  /*5db0*/  UISETP.NE.AND UP1, UPT, UR43, 0x1, UPT ;  /* 0x000000012b00788c */ /* 0x000fe4000bf25270 */
[----:B------:R-:W-:Y:S01]  /*5dc0*/  UISETP.NE.AND UP2, UPT, UR42, 0x1, UPT ;  /* 0x000000012a00788c */ /* 0x000fe2000bf45270 */
[----:B------:R-:W-:Y:S02]  /*5dd0*/  UMOV UR4, UR5 ;  /* 0x0000000500047c82 */ /* 0x000fe40008000000 */
[----:B--2---:R-:W-:Y:S03]  /*5de0*/  USHF.R.U32.HI UR5, URZ, UR12, UR4 ;  /* 0x0000000cff057299 */ /* 0x004fe60008011604 */
[----:B------:R-:W-:Y:S02]  /*5df0*/  UMOV UR4, UR7 ;  /* 0x0000000700047c82 */ /* 0x000fe40008000000 */
[----:B------:R-:W-:Y:S02]  /*5e00*/  USHF.R.U32.HI UR7, URZ, UR57, UR4 ;  /* 0x00000039ff077299 */ /* 0x000fe40008011604 */
[----:B------:R-:W-:Y:S02]  /*5e10*/  USEL UR4, UR53, UR5, !UP0 ;  /* 0x0000000535047287 */ /* 0x000fe4000c000000 */
[----:B------:R-:W-:Y:S01]  /*5e20*/  USEL UR7, UR60, UR7, !UP1 ;  /* 0x000000073c077287 */ /* 0x000fe2000c800000 */
[----:B------:R-:W-:Y:S01]  /*5e30*/  UMOV UR5, UR9 ;  /* 0x0000000900057c82 */ /* 0x000fe20008000000 */
[----:B------:R-:W-:Y:S02]  /*5e40*/  UIMAD.WIDE.U32 UR8, UR4, UR40, URZ ;  /* 0x00000028040872a5 */ /* 0x000fe4000f8e00ff */
[----:B------:R-:W-:Y:S03]  /*5e50*/  USHF.R.U32.HI UR6, URZ, UR12, UR5 ;  /* 0x0000000cff067299 */ /* 0x000fe60008011605 */
[----:B------:R-:W-:Y:S01]  /*5e60*/  UMOV UR5, UR11 ;  /* 0x0000000b00057c82 */ /* 0x000fe20008000000 */
[----:B------:R-:W-:Y:S02]  /*5e70*/  UIMAD.WIDE.U32 UR10, UR7, UR40, URZ ;  /* 0x00000028070a72a5 */ /* 0x000fe4000f8e00ff */
[----:B------:R-:W-:Y:S02]  /*5e80*/  USHF.R.U32.HI UR12, URZ, UR57, UR5 ;  /* 0x00000039ff0c7299 */ /* 0x000fe40008011605 */
[----:B------:R-:W-:Y:S01]  /*5e90*/  USEL UR6, UR37, UR6, !UP0 ;  /* 0x0000000625067287 */ /* 0x000fe2000c000000 */
[----:B------:R-:W-:Y:S02]  /*5ea0*/  UMOV UR5, UR9 ;  /* 0x0000000900057c82 */ /* 0x000fe40008000000 */
[----:B------:R-:W-:Y:S01]  /*5eb0*/  UMOV UR10, UR11 ;  /* 0x0000000b000a7c82 */ /* 0x000fe20008000000 */
[----:B------:R-:W-:Y:S02]  /*5ec0*/  @UP2 USHF.R.U32.HI UR4, URZ, UR41, UR5 ;  /* 0x00000029ff042299 */ /* 0x000fe40008011605 */
[----:B------:R-:W-:Y:S02]  /*5ed0*/  @UP2 USHF.R.U32.HI UR7, URZ, UR41, UR10 ;  /* 0x00000029ff072299 */ /* 0x000fe4000801160a */
[----:B------:R-:W-:Y:S02]  /*5ee0*/  UIMAD UR4, UR42, UR4, URZ ;  /* 0x000000042a0472a4 */ /* 0x000fe4000f8e02ff */
[----:B------:R-:W-:Y:S02]  /*5ef0*/  UIMAD.WIDE.U32 UR10, UR6, UR40, URZ ;  /* 0x00000028060a72a5 */ /* 0x000fe4000f8e00ff */
[----:B------:R-:W-:Y:S02]  /*5f00*/  USEL UR5, UR38, UR12, !UP1 ;  /* 0x0000000c26057287 */ /* 0x000fe4000c800000 */
[----:B------:R-:W-:Y:S02]  /*5f10*/  UIMAD UR8, UR42, UR7, URZ ;  /* 0x000000072a0872a4 */ /* 0x000fe4000f8e02ff */
[----:B------:R-:W-:Y:S03]  /*5f20*/  UISETP.GE.AND UP0, UPT, UR6, UR4, UPT ;  /* 0x000000040600728c */ /* 0x000fe6000bf06270 */
[----:B------:R-:W-:Y:S01]  /*5f30*/  UMOV UR4, UR11 ;  /* 0x0000000b00047c82 */ /* 0x000fe20008000000 */
[----:B------:R-:W-:Y:S02]  /*5f40*/  UISETP.GE.OR UP0, UPT, UR5, UR8, UP0 ;  /* 0x000000080500728c */ /* 0x000fe40008706670 */
[----:B------:R-:W-:Y:S02]  /*5f50*/  USHF.R.U32.HI UR4, URZ, UR41, UR4 ;  /* 0x00000029ff047299 */ /* 0x000fe40008011604 */
[----:B------:R-:W-:Y:S02]  /*5f60*/  UIMAD.WIDE.U32 UR8, UR5, UR40, URZ ;  /* 0x00000028050872a5 */ /* 0x000fe4000f8e00ff */
[----:B------:R-:W-:Y:S02]  /*5f70*/  USEL UR11, UR6, UR4, !UP2 ;  /* 0x00000004060b7287 */ /* 0x000fe4000d000000 */
[----:B------:R-:W-:Y:S02]  /*5f80*/  UIADD3 UR8, UPT, UPT, -UR5, URZ, URZ ;  /* 0x000000ff05087290 */ /* 0x000fe4000fffe1ff */
[----:B------:R-:W-:Y:S01]  /*5f90*/  UIADD3 UR10, UPT, UPT, -UR11, URZ, URZ ;  /* 0x000000ff0b0a7290 */ /* 0x000fe2000fffe1ff */
[----:B------:R-:W-:Y:S01]  /*5fa0*/  @!UP0 UMOV UR4, UR9 ;  /* 0x0000000900048c82 */ /* 0x000fe20008000000 */
[----:B------:R-:W-:Y:S02]  /*5fb0*/  UIADD3 UR9, UPT, UPT, -UR6, URZ, URZ ;  /* 0x000000ff06097290 */ /* 0x000fe4000fffe1ff */
[----:B------:R-:W-:Y:S02]  /*5fc0*/  @!UP0 USHF.R.U32.HI UR4, URZ, UR41, UR4 ;  /* 0x00000029ff048299 */ /* 0x000fe40008011604 */
[----:B------:R-:W-:Y:S02]  /*5fd0*/  UIMAD UR10, UR42, UR10, UR6 ;  /* 0x0000000a2a0a72a4 */ /* 0x000fe4000f8e0206 */
[----:B------:R-:W-:Y:S04]  /*5fe0*/  @!UP0 USEL UR4, UR5, UR4, !UP2 ;  /* 0x0000000405048287 */ /* 0x000fe8000d000000 */
[----:B------:R-:W-:Y:S02]  /*5ff0*/  @!UP0 UIMAD UR10, UR7, UR10, UR4 ;  /* 0x0000000a070a82a4 */ /* 0x000fe4000f8e0204 */
[----:B------:R-:W-:Y:S02]  /*6000*/  @!UP0 UIADD3 UR11, UPT, UPT, UR11, -UR4, URZ ;  /* 0x800000040b0b8290 */ /* 0x000fe4000fffe0ff */
[----:B------:R-:W-:Y:S02]  /*6010*/  UIMAD UR7, UR43, UR8, UR38 ;  /* 0x000000082b0772a4 */ /* 0x000fe4000f8e0226 */
[----:B------:R-:W-:Y:S02]  /*6020*/  @!UP0 UIMAD UR6, UR11, UR42, UR5 ;  /* 0x0000002a0b0682a4 */ /* 0x000fe4000f8e0205 */
[----:B------:R-:W-:Y:S01]  /*6030*/  UIMAD UR4, UR58, UR9, UR37 ;  /* 0x000000093a0472a4 */ /* 0x000fe2000f8e0225 */
[----:B------:R-:W-:Y:S02]  /*6040*/  @!UP0 UMOV UR5, UR10 ;  /* 0x0000000a00058c82 */ /* 0x000fe40008000000 */
[----:B------:R-:W-:Y:S02]  /*6050*/  UIMAD UR38, UR5, UR43, UR7 ;  /* 0x0000002b052672a4 */ /* 0x000fe4000f8e0207 */
[----:B------:R-:W-:Y:S11]  /*6060*/  UIMAD UR37, UR6, UR58, UR4 ;  /* 0x0000003a062572a4 */ /* 0x000ff6000f8e0204 */
[----:B------:R-:W-:Y:S01]  /*6070*/  @!UPT UIADD3 URZ, UPT, UPT, URZ, URZ, URZ ;  /* 0x000000fffffff290 */ /* 0x000fe2000fffe0ff */
.L_x_107:
[----:B------:R-:W-:Y:S01]  /*6080*/  UISETP.NE.AND UP0, UPT, UR39, 0x1, UPT ;  /* 0x000000012700788c */ /* 0x000fe2000bf05270 */
[----:B------:R-:W-:Y:S01]  /*6090*/  LOP3.LUT P0, RZ, R150, 0x3f0, RZ, 0xc0, !PT ;  /* 0x000003f096ff7812 */ /* 0x000fe2000780c0ff */
[----:B------:R-:W-:Y:S01]  /*60a0*/  USHF.L.U32 UR50, UR31, 0x7, URZ ;  /* 0x000000071f327899 */ /* 0x000fe200080006ff */
[----:B------:R-:W-:Y:S01]  /*60b0*/  BSSY.RECONVERGENT B6, `(.L_x_108) ;  /* 0x0000034000067945 */ /* 0x000fe20003800200 */
[----:B------:R-:W-:Y:S01]  /*60c0*/  USHF.L.U32 UR49, UR30, 0x8, URZ ;  /* 0x000000081e317899 */ /* 0x000fe200080006ff */
[----:B------:R-:W-:Y:S06]  /*60d0*/  IADD3 R152, PT, PT, R152, 0x1, RZ ;  /* 0x0000000198987810 */ /* 0x000fec0007ffe0ff */
[----:B------:R-:W2:Y:S01]  /*60e0*/  @!UP0 LDCU.128 UR12, c[0x0][0xb10] ;  /* 0x00016200ff0c87ac */ /* 0x000ea20008000c00 */
[----:B------:R-:W3:Y:S01]  /*60f0*/  @!UP0 LDCU UR5, c[0x0][0xb0c] ;  /* 0x00016180ff0587ac */ /* 0x000ee20008000800 */
[----:B------:R-:W4:Y:S01]  /*6100*/  @!UP0 LDCU UR10, c[0x0][0xb20] ;  /* 0x00016400ff0a87ac */ /* 0x000f220008000800 */
[----:B--2---:R-:W-:Y:S02]  /*6110*/  UIMAD.WIDE.U32 UR8, UR38, UR12, URZ ;  /* 0x0000000c260872a5 */ /* 0x004fe4000f8e00ff */
[----:B------:R-:W-:Y:S02]  /*6120*/  UIMAD.WIDE.U32 UR6, UR37, UR15, URZ ;  /* 0x0000000f250672a5 */ /* 0x000fe4000f8e00ff */
[----:B------:R-:W-:Y:S03]  /*6130*/  @!UP0 UISETP.NE.AND UP1, UPT, UR14, 0x1, UPT ;  /* 0x000000010e00888c */ /* 0x000fe6000bf25270 */
[----:B------:R-:W-:Y:S01]  /*6140*/  @!UP0 UMOV UR4, UR9 ;  /* 0x0000000900048c82 */ /* 0x000fe20008000000 */
[----:B---3--:R-:W-:Y:S02]  /*6150*/  @!UP0 UISETP.NE.AND UP2, UPT, UR5, 0x1, UPT ;  /* 0x000000010500888c */ /* 0x008fe4000bf45270 */
[----:B------:R-:W-:Y:S01]  /*6160*/  @!UP0 USHF.R.U32.HI UR4, URZ, UR13, UR4 ;  /* 0x0000000dff048299 */ /* 0x000fe20008011604 */
[----:B------:R-:W-:Y:S02]  /*6170*/  @!UP0 UMOV UR6, UR7 ;  /* 0x0000000700068c82 */ /* 0x000fe40008000000 */
[----:B----4-:R-:W-:Y:S02]  /*6180*/  @!UP0 USHF.R.U32.HI UR6, URZ, UR10, UR6 ;  /* 0x0000000aff068299 */ /* 0x010fe40008011606 */
[----:B------:R-:W-:Y:S02]  /*6190*/  @!UP0 USEL UR7, UR38, UR4, !UP2 ;  /* 0x0000000426078287 */ /* 0x000fe4000d000000 */
[----:B------:R-:W-:Y:S04]  /*61a0*/  @!UP0 USEL UR6, UR37, UR6, !UP1 ;  /* 0x0000000625068287 */ /* 0x000fe8000c800000 */
[----:B------:R-:W-:Y:S02]  /*61b0*/  @!UP0 UIADD3 UR4, UPT, UPT, -UR7, UR6, URZ ;  /* 0x0000000607048290 */ /* 0x000fe4000fffe1ff */
[----:B------:R-:W-:Y:S02]  /*61c0*/  @!UP0 UIADD3 UR6, UPT, UPT, UR7, -UR6, URZ ;  /* 0x8000000607068290 */ /* 0x000fe4000fffe0ff */
[----:B------:R-:W-:Y:S02]  /*61d0*/  @!UP0 UIMAD UR38, UR4, UR5, UR38 ;  /* 0x00000005042682a4 */ /* 0x000fe4000f8e0226 */
[----:B------:R-:W-:Y:S01]  /*61e0*/  @!UP0 UIMAD UR37, UR6, UR14, UR37 ;  /* 0x0000000e062582a4 */ /* 0x000fe2000f8e0225 */
[----:B------:R-:W-:Y:S11]  /*61f0*/  @!P0 BRA `(.L_x_109) ;  /* 0x00000000007c8947 */ /* 0x000ff60003800000 */
[----:B------:R-:W2:Y:S01]  /*6200*/  LDCU.64 UR8, c[0x4][0x80] ;  /* 0x01001000ff0877ac */ /* 0x000ea20008000a00 */
[----:B------:R-:W-:Y:S01]  /*6210*/  MOV R2, 0x0 ;  /* 0x0000000000027802 */ /* 0x000fe20000000f00 */
[----:B------:R-:W-:Y:S02]  /*6220*/  HFMA2 R12, -RZ, RZ, 0, 5.9604644775390625e-08 ;  /* 0x00000001ff0c7431 */ /* 0x000fe400000001ff */
[----:B------:R-:W-:Y:S01]  /*6230*/  IMAD.MOV.U32 R8, RZ, RZ, 0x70 ;  /* 0x00000070ff087424 */ /* 0x000fe200078e00ff */
[----:B------:R3:W4:Y:S01]  /*6240*/  LDC.64 R14, c[0x4][R2] ;  /* 0x01000000020e7b82 */ /* 0x0007220000000a00 */
[----:B------:R-:W1:Y:S01]  /*6250*/  LDCU.64 UR6, c[0x4][0x88] ;  /* 0x01001100ff0677ac */ /* 0x000e620008000a00 */
[----:B------:R-:W-:Y:S01]  /*6260*/  IMAD.MOV.U32 R13, RZ, RZ, RZ ;  /* 0x000000ffff0d7224 */ /* 0x000fe200078e00ff */
[----:B------:R-:W1:Y:S01]  /*6270*/  LDCU.64 UR4, c[0x4][0x8] ;  /* 0x01000100ff0477ac */ /* 0x000e620008000a00 */
[----:B--2---:R-:W-:Y:S01]  /*6280*/  MOV R5, UR9 ;  /* 0x0000000900057c02 */ /* 0x004fe20008000f00 */
[----:B------:R-:W-:Y:S01]  /*6290*/  IMAD.U32 R4, RZ, RZ, UR8 ;  /* 0x00000008ff047e24 */ /* 0x000fe2000f8e00ff */
[----:B-1----:R-:W-:Y:S01]  /*62a0*/  MOV R7, UR7 ;  /* 0x0000000700077c02 */ /* 0x002fe20008000f00 */
[----:B------:R-:W-:Y:S01]  /*62b0*/  IMAD.U32 R6, RZ, RZ, UR6 ;  /* 0x00000006ff067e24 */ /* 0x000fe2000f8e00ff */
[----:B------:R-:W-:Y:S01]  /*62c0*/  MOV R11, UR5 ;  /* 0x00000005000b7c02 */ /* 0x000fe20008000f00 */
[----:B------:R-:W-:Y:S02]  /*62d0*/  IMAD.U32 R10, RZ, RZ, UR4 ;  /* 0x00000004ff0a7e24 */ /* 0x000fe4000f8e00ff */
[----:B------:R-:W-:Y:S07]  /*62e0*/  LEPC R20, `(.L_x_110) ;  /* 0x000000001014794e */ /* 0x000fee0000000000 */
[----:B---345:R-:W-:Y:S05]  /*62f0*/  CALL.ABS.NOINC R14 ;  /* 0x000000000e007343 */ /* 0x038fea0003c00000 */
.L_x_110:
[----:B------:R-:W1:Y:S01]  /*6300*/  LDCU.64 UR8, c[0x4][0x80] ;  /* 0x01001000ff0877ac */ /* 0x000e620008000a00 */
[----:B------:R-:W2:Y:S01]  /*6310*/  LDC.64 R2, c[0x4][R2] ;  /* 0x0100000002027b82 */ /* 0x000ea20000000a00 */
[----:B------:R-:W-:Y:S02]  /*6320*/  HFMA2 R12, -RZ, RZ, 0, 5.9604644775390625e-08 ;  /* 0x00000001ff0c7431 */ /* 0x000fe400000001ff */
[----:B------:R-:W-:Y:S02]  /*6330*/  IMAD.MOV.U32 R8, RZ, RZ, 0x70 ;  /* 0x00000070ff087424 */ /* 0x000fe400078e00ff */
[----:B------:R-:W-:Y:S01]  /*6340*/  IMAD.MOV.U32 R13, RZ, RZ, RZ ;  /* 0x000000ffff0d7224 */ /* 0x000fe200078e00ff */
[----:B------:R-:W3:Y:S01]  /*6350*/  LDCU.64 UR6, c[0x4][0x88] ;  /* 0x01001100ff0677ac */ /* 0x000ee20008000a00 */
[----:B------:R-:W4:Y:S01]  /*6360*/  LDCU.64 UR4, c[0x4][0x8] ;  /* 0x01000100ff0477ac */ /* 0x000f220008000a00 */
[----:B-1----:R-:W-:Y:S02]  /*6370*/  MOV R4, UR8 ;  /* 0x0000000800047c02 */ /* 0x002fe40008000f00 */
[----:B------:R-:W-:Y:S02]  /*6380*/  MOV R5, UR9 ;  /* 0x0000000900057c02 */ /* 0x000fe40008000f00 */
[----:B---3--:R-:W-:Y:S01]  /*6390*/  MOV R7, UR7 ;  /* 0x0000000700077c02 */ /* 0x008fe20008000f00 */
[----:B------:R-:W-:Y:S01]  /*63a0*/  IMAD.U32 R6, RZ, RZ, UR6 ;  /* 0x00000006ff067e24 */ /* 0x000fe2000f8e00ff */
[----:B----4-:R-:W-:Y:S01]  /*63b0*/  MOV R11, UR5 ;  /* 0x00000005000b7c02 */ /* 0x010fe20008000f00 */
[----:B------:R-:W-:Y:S02]  /*63c0*/  IMAD.U32 R10, RZ, RZ, UR4 ;  /* 0x00000004ff0a7e24 */ /* 0x000fe4000f8e00ff */
[----:B------:R-:W-:Y:S07]  /*63d0*/  LEPC R20, `(.L_x_109) ;  /* 0x000000001014794e */ /* 0x000fee0000000000 */
[----:B--2---:R-:W-:Y:S05]  /*63e0*/  CALL.ABS.NOINC R2 ;  /* 0x0000000002007343 */ /* 0x004fea0003c00000 */
.L_x_109:
[----:B------:R-:W-:Y:S05]  /*63f0*/  BSYNC.RECONVERGENT B6 ;  /* 0x0000000000067941 */ /* 0x000fea0003800200 */
.L_x_108:
[----:B------:R-:W-:Y:S02]  /*6400*/  R2UR UR6, R149 ;  /* 0x00000000950672ca */ /* 0x000fe400000e0000 */
[----:B------:R-:W-:Y:S02]  /*6410*/  R2UR UR5, R162 ;  /* 0x00000000a20572ca */ /* 0x000fe400000e0000 */
[----:B------:R-:W-:Y:S02]  /*6420*/  R2UR UR4, R161 ;  /* 0x00000000a10472ca */ /* 0x000fe400000e0000 */
[----:B------:R-:W-:Y:S02]  /*6430*/  ISETP.NE.U32.AND P4, PT, R142, RZ, PT ;  /* 0x000000ff8e00720c */ /* 0x000fe40003f85070 */
[----:B------:R-:W-:Y:S02]  /*6440*/  ISETP.NE.U32.AND P2, PT, RZ, UR54, PT ;  /* 0x00000036ff007c0c */ /* 0x000fe4000bf45070 */
[----:B------:R-:W-:Y:S02]  /*6450*/  ISETP.NE.AND.EX P4, PT, R143, RZ, PT, P4 ;  /* 0x000000ff8f00720c */ /* 0x000fe40003f85340 */
[----:B------:R-:W-:Y:S01]  /*6460*/  ISETP.NE.AND.EX P2, PT, RZ, UR55, PT, P2 ;  /* 0x00000037ff007c0c */ /* 0x000fe2000bf45320 */
[----:B------:R-:W-:Y:S02]  /*6470*/  UISETP.NE.AND UP2, UPT, UR6, URZ, UPT ;  /* 0x000000ff0600728c */ /* 0x000fe4000bf45270 */
[----:B------:R-:W-:Y:S04]  /*6480*/  UISETP.NE.U32.AND UP0, UPT, UR5, URZ, UPT ;  /* 0x000000ff0500728c */ /* 0x000fe8000bf05070 */
[----:B------:R-:W-:Y:S01]  /*6490*/  UISETP.NE.AND.EX UP1, UPT, UR4, URZ, UPT, UP0 ;  /* 0x000000ff0400728c */ /* 0x000fe2000bf25300 */
[----:B------:R-:W-:Y:S01]  /*64a0*/  PLOP3.LUT P1, PT, PT, PT, UP2, 0x80, 0x8 ;  /* 0x000000000008781c */ /* 0x000fe20003f2f028 */
[----:B------:R-:W-:Y:S03]  /*64b0*/  UPLOP3.LUT UP0, UPT, UPT, UPT, UPT, 0x40, 0x4 ;  /* 0x000000000004789c */ /* 0x000fe60003f0e870 */
[----:B------:R-:W-:Y:S06]  /*64c0*/  @UP2 UPLOP3.LUT UP0, UPT, UPT, UPT, UP1, 0x80, 0x8 ;  /* 0x000000000008289c */ /* 0x000fec0003f0f010 */
[----:B------:R-:W-:Y:S01]  /*64d0*/  PLOP3.LUT P0, PT, PT, PT, UP0, 0x80, 0x8 ;  /* 0x000000000008781c */ /* 0x000fe20003f0f008 */
[----:B------:R-:W-:Y:S01]  /*64e0*/  @!UPT UIADD3 URZ, UPT, UPT, URZ, URZ, URZ ;  /* 0x000000fffffff290 */ /* 0x000fe2000fffe0ff */
[----:B------:R-:W-:Y:S11]  /*64f0*/  BRA.U !UP1, `(.L_x_111) ;  /* 0x0000000109407547 */ /* 0x000ff6000b800000 */
[----:B------:R-:W-:Y:S01]  /*6500*/  UISETP.NE.U32.AND UP0, UPT, UR54, URZ, UPT ;  /* 0x000000ff3600728c */ /* 0x000fe2000bf05070 */
[----:B------:R-:W-:Y:S01]  /*6510*/  R2UR UR6, R162 ;  /* 0x00000000a20672ca */ /* 0x000fe200000e0000 */
[----:B------:R-:W2:Y:S01]  /*6520*/  LDCU.64 UR8, c[0x0][0x358] ;  /* 0x00006b00ff0877ac */ /* 0x000ea20008000a00 */
[----:B------:R-:W-:Y:S02]  /*6530*/  HFMA2 R146, -RZ, RZ, 0, 5.9604644775390625e-08 ;  /* 0x00000001ff927431 */ /* 0x000fe400000001ff */
[----:B-1----:R-:W-:Y:S01]  /*6540*/  IMAD.MOV.U32 R0, RZ, RZ, 0x1 ;  /* 0x00000001ff007424 */ /* 0x002fe200078e00ff */
[----:B------:R-:W-:Y:S06]  /*6550*/  UISETP.NE.AND.EX UP0, UPT, UR55, URZ, UPT, UP0 ;  /* 0x000000ff3700728c */ /* 0x000fec000bf05300 */
[----:B------:R-:W-:Y:S05]  /*6560*/  PLOP3.LUT P3, PT, PT, PT, UP0, 0x80, 0x8 ;  /* 0x000000000008781c */ /* 0x000fea0003f6f008 */
[----:B------:R-:W1:Y:S01]  /*6570*/  @UP0 LDCU.64 UR4, c[0x0][0x888] ;  /* 0x00011100ff0407ac */ /* 0x000e620008000a00 */
[----:B------:R-:W-:Y:S07]  /*6580*/  @UP0 UIMAD UR6, UR36, UR6, URZ ;  /* 0x00000006240602a4 */ /* 0x000fee000f8e02ff */
[----:B------:R-:W-:Y:S01]  /*6590*/  @!P3 PRMT R146, R0, 0x7610, R146 ;  /* 0x000076100092b816 */ /* 0x000fe20000000092 */
[----:B-1----:R-:W-:Y:S06]  /*65a0*/  @UP0 UIMAD.WIDE UR4, UR6, 0x4, UR4 ;  /* 0x00000004060408a5 */ /* 0x002fec000f8e0204 */
[----:B------:R-:W-:Y:S02]  /*65b0*/  IMAD.U32 R2, RZ, RZ, UR4 ;  /* 0x00000004ff027e24 */ /* 0x000fe4000f8e00ff */
[----:B------:R-:W-:Y:S03]  /*65c0*/  IMAD.U32 R3, RZ, RZ, UR5 ;  /* 0x00000005ff037e24 */ /* 0x000fe6000f8e00ff */
[----:B------:R-:W1:Y:S02]  /*65d0*/  @!UP0 LDCU UR4, c[0x0][0x880] ;  /* 0x00011000ff0487ac */ /* 0x000e640008000800 */
[----:B--2--5:R2:W5:Y:S02]  /*65e0*/  @P3 LDG.E R73, desc[UR8][R2.64] ;  /* 0x0000000802493981 */ /* 0x024564000c1e1900 */
[----:B-12---:R-:W-:Y:S02]  /*65f0*/  @!P3 MOV R73, UR4 ;  /* 0x000000040049bc02 */ /* 0x006fe40008000f00 */
.L_x_111:
[----:B------:R-:W-:Y:S05]  /*6600*/  @!P4 BRA `(.L_x_112) ;  /* 0x000000000024c947 */ /* 0x000fea0003800000 */
[----:B------:R-:W-:Y:S01]  /*6610*/  ISETP.NE.U32.AND P3, PT, R140, RZ, PT ;  /* 0x000000ff8c00720c */ /* 0x000fe20003f65070 */
[----:B------:R-:W2:Y:S03]  /*6620*/  LDCU.64 UR4, c[0x0][0x358] ;  /* 0x00006b00ff0477ac */ /* 0x000ea60008000a00 */
[----:B------:R-:W-:Y:S11]  /*6630*/  ISETP.NE.AND.EX P3, PT, R141, RZ, PT, P3 ;  /* 0x000000ff8d00720c */ /* 0x000ff60003f65330 */
[----:B------:R-:W-:Y:S02]  /*6640*/  @!UPT UIADD3 URZ, UPT, UPT, URZ, URZ, URZ ;  /* 0x000000fffffff290 */ /* 0x000fe4000fffe0ff */
[----:B------:R-:W3:Y:S01]  /*6650*/  @P3 LDC.64 R2, c[0x0][0x8a8] ;  /* 0x00022a00ff023b82 */ /* 0x000ee20000000a00 */
[----:B-1----:R-:W-:Y:S04]  /*6660*/  @P3 IMAD R0, R142, UR36, RZ ;  /* 0x000000248e003c24 */ /* 0x002fe8000f8e02ff */
[----:B---3--:R-:W-:Y:S05]  /*6670*/  @P3 IMAD.WIDE R2, R0, 0x4, R2 ;  /* 0x0000000400023825 */ /* 0x008fea00078e0202 */
[----:B--2--5:R2:W5:Y:S02]  /*6680*/  @P3 LDG.E R70, desc[UR4][R2.64] ;  /* 0x0000000402463981 */ /* 0x024564000c1e1900 */
[----:B--2---:R-:W3:Y:S02]  /*6690*/  @!P3 LDC R70, c[0x0][0x8a0] ;  /* 0x00022800ff46bb82 */ /* 0x004ee40000000800 */
.L_x_112:
[----:B-----5:R-:W-:Y:S01]  /*66a0*/  FSETP.NEU.AND P3, PT, R73, RZ, PT ;  /* 0x000000ff4900720b */ /* 0x020fe20003f6d000 */
[----:B------:R-:W-:Y:S01]  /*66b0*/  IMAD.SHL.U32 R165, R144, 0x2, RZ ;  /* 0x0000000290a57824 */ /* 0x000fe200078e00ff */
[----:B------:R-:W-:Y:S01]  /*66c0*/  SEL R5, RZ, 0xffffffff, P2 ;  /* 0xffffffffff057807 */ /* 0x000fe20001000000 */
[----:B------:R-:W-:Y:S01]  /*66d0*/  IMAD.SHL.U32 R79, R158, 0x10, RZ ;  /* 0x000000109e4f7824 */ /* 0x000fe200078e00ff */
[----:B------:R-:W-:Y:S01]  /*66e0*/  @P1 LOP3.LUT P2, RZ, R146, 0xff, RZ, 0xc0, !PT ;  /* 0x000000ff92ff1812 */ /* 0x000fe2000784c0ff */
[----:B------:R-:W-:Y:S01]  /*66f0*/  VIADD R108, R165, UR44 ;  /* 0x0000002ca56c7c36 */ /* 0x000fe20008000000 */
[----:B-1----:R-:W-:Y:S01]  /*6700*/  @P1 SEL R0, RZ, 0xffffffff, P3 ;  /* 0xffffffffff001807 */ /* 0x002fe20001800000 */
[----:B------:R-:W-:Y:S01]  /*6710*/  IMAD.SHL.U32 R85, R159, 0x10, RZ ;  /* 0x000000109f557824 */ /* 0x000fe200078e00ff */
[----:B------:R-:W-:Y:S01]  /*6720*/  LOP3.LUT R157, R157, 0x1, RZ, 0x3c, !PT ;  /* 0x000000019d9d7812 */ /* 0x000fe200078e3cff */
[----:B------:R-:W-:Y:S01]  /*6730*/  IMAD.IADD R154, R108, 0x1, R79 ;  /* 0x000000016c9a7824 */ /* 0x000fe200078e024f */
[----:B------:R-:W-:Y:S01]  /*6740*/  @P0 SEL R0, R5, R0, !P2 ;  /* 0x0000000005000207 */ /* 0x000fe20005000000 */
[----:B------:R-:W-:Y:S01]  /*6750*/  BSSY B1, `(.L_x_113) ;  /* 0x000004f000017945 */ /* 0x000fe20003800000 */
[----:B------:R-:W-:Y:S01]  /*6760*/  LEA R166, R68, UR44, 0x3 ;  /* 0x0000002c44a67c11 */ /* 0x000fe2000f8e18ff */
[----:B------:R-:W-:Y:S01]  /*6770*/  IMAD.MOV.U32 R84, RZ, RZ, 0x1 ;  /* 0x00000001ff547424 */ /* 0x000fe200078e00ff */
[----:B------:R-:W-:Y:S01]  /*6780*/  @P1 LOP3.LUT R0, R0, 0x1, RZ, 0xc0, !PT ;  /* 0x0000000100001812 */ /* 0x000fe200078ec0ff */
[----:B------:R-:W-:Y:S01]  /*6790*/  IMAD R71, R68, 0x100, R69 ;  /* 0x0000010044477824 */ /* 0x000fe200078e0245 */
[----:B------:R-:W-:Y:S01]  /*67a0*/  SHF.L.U32 R3, R156, 0x1f, RZ ;  /* 0x0000001f9c037819 */ /* 0x000fe200000006ff */
[----:B------:R-:W-:Y:S01]  /*67b0*/  IMAD.MOV.U32 R78, RZ, RZ, RZ ;  /* 0x000000ffff4e7224 */ /* 0x000fe200078e00ff */
[----:B------:R-:W-:Y:S02]  /*67c0*/  ISETP.NE.U32.OR P6, PT, R0, 0x1, !P1 ;  /* 0x000000010000780c */ /* 0x000fe40004fc5470 */
[----:B------:R-:W-:Y:S02]  /*67d0*/  CS2R R138, SRZ ;  /* 0x00000000008a7805 */ /* 0x000fe4000001ff00 */
[----:B------:R-:W-:Y:S02]  /*67e0*/  PLOP3.LUT P2, PT, PT, PT, UP1, 0x80, 0x8 ;  /* 0x000000000008781c */ /* 0x000fe40003f4f018 */
[----:B------:R-:W-:Y:S02]  /*67f0*/  CS2R R136, SRZ ;  /* 0x0000000000887805 */ /* 0x000fe4000001ff00 */
[----:B------:R-:W-:Y:S02]  /*6800*/  LOP3.LUT P4, R151, R146, 0xff, RZ, 0xc0, !PT ;  /* 0x000000ff92977812 */ /* 0x000fe4000788c0ff */
[----:B------:R-:W-:Y:S02]  /*6810*/  CS2R R130, SRZ ;  /* 0x0000000000827805 */ /* 0x000fe4000001ff00 */
[----:B------:R-:W-:Y:S02]  /*6820*/  SEL R0, RZ, 0xffffffff, P3 ;  /* 0xffffffffff007807 */ /* 0x000fe40001800000 */
[----:B------:R-:W-:Y:S02]  /*6830*/  CS2R R128, SRZ ;  /* 0x0000000000807805 */ /* 0x000fe4000001ff00 */
[----:B------:R-:W-:Y:S02]  /*6840*/  P2R R163, PR, RZ, 0x40 ;  /* 0x00000040ffa37803 */ /* 0x000fe40000000000 */
[----:B------:R-:W-:Y:S02]  /*6850*/  CS2R R122, SRZ ;  /* 0x00000000007a7805 */ /* 0x000fe4000001ff00 */
[----:B------:R-:W-:Y:S02]  /*6860*/  CS2R R120, SRZ ;  /* 0x0000000000787805 */ /* 0x000fe4000001ff00 */
[----:B------:R-:W-:Y:S02]  /*6870*/  CS2R R114, SRZ ;  /* 0x0000000000727805 */ /* 0x000fe4000001ff00 */
[----:B------:R-:W-:Y:S02]  /*6880*/  CS2R R112, SRZ ;  /* 0x0000000000707805 */ /* 0x000fe4000001ff00 */
[----:B------:R-:W-:Y:S02]  /*6890*/  @P6 SHF.L.U32 R2, R157, 0x1f, RZ ;  /* 0x0000001f9d026819 */ /* 0x000fe400000006ff */
[----:B------:R-:W-:Y:S02]  /*68a0*/  CS2R R106, SRZ ;  /* 0x00000000006a7805 */ /* 0x000fe4000001ff00 */
[----:B------:R-:W-:Y:S02]  /*68b0*/  @P2 SEL R0, R5, R0, !P4 ;  /* 0x0000000005002207 */ /* 0x000fe40006000000 */
[----:B------:R-:W-:Y:S01]  /*68c0*/  CS2R R104, SRZ ;  /* 0x0000000000687805 */ /* 0x000fe2000001ff00 */
[----:B------:R-:W1:Y:S01]  /*68d0*/  @P6 SYNCS.PHASECHK.TRANS64.TRYWAIT P1, [UR44+0xa0], R2 ;  /* 0x0000a002ff0065a7 */ /* 0x000e62000802112c */
[----:B------:R-:W-:Y:S02]  /*68e0*/  CS2R R98, SRZ ;  /* 0x0000000000627805 */ /* 0x000fe4000001ff00 */
[----:B------:R-:W-:Y:S02]  /*68f0*/  LOP3.LUT R0, R0, 0x1, RZ, 0xc0, !PT ;  /* 0x0000000100007812 */ /* 0x000fe400078ec0ff */
[----:B------:R-:W-:Y:S02]  /*6900*/  CS2R R96, SRZ ;  /* 0x0000000000607805 */ /* 0x000fe4000001ff00 */
[----:B------:R-:W-:Y:S02]  /*6910*/  CS2R R90, SRZ ;  /* 0x00000000005a7805 */ /* 0x000fe4000001ff00 */
[----:B------:R-:W-:Y:S02]  /*6920*/  CS2R R88, SRZ ;  /* 0x0000000000587805 */ /* 0x000fe4000001ff00 */
[----:B------:R-:W-:Y:S02]  /*6930*/  ISETP.NE.U32.AND P5, PT, R0, 0x1, PT ;  /* 0x000000010000780c */ /* 0x000fe40003fa5070 */
[----:B------:R-:W-:Y:S02]  /*6940*/  CS2R R82, SRZ ;  /* 0x0000000000527805 */ /* 0x000fe4000001ff00 */
[----:B------:R-:W-:Y:S01]  /*6950*/  CS2R R80, SRZ ;  /* 0x0000000000507805 */ /* 0x000fe2000001ff00 */
[----:B------:R-:W-:Y:S01]  /*6960*/  IMAD.IADD R164, R108, 0x1, R85 ;  /* 0x000000016ca47824 */ /* 0x000fe200078e0255 */
[----:B------:R-:W-:Y:S01]  /*6970*/  P2R R86, PR, RZ, 0x20 ;  /* 0x00000020ff567803 */ /* 0x000fe20000000000 */
[----:B------:R-:W-:Y:S01]  /*6980*/  IMAD.IADD R153, R85, 0x1, R154 ;  /* 0x0000000155997824 */ /* 0x000fe200078e029a */
[----:B------:R2:W4:Y:S01]  /*6990*/  SYNCS.PHASECHK.TRANS64.TRYWAIT P0, [R166+URZ+0x110], R3 ;  /* 0x00011003a60075a7 */ /* 0x00052200080011ff */
[----:B-1----:R-:W-:Y:S01]  /*69a0*/  @P6 SEL R84, RZ, 0x1, !P1 ;  /* 0x00000001ff546807 */ /* 0x002fe20004800000 */
[----:B--2---:R-:W-:Y:S06]  /*69b0*/  @!P6 BRA `(.L_x_114) ;  /* 0x0000000000a0e947 */ /* 0x004fec0003800000 */
[----:B------:R-:W-:Y:S01]  /*69c0*/  @P5 IMAD.MOV.U32 R5, RZ, RZ, -0x10 ;  /* 0xfffffff0ff055424 */ /* 0x000fe200078e00ff */
[----:B------:R-:W-:Y:S01]  /*69d0*/  ISETP.NE.AND P1, PT, R84, RZ, PT ;  /* 0x000000ff5400720c */ /* 0x000fe20003f25270 */
[----:B------:R-:W-:Y:S01]  /*69e0*/  BSSY B0, `(.L_x_115) ;  /* 0x0000010000007945 */ /* 0x000fe20003800000 */
[----:B------:R-:W-:Y:S02]  /*69f0*/  ISETP.NE.U32.AND P6, PT, R145, 0x1, PT ;  /* 0x000000019100780c */ /* 0x000fe40003fc5070 */
[----:B------:R-:W-:Y:S02]  /*6a00*/  CS2R R90, SRZ ;  /* 0x00000000005a7805 */ /* 0x000fe4000001ff00 */
[----:B------:R-:W-:Y:S02]  /*6a10*/  CS2R R88, SRZ ;  /* 0x0000000000587805 */ /* 0x000fe4000001ff00 */
[----:B------:R-:W-:Y:S02]  /*6a20*/  CS2R R106, SRZ ;  /* 0x00000000006a7805 */ /* 0x000fe4000001ff00 */
[----:B------:R-:W-:Y:S02]  /*6a30*/  @P5 SEL R5, R5, 0x10, !P6 ;  /* 0x0000001005055807 */ /* 0x000fe40007000000 */
[----:B------:R-:W-:Y:S02]  /*6a40*/  CS2R R104, SRZ ;  /* 0x0000000000687805 */ /* 0x000fe4000001ff00 */
[----:B------:R-:W-:Y:S02]  /*6a50*/  CS2R R122, SRZ ;  /* 0x00000000007a7805 */ /* 0x000fe4000001ff00 */
[----:B------:R-:W-:Y:S01]  /*6a60*/  CS2R R120, SRZ ;  /* 0x0000000000787805 */ /* 0x000fe2000001ff00 */
[----:B------:R-:W-:Y:S02]  /*6a70*/  @P5 IMAD.IADD R6, R108, 0x1, R5 ;  /* 0x000000016c065824 */ /* 0x000fe400078e0205 */
[C---:B------:R-:W-:Y:S02]  /*6a80*/  @P5 IMAD.IADD R4, R5.reuse, 0x1, R164 ;  /* 0x0000000105045824 */ /* 0x040fe400078e02a4 */
[----:B------:R-:W-:Y:S01]  /*6a90*/  @P5 IMAD.IADD R2, R5, 0x1, R154 ;  /* 0x0000000105025824 */ /* 0x000fe200078e029a */
[----:B------:R-:W-:Y:S06]  /*6aa0*/  @P1 BRA `(.L_x_116) ;  /* 0x00000000000c1947 */ /* 0x000fec0003800000 */
[----:B------:R-:W-:Y:S04]  /*6ab0*/  SHF.L.U32 R7, R157, 0x1f, RZ ;  /* 0x0000001f9d077819 */ /* 0x000fe800000006ff */
[----:B------:R-:W1:Y:S02]  /*6ac0*/  SYNCS.PHASECHK.TRANS64.TRYWAIT P1, [UR44+0xa0], R7 ;  /* 0x0000a007ff0075a7 */ /* 0x000e64000802112c */
[----:B-1----:R-:W-:Y:S05]  /*6ad0*/  @!P1 BRA `(.L_x_117) ;  /* 0x0000006000209947 */ /* 0x002fea0003800000 */
.L_x_116:
[----:B------:R-:W-:Y:S05]  /*6ae0*/  BSYNC B0 ;  /* 0x0000000000007941 */ /* 0x000fea0003800000 */
.L_x_115:
[----:B------:R-:W-:Y:S01]  /*6af0*/  ISETP.NE.AND P1, PT, R86, RZ, PT ;  /* 0x000000ff5600720c */ /* 0x000fe20003f25270 */
[----:B------:R-:W-:Y:S01]  /*6b00*/  IMAD.MOV.U32 R139, RZ, RZ, RZ ;  /* 0x000000ffff8b7224 */ /* 0x000fe200078e00ff */
[----:B------:R-:W-:Y:S02]  /*6b10*/  CS2R R136, SRZ ;  /* 0x0000000000887805 */ /* 0x000fe4000001ff00 */
[----:B------:R-:W-:Y:S02]  /*6b20*/  CS2R R82, SRZ ;  /* 0x0000000000527805 */ /* 0x000fe4000001ff00 */
[----:B------:R-:W-:Y:S02]  /*6b30*/  CS2R R80, SRZ ;  /* 0x0000000000507805 */ /* 0x000fe4000001ff00 */
[----:B------:R-:W-:Y:S02]  /*6b40*/  CS2R R98, SRZ ;  /* 0x0000000000627805 */ /* 0x000fe4000001ff00 */
[----:B------:R-:W-:Y:S02]  /*6b50*/  CS2R R96, SRZ ;  /* 0x0000000000607805 */ /* 0x000fe4000001ff00 */
[----:B------:R-:W-:Y:S02]  /*6b60*/  CS2R R114, SRZ ;  /* 0x0000000000727805 */ /* 0x000fe4000001ff00 */
[----:B------:R-:W-:Y:S02]  /*6b70*/  CS2R R112, SRZ ;  /* 0x0000000000707805 */ /* 0x000fe4000001ff00 */
[----:B------:R-:W-:Y:S02]  /*6b80*/  CS2R R130, SRZ ;  /* 0x0000000000827805 */ /* 0x000fe4000001ff00 */
[----:B------:R-:W-:Y:S01]  /*6b90*/  CS2R R128, SRZ ;  /* 0x0000000000807805 */ /* 0x000fe2000001ff00 */
[----:B------:R-:W-:Y:S01]  /*6ba0*/  IMAD.MOV.U32 R78, RZ, RZ, 0x1 ;  /* 0x00000001ff4e7424 */ /* 0x000fe200078e00ff */
[----:B------:R2:W2:Y:S01]  /*6bb0*/  @P1 LDS.128 R88, [R6+0x400] ;  /* 0x0004000006581984 */ /* 0x0004a20000000c00 */
[----:B-1----:R-:W-:Y:S03]  /*6bc0*/  @P1 IMAD.IADD R0, R5, 0x1, R153 ;  /* 0x0000000105001824 */ /* 0x002fe600078e0299 */
[----:B------:R1:W1:Y:S04]  /*6bd0*/  @P1 LDS.128 R104, [R4+0x400] ;  /* 0x0004000004681984 */ /* 0x0002680000000c00 */
[----:B------:R1:W1:Y:S04]  /*6be0*/  @P1 LDS.128 R120, [R2+0x400] ;  /* 0x0004000002781984 */ /* 0x0002680000000c00 */
[----:B------:R1:W1:Y:S04]  /*6bf0*/  @P1 LDS.128 R136, [R0+0x400] ;  /* 0x0004000000881984 */ /* 0x0002680000000c00 */
[----:B------:R1:W1:Y:S04]  /*6c00*/  @P1 LDS.128 R80, [R165+UR44+0x400] ;  /* 0x0004002ca5501984 */ /* 0x0002680008000c00 */
[----:B------:R1:W1:Y:S04]  /*6c10*/  @P1 LDS.128 R96, [R164+0x400] ;  /* 0x00040000a4601984 */ /* 0x0002680000000c00 */
[----:B------:R1:W1:Y:S04]  /*6c20*/  @P1 LDS.128 R112, [R154+0x400] ;  /* 0x000400009a701984 */ /* 0x0002680000000c00 */
[----:B------:R1:W1:Y:S02]  /*6c30*/  @P1 LDS.128 R128, [R153+0x400] ;  /* 0x0004000099801984 */ /* 0x0002640000000c00 */
.L_x_114:
[----:B------:R-:W-:Y:S05]  /*6c40*/  BSYNC B1 ;  /* 0x0000000000017941 */ /* 0x000fea0003800000 */
.L_x_113:
[----:B-1----:R-:W-:Y:S04]  /*6c50*/  SHF.R.U32.HI R0, RZ, 0x15, R71 ;  /* 0x00000015ff007819 */ /* 0x002fe80000011647 */
[----:B------:R-:W-:Y:S01]  /*6c60*/  LOP3.LUT P1, RZ, R0, 0x3, R147, 0x48, !PT ;  /* 0x0000000300ff7812 */ /* 0x000fe20007824893 */
[----:B------:R-:W-:Y:S01]  /*6c70*/  @!UPT UIADD3 URZ, UPT, UPT, URZ, URZ, URZ ;  /* 0x000000fffffff290 */ /* 0x000fe2000fffe0ff */
[----:B----4-:R-:W-:Y:S11]  /*6c80*/  @P0 BRA `(.L_x_118) ;  /* 0x0000000000080947 */ /* 0x010ff60003800000 */
[----:B------:R-:W1:Y:S02]  /*6c90*/  SYNCS.PHASECHK.TRANS64.TRYWAIT P0, [R166+URZ+0x110], R3 ;  /* 0x00011003a60075a7 */ /* 0x000e6400080011ff */
[----:B-1----:R-:W-:Y:S05]  /*6ca0*/  @!P0 BRA `(.L_x_119) ;  /* 0x0000005c00c48947 */ /* 0x002fea0003800000 */
.L_x_118:
[----:B------:R-:W-:Y:S05]  /*6cb0*/  @!P1 BRA `(.L_x_120) ;  /* 0x0000000000409947 */ /* 0x000fea0003800000 */
[----:B------:R-:W4:Y:S01]  /*6cc0*/  LDCU.64 UR8, c[0x4][0x70] ;  /* 0x01000e00ff0877ac */ /* 0x000f220008000a00 */
[----:B-1----:R-:W-:Y:S01]  /*6cd0*/  MOV R3, 0x0 ;  /* 0x0000000000037802 */ /* 0x002fe20000000f00 */
[----:B------:R-:W-:Y:S02]  /*6ce0*/  HFMA2 R12, -RZ, RZ, 0, 5.9604644775390625e-08 ;  /* 0x00000001ff0c7431 */ /* 0x000fe400000001ff */
[----:B------:R-:W-:Y:S02]  /*6cf0*/  IMAD.MOV.U32 R8, RZ, RZ, 0x192 ;  /* 0x00000192ff087424 */ /* 0x000fe400078e00ff */
[----:B------:R-:W-:Y:S01]  /*6d00*/  IMAD.MOV.U32 R13, RZ, RZ, RZ ;  /* 0x000000ffff0d7224 */ /* 0x000fe200078e00ff */
[----:B------:R-:W1:Y:S01]  /*6d10*/  LDCU.64 UR6, c[0x4][0x78] ;  /* 0x01000f00ff0677ac */ /* 0x000e620008000a00 */
[----:B------:R-:W3:Y:S01]  /*6d20*/  LDC.64 R2, c[0x4][R3] ;  /* 0x0100000003027b82 */ /* 0x000ee20000000a00 */
[----:B------:R-:W5:Y:S01]  /*6d30*/  LDCU.64 UR4, c[0x4][0x10] ;  /* 0x01000200ff0477ac */ /* 0x000f620008000a00 */
[----:B----4-:R-:W-:Y:S01]  /*6d40*/  MOV R5, UR9 ;  /* 0x0000000900057c02 */ /* 0x010fe20008000f00 */
[----:B------:R-:W-:Y:S01]  /*6d50*/  IMAD.U32 R4, RZ, RZ, UR8 ;  /* 0x00000008ff047e24 */ /* 0x000fe2000f8e00ff */
[----:B-1----:R-:W-:Y:S01]  /*6d60*/  MOV R7, UR7 ;  /* 0x0000000700077c02 */ /* 0x002fe20008000f00 */
[----:B--2---:R-:W-:Y:S01]  /*6d70*/  IMAD.U32 R6, RZ, RZ, UR6 ;  /* 0x00000006ff067e24 */ /* 0x004fe2000f8e00ff */
[----:B-----5:R-:W-:Y:S01]  /*6d80*/  MOV R11, UR5 ;  /* 0x00000005000b7c02 */ /* 0x020fe20008000f00 */
[----:B------:R-:W-:Y:S02]  /*6d90*/  IMAD.U32 R10, RZ, RZ, UR4 ;  /* 0x00000004ff0a7e24 */ /* 0x000fe4000f8e00ff */
[----:B------:R-:W-:Y:S07]  /*6da0*/  LEPC R20, `(.L_x_120) ;  /* 0x000000001014794e */ /* 0x000fee0000000000 */
[----:B---3--:R-:W-:Y:S05]  /*6db0*/  CALL.ABS.NOINC R2 ;  /* 0x0000000002007343 */ /* 0x008fea0003c00000 */
.L_x_120:
[----:B------:R-:W-:Y:S05]  /*6dc0*/  WARPSYNC.ALL ;  /* 0x0000000000007948 */ /* 0x000fea0003800000 */
[----:B------:R-:W-:Y:S01]  /*6dd0*/  R2UR UR4, R71 ;  /* 0x00000000470472ca */ /* 0x000fe200000e0000 */
[--C-:B------:R-:W-:Y:S01]  /*6de0*/  HADD2.F32 R72, -RZ, R80.reuse.H0_H0 ;  /* 0x20000050ff487230 */ /* 0x100fe20000004100 */
[----:B------:R-:W-:Y:S01]  /*6df0*/  MOV R87, 0xfffffff0 ;  /* 0xfffffff000577802 */ /* 0x000fe20000000f00 */
[----:B------:R-:W-:Y:S01]  /*6e00*/  HADD2.F32 R75, -RZ, R80.H1_H1 ;  /* 0x30000050ff4b7230 */ /* 0x000fe20000004100 */
[----:B------:R-:W-:Y:S01]  /*6e10*/  ISETP.NE.U32.AND P6, PT, R145, 0x1, PT ;  /* 0x000000019100780c */ /* 0x000fe20003fc5070 */
[----:B------:R-:W-:Y:S01]  /*6e20*/  HADD2.F32 R74, -RZ, R81.H1_H1 ;  /* 0x30000051ff4a7230 */ /* 0x000fe20000004100 */
[----:B------:R-:W-:Y:S01]  /*6e30*/  ISETP.NE.AND P0, PT, R160, RZ, PT ;  /* 0x000000ffa000720c */ /* 0x000fe20003f05270 */
[--C-:B------:R-:W-:Y:S01]  /*6e40*/  HADD2.F32 R77, -RZ, R99.reuse.H0_H0 ;  /* 0x20000063ff4d7230 */ /* 0x100fe20000004100 */
[----:B------:R-:W-:Y:S01]  /*6e50*/  SEL R87, R87, 0x10, !P6 ;  /* 0x0000001057577807 */ /* 0x000fe20007000000 */
[----:B------:R-:W-:Y:S01]  /*6e60*/  HADD2.F32 R76, -RZ, R99.H1_H1 ;  /* 0x30000063ff4c7230 */ /* 0x000fe20000004100 */
[----:B------:R-:W-:Y:S02]  /*6e70*/  BSSY.RECONVERGENT B0, `(.L_x_121) ;  /* 0x00000fb000007945 */ /* 0x000fe40003800200 */
[----:B------:R-:W-:Y:S01]  /*6e80*/  IADD3 R167, PT, PT, R108, R87, RZ ;  /* 0x000000576ca77210 */ /* 0x000fe20007ffe0ff */
[----:B--2---:R-:W3:Y:S01]  /*6e90*/  LDTM.x64 R4, tmem[UR4] ;  /* 0x00000004000479ee */ /* 0x004ee20008340000 */
[C---:B------:R-:W-:Y:S02]  /*6ea0*/  IADD3 R168, PT, PT, R87.reuse, R164, RZ ;  /* 0x000000a457a87210 */ /* 0x040fe40007ffe0ff */
[C---:B------:R-:W-:Y:S02]  /*6eb0*/  IADD3 R170, PT, PT, R87.reuse, R154, RZ ;  /* 0x0000009a57aa7210 */ /* 0x040fe40007ffe0ff */
[----:B------:R-:W-:Y:S01]  /*6ec0*/  IADD3 R169, PT, PT, R87, R153, RZ ;  /* 0x0000009957a97210 */ /* 0x000fe20007ffe0ff */
[C---:B---3--:R-:W-:Y:S01]  /*6ed0*/  FMUL R0, R70.reuse, R4 ;  /* 0x0000000446007220 */ /* 0x048fe20000400000 */
[C---:B------:R-:W-:Y:S01]  /*6ee0*/  FMUL R2, R70.reuse, R5 ;  /* 0x0000000546027220 */ /* 0x040fe20000400000 */
[C---:B-1----:R-:W-:Y:S01]  /*6ef0*/  FMUL R3, R70.reuse, R6 ;  /* 0x0000000646037220 */ /* 0x042fe20000400000 */
[C---:B------:R-:W-:Y:S01]  /*6f00*/  FMUL R7, R70.reuse, R7 ;  /* 0x0000000746077220 */ /* 0x040fe20000400000 */
[C---:B------:R-:W-:Y:S01]  /*6f10*/  FFMA R0, R73.reuse, R72, R0 ;  /* 0x0000004849007223 */ /* 0x040fe20000000000 */
[----:B------:R-:W-:Y:S02]  /*6f20*/  HADD2.F32 R72, -RZ, R81.H0_H0 ;  /* 0x20000051ff487230 */ /* 0x000fe40000004100 */
[C---:B------:R-:W-:Y:S01]  /*6f30*/  FFMA R2, R73.reuse, R75, R2 ;  /* 0x0000004b49027223 */ /* 0x040fe20000000002 */
[--C-:B------:R-:W-:Y:S02]  /*6f40*/  HADD2.F32 R75, -RZ, R82.reuse.H0_H0 ;  /* 0x20000052ff4b7230 */ /* 0x100fe40000004100 */
[C---:B------:R-:W-:Y:S01]  /*6f50*/  FMUL R4, R70.reuse, R8 ;  /* 0x0000000846047220 */ /* 0x040fe20000400000 */
[----:B------:R-:W-:Y:S01]  /*6f60*/  FMUL R5, R70, R9 ;  /* 0x0000000946057220 */ /* 0x000fe20000400000 */
[C---:B------:R-:W-:Y:S01]  /*6f70*/  FFMA R3, R73.reuse, R72, R3 ;  /* 0x0000004849037223 */ /* 0x040fe20000000003 */
[----:B------:R-:W-:Y:S01]  /*6f80*/  HADD2.F32 R72, -RZ, R82.H1_H1 ;  /* 0x30000052ff487230 */ /* 0x000fe20000004100 */
[----:B------:R-:W-:Y:S01]  /*6f90*/  F2FP.F16.F32.PACK_AB R92, R2, R0 ;  /* 0x00000000025c723e */ /* 0x000fe200000000ff */
[C---:B------:R-:W-:Y:S01]  /*6fa0*/  FFMA R7, R73.reuse, R74, R7 ;  /* 0x0000004a49077223 */ /* 0x040fe20000000007 */
[C---:B------:R-:W-:Y:S01]  /*6fb0*/  FFMA R4, R73.reuse, R75, R4 ;  /* 0x0000004b49047223 */ /* 0x040fe20000000004 */
[--C-:B------:R-:W-:Y:S02]  /*6fc0*/  HADD2.F32 R74, -RZ, R83.reuse.H0_H0 ;  /* 0x20000053ff4a7230 */ /* 0x100fe40000004100 */
[----:B------:R-:W-:Y:S01]  /*6fd0*/  FFMA R5, R73, R72, R5 ;  /* 0x0000004849057223 */ /* 0x000fe20000000005 */
[C---:B------:R-:W-:Y:S01]  /*6fe0*/  FMUL R6, R70.reuse, R10 ;  /* 0x0000000a46067220 */ /* 0x040fe20000400000 */
[----:B------:R-:W-:Y:S01]  /*6ff0*/  HADD2.F32 R72, -RZ, R83.H1_H1 ;  /* 0x30000053ff487230 */ /* 0x000fe20000004100 */
[----:B------:R-:W-:Y:S01]  /*7000*/  F2FP.F16.F32.PACK_AB R93, R7, R3 ;  /* 0x00000003075d723e */ /* 0x000fe200000000ff */
[C---:B------:R-:W-:Y:S01]  /*7010*/  FMUL R11, R70.reuse, R11 ;  /* 0x0000000b460b7220 */ /* 0x040fe20000400000 */
[----:B------:R-:W-:Y:S01]  /*7020*/  F2FP.F16.F32.PACK_AB R94, R5, R4 ;  /* 0x00000004055e723e */ /* 0x000fe200000000ff */
[C---:B------:R-:W-:Y:S01]  /*7030*/  FFMA R6, R73.reuse, R74, R6 ;  /* 0x0000004a49067223 */ /* 0x040fe20000000006 */
[C---:B------:R-:W-:Y:S01]  /*7040*/  FMUL R8, R70.reuse, R12 ;  /* 0x0000000c46087220 */ /* 0x040fe20000400000 */
[----:B------:R-:W-:Y:S01]  /*7050*/  FFMA R11, R73, R72, R11 ;  /* 0x00000048490b7223 */ /* 0x000fe2000000000b */
[--C-:B------:R-:W-:Y:S02]  /*7060*/  HADD2.F32 R72, -RZ, R88.reuse.H0_H0 ;  /* 0x20000058ff487230 */ /* 0x100fe40000004100 */
[C---:B------:R-:W-:Y:S01]  /*7070*/  FMUL R9, R70.reuse, R13 ;  /* 0x0000000d46097220 */ /* 0x040fe20000400000 */
[----:B------:R-:W-:Y:S02]  /*7080*/  HADD2.F32 R74, -RZ, R88.H1_H1 ;  /* 0x30000058ff4a7230 */ /* 0x000fe40000004100 */
[C---:B------:R-:W-:Y:S01]  /*7090*/  FMUL R10, R70.reuse, R14 ;  /* 0x0000000e460a7220 */ /* 0x040fe20000400000 */
[--C-:B------:R-:W-:Y:S01]  /*70a0*/  HADD2.F32 R75, -RZ, R89.reuse.H0_H0 ;  /* 0x20000059ff4b7230 */ /* 0x100fe20000004100 */
[----:B------:R-:W-:Y:S01]  /*70b0*/  F2FP.F16.F32.PACK_AB R95, R11, R6 ;  /* 0x000000060b5f723e */ /* 0x000fe200000000ff */
[C---:B------:R-:W-:Y:S01]  /*70c0*/  FFMA R8, R73.reuse, R72, R8 ;  /* 0x0000004849087223 */ /* 0x040fe20000000008 */
[----:B------:R-:W-:Y:S02]  /*70d0*/  HADD2.F32 R72, -RZ, R89.H1_H1 ;  /* 0x30000059ff487230 */ /* 0x000fe40000004100 */
[C---:B------:R-:W-:Y:S01]  /*70e0*/  FFMA R9, R73.reuse, R74, R9 ;  /* 0x0000004a49097223 */ /* 0x040fe20000000009 */
[----:B------:R-:W-:Y:S01]  /*70f0*/  FFMA R10, R73, R75, R10 ;  /* 0x0000004b490a7223 */ /* 0x000fe2000000000a */
[----:B------:R1:W-:Y:S01]  /*7100*/  STS.128 [R165+UR44+0x400], R92 ;  /* 0x0004005ca5007988 */ /* 0x0003e20008000c2c */
[C---:B------:R-:W-:Y:S01]  /*7110*/  FMUL R15, R70.reuse, R15 ;  /* 0x0000000f460f7220 */ /* 0x040fe20000400000 */
[--C-:B------:R-:W-:Y:S01]  /*7120*/  HADD2.F32 R75, -RZ, R90.reuse.H0_H0 ;  /* 0x2000005aff4b7230 */ /* 0x100fe20000004100 */
[----:B------:R-:W-:Y:S01]  /*7130*/  F2FP.F16.F32.PACK_AB R100, R9, R8 ;  /* 0x000000080964723e */ /* 0x000fe200000000ff */
[----:B------:R-:W-:Y:S02]  /*7140*/  HADD2.F32 R74, -RZ, R90.H1_H1 ;  /* 0x3000005aff4a7230 */ /* 0x000fe40000004100 */
[----:B------:R-:W-:Y:S01]  /*7150*/  FFMA R15, R73, R72, R15 ;  /* 0x00000048490f7223 */ /* 0x000fe2000000000f */
[C---:B------:R-:W-:Y:S01]  /*7160*/  FMUL R12, R70.reuse, R16 ;  /* 0x00000010460c7220 */ /* 0x040fe20000400000 */
[C---:B------:R-:W-:Y:S01]  /*7170*/  FMUL R13, R70.reuse, R17 ;  /* 0x00000011460d7220 */ /* 0x040fe20000400000 */
[--C-:B------:R-:W-:Y:S02]  /*7180*/  HADD2.F32 R72, -RZ, R91.reuse.H0_H0 ;  /* 0x2000005bff487230 */ /* 0x100fe40000004100 */
[C---:B------:R-:W-:Y:S01]  /*7190*/  FMUL R14, R70.reuse, R18 ;  /* 0x00000012460e7220 */ /* 0x040fe20000400000 */
[----:B------:R-:W-:Y:S01]  /*71a0*/  F2FP.F16.F32.PACK_AB R101, R15, R10 ;  /* 0x0000000a0f65723e */ /* 0x000fe200000000ff */
[C---:B------:R-:W-:Y:S01]  /*71b0*/  FFMA R12, R73.reuse, R75, R12 ;  /* 0x0000004b490c7223 */ /* 0x040fe2000000000c */
[C---:B------:R-:W-:Y:S01]  /*71c0*/  FFMA R13, R73.reuse, R74, R13 ;  /* 0x0000004a490d7223 */ /* 0x040fe2000000000d */
[----:B------:R-:W-:Y:S01]  /*71d0*/  FFMA R14, R73, R72, R14 ;  /* 0x00000048490e7223 */ /* 0x000fe2000000000e */
[----:B------:R-:W-:Y:S02]  /*71e0*/  HADD2.F32 R74, -RZ, R91.H1_H1 ;  /* 0x3000005bff4a7230 */ /* 0x000fe40000004100 */
[C---:B------:R-:W-:Y:S01]  /*71f0*/  FMUL R19, R70.reuse, R19 ;  /* 0x0000001346137220 */ /* 0x040fe20000400000 */
[--C-:B------:R-:W-:Y:S01]  /*7200*/  HADD2.F32 R72, -RZ, R96.reuse.H0_H0 ;  /* 0x20000060ff487230 */ /* 0x100fe20000004100 */
[----:B------:R-:W-:Y:S01]  /*7210*/  F2FP.F16.F32.PACK_AB R102, R13, R12 ;  /* 0x0000000c0d66723e */ /* 0x000fe200000000ff */
[C---:B------:R-:W-:Y:S01]  /*7220*/  FMUL R16, R70.reuse, R20 ;  /* 0x0000001446107220 */ /* 0x040fe20000400000 */
[C---:B------:R-:W-:Y:S01]  /*7230*/  FFMA R19, R73.reuse, R74, R19 ;  /* 0x0000004a49137223 */ /* 0x040fe20000000013 */
[----:B------:R-:W-:Y:S02]  /*7240*/  HADD2.F32 R74, -RZ, R96.H1_H1 ;  /* 0x30000060ff4a7230 */ /* 0x000fe40000004100 */
[C---:B------:R-:W-:Y:S01]  /*7250*/  FMUL R17, R70.reuse, R21 ;  /* 0x0000001546117220 */ /* 0x040fe20000400000 */
[----:B------:R-:W-:Y:S01]  /*7260*/  FFMA R16, R73, R72, R16 ;  /* 0x0000004849107223 */ /* 0x000fe20000000010 */
[--C-:B------:R-:W-:Y:S01]  /*7270*/  HADD2.F32 R72, -RZ, R97.reuse.H0_H0 ;  /* 0x20000061ff487230 */ /* 0x100fe20000004100 */
[----:B------:R-:W-:Y:S01]  /*7280*/  F2FP.F16.F32.PACK_AB R103, R19, R14 ;  /* 0x0000000e1367723e */ /* 0x000fe200000000ff */
[----:B------:R-:W-:Y:S01]  /*7290*/  FFMA R17, R73, R74, R17 ;  /* 0x0000004a49117223 */ /* 0x000fe20000000011 */
[C---:B------:R-:W-:Y:S01]  /*72a0*/  FMUL R18, R70.reuse, R22 ;  /* 0x0000001646127220 */ /* 0x040fe20000400000 */
[C---:B------:R-:W-:Y:S01]  /*72b0*/  FMUL R23, R70.reuse, R23 ;  /* 0x0000001746177220 */ /* 0x040fe20000400000 */
[--C-:B------:R-:W-:Y:S01]  /*72c0*/  HADD2.F32 R75, -RZ, R98.reuse.H0_H0 ;  /* 0x20000062ff4b7230 */ /* 0x100fe20000004100 */
[----:B------:R2:W-:Y:S01]  /*72d0*/  STS.128 [R167+0x400], R100 ;  /* 0x00040064a7007388 */ /* 0x0005e20000000c00 */
[----:B------:R-:W-:Y:S01]  /*72e0*/  F2FP.F16.F32.PACK_AB R108, R17, R16 ;  /* 0x00000010116c723e */ /* 0x000fe200000000ff */
[C---:B------:R-:W-:Y:S01]  /*72f0*/  FFMA R18, R73.reuse, R72, R18 ;  /* 0x0000004849127223 */ /* 0x040fe20000000012 */
[----:B------:R-:W-:Y:S02]  /*7300*/  HADD2.F32 R72, -RZ, R97.H1_H1 ;  /* 0x30000061ff487230 */ /* 0x000fe40000004100 */
[C---:B------:R-:W-:Y:S01]  /*7310*/  FMUL R20, R70.reuse, R24 ;  /* 0x0000001846147220 */ /* 0x040fe20000400000 */
[----:B------:R-:W-:Y:S02]  /*7320*/  HADD2.F32 R74, -RZ, R98.H1_H1 ;  /* 0x30000062ff4a7230 */ /* 0x000fe40000004100 */
[C---:B------:R-:W-:Y:S01]  /*7330*/  FMUL R21, R70.reuse, R25 ;  /* 0x0000001946157220 */ /* 0x040fe20000400000 */
[C---:B------:R-:W-:Y:S01]  /*7340*/  FMUL R22, R70.reuse, R26 ;  /* 0x0000001a46167220 */ /* 0x040fe20000400000 */
[C---:B------:R-:W-:Y:S01]  /*7350*/  FFMA R23, R73.reuse, R72, R23 ;  /* 0x0000004849177223 */ /* 0x040fe20000000017 */
[C---:B------:R-:W-:Y:S01]  /*7360*/  FFMA R20, R73.reuse, R75, R20 ;  /* 0x0000004b49147223 */ /* 0x040fe20000000014 */
[C---:B------:R-:W-:Y:S01]  /*7370*/  FFMA R21, R73.reuse, R74, R21 ;  /* 0x0000004a49157223 */ /* 0x040fe20000000015 */
[----:B------:R-:W-:Y:S01]  /*7380*/  FFMA R22, R73, R77, R22 ;  /* 0x0000004d49167223 */ /* 0x000fe20000000016 */
[C---:B------:R-:W-:Y:S01]  /*7390*/  FMUL R27, R70.reuse, R27 ;  /* 0x0000001b461b7220 */ /* 0x040fe20000400000 */
[--C-:B------:R-:W-:Y:S01]  /*73a0*/  HADD2.F32 R72, -RZ, R104.reuse.H0_H0 ;  /* 0x20000068ff487230 */ /* 0x100fe20000004100 */
[----:B------:R-:W-:Y:S01]  /*73b0*/  F2FP.F16.F32.PACK_AB R109, R23, R18 ;  /* 0x00000012176d723e */ /* 0x000fe200000000ff */
[C---:B------:R-:W-:Y:S01]  /*73c0*/  FMUL R24, R70.reuse, R28 ;  /* 0x0000001c46187220 */ /* 0x040fe20000400000 */
[----:B------:R-:W-:Y:S01]  /*73d0*/  F2FP.F16.F32.PACK_AB R110, R21, R20 ;  /* 0x00000014156e723e */ /* 0x000fe200000000ff */
[C---:B------:R-:W-:Y:S01]  /*73e0*/  FFMA R27, R73.reuse, R76, R27 ;  /* 0x0000004c491b7223 */ /* 0x040fe2000000001b */
[----:B------:R-:W-:Y:S02]  /*73f0*/  HADD2.F32 R74, -RZ, R104.H1_H1 ;  /* 0x30000068ff4a7230 */ /* 0x000fe40000004100 */
[----:B------:R-:W-:Y:S01]  /*7400*/  FFMA R24, R73, R72, R24 ;  /* 0x0000004849187223 */ /* 0x000fe20000000018 */
[C---:B------:R-:W-:Y:S01]  /*7410*/  FMUL R25, R70.reuse, R29 ;  /* 0x0000001d46197220 */ /* 0x040fe20000400000 */
[--C-:B------:R-:W-:Y:S01]  /*7420*/  HADD2.F32 R75, -RZ, R105.reuse.H0_H0 ;  /* 0x20000069ff4b7230 */ /* 0x100fe20000004100 */
[----:B------:R-:W-:Y:S01]  /*7430*/  F2FP.F16.F32.PACK_AB R111, R27, R22 ;  /* 0x000000161b6f723e */ /* 0x000fe200000000ff */
[C---:B------:R-:W-:Y:S01]  /*7440*/  FMUL R26, R70.reuse, R30 ;  /* 0x0000001e461a7220 */ /* 0x040fe20000400000 */
[----:B------:R-:W-:Y:S02]  /*7450*/  HADD2.F32 R72, -RZ, R105.H1_H1 ;  /* 0x30000069ff487230 */ /* 0x000fe40000004100 */
[C---:B------:R-:W-:Y:S01]  /*7460*/  FFMA R25, R73.reuse, R74, R25 ;  /* 0x0000004a49197223 */ /* 0x040fe20000000019 */
[C---:B------:R-:W-:Y:S01]  /*7470*/  FMUL R31, R70.reuse, R31 ;  /* 0x0000001f461f7220 */ /* 0x040fe20000400000 */
[----:B------:R3:W-:Y:S01]  /*7480*/  STS.128 [R164+0x400], R108 ;  /* 0x0004006ca4007388 */ /* 0x0007e20000000c00 */
[----:B------:R-:W-:Y:S01]  /*7490*/  FFMA R26, R73, R75, R26 ;  /* 0x0000004b491a7223 */ /* 0x000fe2000000001a */
[--C-:B------:R-:W-:Y:S01]  /*74a0*/  HADD2.F32 R75, -RZ, R106.reuse.H0_H0 ;  /* 0x2000006aff4b7230 */ /* 0x100fe20000004100 */
[----:B-1----:R-:W-:Y:S01]  /*74b0*/  F2FP.F16.F32.PACK_AB R92, R25, R24 ;  /* 0x00000018195c723e */ /* 0x002fe200000000ff */
[----:B------:R-:W-:Y:S01]  /*74c0*/  FFMA R31, R73, R72, R31 ;  /* 0x00000048491f7223 */ /* 0x000fe2000000001f */
[C---:B------:R-:W-:Y:S01]  /*74d0*/  FMUL R28, R70.reuse, R32 ;  /* 0x00000020461c7220 */ /* 0x040fe20000400000 */
[----:B------:R-:W-:Y:S02]  /*74e0*/  HADD2.F32 R72, -RZ, R106.H1_H1 ;  /* 0x3000006aff487230 */ /* 0x000fe40000004100 */
[C---:B------:R-:W-:Y:S01]  /*74f0*/  FMUL R29, R70.reuse, R33 ;  /* 0x00000021461d7220 */ /* 0x040fe20000400000 */
[--C-:B------:R-:W-:Y:S01]  /*7500*/  HADD2.F32 R77, -RZ, R107.reuse.H0_H0 ;  /* 0x2000006bff4d7230 */ /* 0x100fe20000004100 */
[----:B------:R-:W-:Y:S01]  /*7510*/  F2FP.F16.F32.PACK_AB R93, R31, R26 ;  /* 0x0000001a1f5d723e */ /* 0x000fe200000000ff */
[C---:B------:R-:W-:Y:S01]  /*7520*/  FFMA R28, R73.reuse, R75, R28 ;  /* 0x0000004b491c7223 */ /* 0x040fe2000000001c */
        /* <DEDUP_REMOVED lines=16> */
[----:B------:R-:W-:Y:S01]  /*7630*/  HADD2.F32 R72, -RZ, R113.H1_H1 ;  /* 0x30000071ff487230 */ /* 0x000fe20000004100 */
[----:B------:R1:W-:Y:S01]  /*7640*/  STS.128 [R168+0x400], R92 ;  /* 0x0004005ca8007388 */ /* 0x0003e20000000c00 */
[C---:B------:R-:W-:Y:S01]  /*7650*/  FMUL R39, R70.reuse, R39 ;  /* 0x0000002746277220 */ /* 0x040fe20000400000 */
[----:B--2---:R-:W-:Y:S01]  /*7660*/  F2FP.F16.F32.PACK_AB R100, R33, R32 ;  /* 0x000000202164723e */ /* 0x004fe200000000ff */
[C---:B------:R-:W-:Y:S01]  /*7670*/  FFMA R34, R73.reuse, R75, R34 ;  /* 0x0000004b49227223 */ /* 0x040fe20000000022 */
[--C-:B------:R-:W-:Y:S02]  /*7680*/  HADD2.F32 R75, -RZ, R114.reuse.H0_H0 ;  /* 0x20000072ff4b7230 */ /* 0x100fe40000004100 */
        /* <DEDUP_REMOVED lines=26> */
[----:B---3--:R-:W-:Y:S01]  /*7830*/  F2FP.F16.F32.PACK_AB R108, R41, R40 ;  /* 0x00000028296c723e */ /* 0x008fe200000000ff */
        /* <DEDUP_REMOVED lines=9> */
[C---:B------:R-:W-:Y:S01]  /*78d0*/  FFMA R45, R73.reuse, R74, R45 ;  /* 0x0000004a492d7223 */ /* 0x040fe2000000002d */
[C---:B------:R-:W-:Y:S01]  /*78e0*/  FMUL R46, R70.reuse, R50 ;  /* 0x00000032462e7220 */ /* 0x040fe20000400000 */
[----:B------:R-:W-:Y:S02]  /*78f0*/  HADD2.F32 R72, -RZ, R123.H1_H1 ;  /* 0x3000007bff487230 */ /* 0x000fe40000004100 */
[C---:B------:R-:W-:Y:S01]  /*7900*/  FMUL R51, R70.reuse, R51 ;  /* 0x0000003346337220 */ /* 0x040fe20000400000 */
[C---:B------:R-:W-:Y:S01]  /*7910*/  FMUL R48, R70.reuse, R52 ;  /* 0x0000003446307220 */ /* 0x040fe20000400000 */
[C---:B------:R-:W-:Y:S01]  /*7920*/  FFMA R46, R73.reuse, R75, R46 ;  /* 0x0000004b492e7223 */ /* 0x040fe2000000002e */
[--C-:B------:R-:W-:Y:S02]  /*7930*/  HADD2.F32 R75, -RZ, R128.reuse.H0_H0 ;  /* 0x20000080ff4b7230 */ /* 0x100fe40000004100 */
[C---:B------:R-:W-:Y:S01]  /*7940*/  FFMA R51, R73.reuse, R72, R51 ;  /* 0x0000004849337223 */ /* 0x040fe20000000033 */
[----:B------:R-:W-:Y:S02]  /*7950*/  HADD2.F32 R74, -RZ, R128.H1_H1 ;  /* 0x30000080ff4a7230 */ /* 0x000fe40000004100 */
[C---:B------:R-:W-:Y:S01]  /*7960*/  FMUL R49, R70.reuse, R53 ;  /* 0x0000003546317220 */ /* 0x040fe20000400000 */
[--C-:B------:R-:W-:Y:S02]  /*7970*/  HADD2.F32 R77, -RZ, R129.reuse.H0_H0 ;  /* 0x20000081ff4d7230 */ /* 0x100fe40000004100 */
[C---:B------:R-:W-:Y:S01]  /*7980*/  FMUL R50, R70.reuse, R54 ;  /* 0x0000003646327220 */ /* 0x040fe20000400000 */
[----:B------:R-:W-:Y:S02]  /*7990*/  HADD2.F32 R72, -RZ, R129.H1_H1 ;  /* 0x30000081ff487230 */ /* 0x000fe40000004100 */
[C---:B------:R-:W-:Y:S01]  /*79a0*/  FMUL R55, R70.reuse, R55 ;  /* 0x0000003746377220 */ /* 0x040fe20000400000 */
[C---:B------:R-:W-:Y:S01]  /*79b0*/  FFMA R48, R73.reuse, R75, R48 ;  /* 0x0000004b49307223 */ /* 0x040fe20000000030 */
[C---:B------:R-:W-:Y:S01]  /*79c0*/  FFMA R49, R73.reuse, R74, R49 ;  /* 0x0000004a49317223 */ /* 0x040fe20000000031 */
[C---:B------:R-:W-:Y:S01]  /*79d0*/  FFMA R50, R73.reuse, R77, R50 ;  /* 0x0000004d49327223 */ /* 0x040fe20000000032 */
[C---:B------:R-:W-:Y:S01]  /*79e0*/  FFMA R55, R73.reuse, R72, R55 ;  /* 0x0000004849377223 */ /* 0x040fe20000000037 */
[--C-:B------:R-:W-:Y:S02]  /*79f0*/  HADD2.F32 R75, -RZ, R130.reuse.H0_H0 ;  /* 0x20000082ff4b7230 */ /* 0x100fe40000004100 */
[C---:B------:R-:W-:Y:S01]  /*7a00*/  FMUL R52, R70.reuse, R56 ;  /* 0x0000003846347220 */ /* 0x040fe20000400000 */
        /* <DEDUP_REMOVED lines=9> */
[----:B------:R-:W-:Y:S01]  /*7aa0*/  FFMA R59, R73, R74, R59 ;  /* 0x0000004a493b7223 */ /* 0x000fe2000000003b */
[--C-:B------:R-:W-:Y:S02]  /*7ab0*/  HADD2.F32 R72, -RZ, R136.reuse.H0_H0 ;  /* 0x20000088ff487230 */ /* 0x100fe40000004100 */
[C---:B------:R-:W-:Y:S01]  /*7ac0*/  FMUL R56, R70.reuse, R60 ;  /* 0x0000003c46387220 */ /* 0x040fe20000400000 */
[----:B------:R-:W-:Y:S02]  /*7ad0*/  HADD2.F32 R74, -RZ, R136.H1_H1 ;  /* 0x30000088ff4a7230 */ /* 0x000fe40000004100 */
[C---:B------:R-:W-:Y:S01]  /*7ae0*/  FMUL R57, R70.reuse, R61 ;  /* 0x0000003d46397220 */ /* 0x040fe20000400000 */
[--C-:B------:R-:W-:Y:S02]  /*7af0*/  HADD2.F32 R75, -RZ, R137.reuse.H0_H0 ;  /* 0x20000089ff4b7230 */ /* 0x100fe40000004100 */
[C---:B------:R-:W-:Y:S01]  /*7b00*/  FMUL R58, R70.reuse, R62 ;  /* 0x0000003e463a7220 */ /* 0x040fe20000400000 */
[----:B------:R-:W-:Y:S01]  /*7b10*/  F2FP.F16.F32.PACK_AB R110, R45, R44 ;  /* 0x0000002c2d6e723e */ /* 0x000fe200000000ff */
[----:B------:R-:W-:Y:S01]  /*7b20*/  FFMA R56, R73, R72, R56 ;  /* 0x0000004849387223 */ /* 0x000fe20000000038 */
[----:B------:R-:W-:Y:S01]  /*7b30*/  F2FP.F16.F32.PACK_AB R111, R51, R46 ;  /* 0x0000002e336f723e */ /* 0x000fe200000000ff */
[C---:B------:R-:W-:Y:S01]  /*7b40*/  FFMA R57, R73.reuse, R74, R57 ;  /* 0x0000004a49397223 */ /* 0x040fe20000000039 */
[C---:B------:R-:W-:Y:S01]  /*7b50*/  FFMA R58, R73.reuse, R75, R58 ;  /* 0x0000004b493a7223 */ /* 0x040fe2000000003a */
[----:B------:R-:W-:Y:S02]  /*7b60*/  HADD2.F32 R72, -RZ, R137.H1_H1 ;  /* 0x30000089ff487230 */ /* 0x000fe40000004100 */
[C---:B------:R-:W-:Y:S01]  /*7b70*/  FMUL R63, R70.reuse, R63 ;  /* 0x0000003f463f7220 */ /* 0x040fe20000400000 */
[----:B------:R1:W-:Y:S01]  /*7b80*/  STS.128 [R170+0x400], R108 ;  /* 0x0004006caa007388 */ /* 0x0003e20000000c00 */
[--C-:B------:R-:W-:Y:S02]  /*7b90*/  HADD2.F32 R75, -RZ, R138.reuse.H0_H0 ;  /* 0x2000008aff4b7230 */ /* 0x100fe40000004100 */
[C---:B------:R-:W-:Y:S01]  /*7ba0*/  FMUL R60, R70.reuse, R64 ;  /* 0x00000040463c7220 */ /* 0x040fe20000400000 */
[----:B------:R-:W-:Y:S02]  /*7bb0*/  HADD2.F32 R74, -RZ, R138.H1_H1 ;  /* 0x3000008aff4a7230 */ /* 0x000fe40000004100 */
[C---:B------:R-:W-:Y:S01]  /*7bc0*/  FMUL R61, R70.reuse, R65 ;  /* 0x00000041463d7220 */ /* 0x040fe20000400000 */
[--C-:B------:R-:W-:Y:S02]  /*7bd0*/  HADD2.F32 R77, -RZ, R139.reuse.H0_H0 ;  /* 0x2000008bff4d7230 */ /* 0x100fe40000004100 */
[C---:B------:R-:W-:Y:S01]  /*7be0*/  FMUL R62, R70.reuse, R66 ;  /* 0x00000042463e7220 */ /* 0x040fe20000400000 */
[----:B------:R-:W-:Y:S02]  /*7bf0*/  HADD2.F32 R76, -RZ, R139.H1_H1 ;  /* 0x3000008bff4c7230 */ /* 0x000fe40000004100 */
[----:B------:R-:W-:Y:S01]  /*7c00*/  FFMA R63, R73, R72, R63 ;  /* 0x00000048493f7223 */ /* 0x000fe2000000003f */
[----:B------:R-:W-:Y:S01]  /*7c10*/  FMUL R67, R70, R67 ;  /* 0x0000004346437220 */ /* 0x000fe20000400000 */
[----:B------:R-:W-:Y:S01]  /*7c20*/  F2FP.F16.F32.PACK_AB R116, R49, R48 ;  /* 0x000000303174723e */ /* 0x000fe200000000ff */
[----:B------:R-:W-:Y:S01]  /*7c30*/  FFMA R60, R73, R75, R60 ;  /* 0x0000004b493c7223 */ /* 0x000fe2000000003c */
[----:B------:R-:W-:Y:S01]  /*7c40*/  F2FP.F16.F32.PACK_AB R117, R55, R50 ;  /* 0x000000323775723e */ /* 0x000fe200000000ff */
[----:B------:R-:W-:Y:S01]  /*7c50*/  FFMA R61, R73, R74, R61 ;  /* 0x0000004a493d7223 */ /* 0x000fe2000000003d */
[----:B------:R-:W-:Y:S01]  /*7c60*/  F2FP.F16.F32.PACK_AB R118, R53, R52 ;  /* 0x000000343576723e */ /* 0x000fe200000000ff */
[----:B------:R-:W-:Y:S01]  /*7c70*/  FFMA R62, R73, R77, R62 ;  /* 0x0000004d493e7223 */ /* 0x000fe2000000003e */
[----:B------:R-:W-:Y:S01]  /*7c80*/  F2FP.F16.F32.PACK_AB R119, R59, R54 ;  /* 0x000000363b77723e */ /* 0x000fe200000000ff */
[----:B------:R-:W-:Y:S01]  /*7c90*/  FFMA R67, R73, R76, R67 ;  /* 0x0000004c49437223 */ /* 0x000fe20000000043 */
[----:B------:R-:W-:Y:S02]  /*7ca0*/  F2FP.F16.F32.PACK_AB R124, R57, R56 ;  /* 0x00000038397c723e */ /* 0x000fe400000000ff */
[----:B------:R-:W-:Y:S01]  /*7cb0*/  F2FP.F16.F32.PACK_AB R125, R63, R58 ;  /* 0x0000003a3f7d723e */ /* 0x000fe200000000ff */
[----:B------:R1:W-:Y:S01]  /*7cc0*/  STS.128 [R153+0x400], R116 ;  /* 0x0004007499007388 */ /* 0x0003e20000000c00 */
[----:B------:R-:W-:Y:S02]  /*7cd0*/  F2FP.F16.F32.PACK_AB R126, R61, R60 ;  /* 0x0000003c3d7e723e */ /* 0x000fe400000000ff */
[----:B------:R-:W-:Y:S05]  /*7ce0*/  F2FP.F16.F32.PACK_AB R127, R67, R62 ;  /* 0x0000003e437f723e */ /* 0x000fea00000000ff */
[----:B------:R1:W-:Y:S01]  /*7cf0*/  STS.128 [R169+0x400], R124 ;  /* 0x0004007ca9007388 */ /* 0x0003e20000000c00 */
[----:B------:R-:W-:Y:S01]  /*7d00*/  @!PT LDS RZ, [RZ] ;  /* 0x00000000fffff984 */ /* 0x000fe20000000800 */
[----:B------:R-:W-:Y:S01]  /*7d10*/  @!PT LDS RZ, [RZ] ;  /* 0x00000000fffff984 */ /* 0x000fe20000000800 */
[----:B------:R-:W-:Y:S01]  /*7d20*/  @!PT LDS RZ, [RZ] ;  /* 0x00000000fffff984 */ /* 0x000fe20000000800 */
[----:B------:R-:W-:Y:S01]  /*7d30*/  @!PT LDS RZ, [RZ] ;  /* 0x00000000fffff984 */ /* 0x000fe20000000800 */
[----:B------:R2:W-:Y:S07]  /*7d40*/  MEMBAR.ALL.CTA ;  /* 0x0000000000007992 */ /* 0x0005ee0000008000 */
[----:B--2---:R-:W2:Y:S02]  /*7d50*/  FENCE.VIEW.ASYNC.S ;  /* 0x00000000000073c6 */ /* 0x004ea40000000000 */
[----:B--2---:R-:W-:Y:S06]  /*7d60*/  BAR.SYNC.DEFER_BLOCKING 0x1, 0x80 ;  /* 0x0042000000007b1d */ /* 0x004fec0000010000 */
[----:B------:R-:W-:Y:S05]  /*7d70*/  @P0 BRA `(.L_x_122) ;  /* 0x0000000000280947 */ /* 0x000fea0003800000 */
[----:B------:R-:W2:Y:S01]  /*7d80*/  LDCU.64 UR6, c[0x0][0x348] ;  /* 0x00006900ff0677ac */ /* 0x000ea20008000a00 */
[----:B------:R-:W-:Y:S01]  /*7d90*/  UIADD3 UR4, UPT, UPT, UR44, 0x400, URZ ;  /* 0x000004002c047890 */ /* 0x000fe2000fffe0ff */
[----:B------:R-:W-:Y:S05]  /*7da0*/  UMOV UR51, UR36 ;  /* 0x0000002400337c82 */ /* 0x000fea0008000000 */
[----:B------:R-:W-:Y:S04]  /*7db0*/  MOV R150, UR4 ;  /* 0x0000000400967c02 */ /* 0x000fe80008000f00 */
[----:B------:R-:W-:Y:S01]  /*7dc0*/  R2UR UR48, R150 ;  /* 0x00000000963072ca */ /* 0x000fe200000e0000 */
[----:B--2---:R-:W-:Y:S04]  /*7dd0*/  UIADD3 UR4, UP0, UPT, UR6, 0x680, URZ ;  /* 0x0000068006047890 */ /* 0x004fe8000ff1e0ff */
[----:B------:R-:W-:Y:S09]  /*7de0*/  UIADD3.X UR5, UPT, UPT, URZ, UR7, URZ, UP0, !UPT ;  /* 0x00000007ff057290 */ /* 0x000ff200087fe4ff */
[----:B------:R2:W-:Y:S01]  /*7df0*/  UTMASTG.3D [UR48], [UR4] ;  /* 0x00000030040073b5 */ /* 0x0005e20008010000 */
[----:B------:R0:W-:Y:S01]  /*7e00*/  UTMACMDFLUSH ;  /* 0x00000000000079b7 */ /* 0x0001e20000000000 */
[----:B--2---:R-:W-:Y:S04]  /*7e10*/  DEPBAR.LE SB0, 0x1 ;  /* 0x000080400000791a */ /* 0x004fe80000000000 */
.L_x_122:
[----:B------:R-:W-:Y:S05]  /*7e20*/  BSYNC.RECONVERGENT B0 ;  /* 0x0000000000007941 */ /* 0x000fea0003800200 */
.L_x_121:
[----:B------:R-:W-:Y:S01]  /*7e30*/  BAR.SYNC.DEFER_BLOCKING 0x1, 0x80 ;  /* 0x0042000000007b1d */ /* 0x000fe20000010000 */
[----:B------:R-:W-:Y:S01]  /*7e40*/  ISETP.NE.AND P1, PT, R163, RZ, PT ;  /* 0x000000ffa300720c */ /* 0x000fe20003f25270 */
[----:B------:R-:W-:Y:S01]  /*7e50*/  UISETP.NE.AND UP0, UPT, UR52, URZ, UPT ;  /* 0x000000ff3400728c */ /* 0x000fe2000bf05270 */
[----:B------:R-:W-:Y:S11]  /*7e60*/  LEA R3, R78, UR44, 0x3 ;  /* 0x0000002c4e037c11 */ /* 0x000ff6000f8e18ff */
[----:B------:R-:W-:Y:S01]  /*7e70*/  @P1 SHF.L.U32 R2, R157, 0x1f, RZ ;  /* 0x0000001f9d021819 */ /* 0x000fe200000006ff */
[----:B------:R-:W-:Y:S06]  /*7e80*/  BRA.U !UP0, `(.L_x_123) ;  /* 0x0000000108247547 */ /* 0x000fec000b800000 */
[----:B------:R-:W-:Y:S01]  /*7e90*/  IMAD.U32 R5, RZ, RZ, UR46 ;  /* 0x0000002eff057e24 */ /* 0x000fe2000f8e00ff */
[----:B------:R-:W-:Y:S01]  /*7ea0*/  MOV R0, UR47 ;  /* 0x0000002f00007c02 */ /* 0x000fe20008000f00 */
[----:B------:R-:W-:Y:S03]  /*7eb0*/  UIADD3 UR4, UPT, UPT, UR46, 0x1, URZ ;  /* 0x000000012e047890 */ /* 0x000fe6000fffe0ff */
[----:B------:R-:W-:Y:S01]  /*7ec0*/  @P1 LEA R5, R5, UR44, 0x3 ;  /* 0x0000002c05051c11 */ /* 0x000fe2000f8e18ff */
[----:B------:R-:W-:Y:S04]  /*7ed0*/  UISETP.NE.AND UP0, UPT, UR4, 0x4, UPT ;  /* 0x000000040400788c */ /* 0x000fe8000bf05270 */
[----:B------:R-:W-:Y:S01]  /*7ee0*/  @P1 VIADD R5, R5, 0xc0 ;  /* 0x000000c005051836 */ /* 0x000fe20000000000 */
[----:B------:R-:W-:Y:S04]  /*7ef0*/  USEL UR46, UR4, URZ, UP0 ;  /* 0x000000ff042e7287 */ /* 0x000fe80008000000 */
[----:B------:R-:W-:Y:S04]  /*7f00*/  @P1 PRMT R0, R0, 0x654, R5 ;  /* 0x0000065400001816 */ /* 0x000fe80000000005 */
[----:B------:R2:W-:Y:S04]  /*7f10*/  @P1 SYNCS.ARRIVE.TRANS64.RED.A1T0 RZ, [R0+URZ], RZ ;  /* 0x000000ff00ff19a7 */ /* 0x0005e800081004ff */
.L_x_123:
[----:B------:R-:W3:Y:S01]  /*7f20*/  @P1 SYNCS.PHASECHK.TRANS64.TRYWAIT P0, [R3+URZ+0xa0], R2 ;  /* 0x0000a002030015a7 */ /* 0x000ee200080011ff */
[----:B------:R-:W-:Y:S01]  /*7f30*/  BSSY B1, `(.L_x_124) ;  /* 0x000001f000017945 */ /* 0x000fe20003800000 */
[----:B---3--:R-:W-:Y:S03]  /*7f40*/  @P1 SEL R84, RZ, 0x1, !P0 ;  /* 0x00000001ff541807 */ /* 0x008fe60004000000 */
[----:B------:R-:W-:Y:S05]  /*7f50*/  @!P1 BRA `(.L_x_125) ;  /* 0x0000000000709947 */ /* 0x000fea0003800000 */
[----:B------:R-:W-:Y:S01]  /*7f60*/  ISETP.NE.AND P1, PT, R86, RZ, PT ;  /* 0x000000ff5600720c */ /* 0x000fe20003f25270 */
[----:B------:R-:W-:Y:S01]  /*7f70*/  BSSY B0, `(.L_x_126) ;  /* 0x000000b000007945 */ /* 0x000fe20003800000 */
[----:B------:R-:W-:Y:S11]  /*7f80*/  ISETP.NE.AND P0, PT, R84, RZ, PT ;  /* 0x000000ff5400720c */ /* 0x000ff60003f05270 */
[----:B------:R-:W-:Y:S05]  /*7f90*/  @P1 IMAD R6, R78, 0x4000, R165 ;  /* 0x000040004e061824 */ /* 0x000fea00078e02a5 */
[----:B--2---:R-:W-:Y:S04]  /*7fa0*/  @P1 IADD3 R0, PT, PT, R6, UR44, RZ ;  /* 0x0000002c06001c10 */ /* 0x004fe8000fffe0ff */
[----:B------:R-:W-:Y:S01]  /*7fb0*/  @P1 IADD3 R4, PT, PT, R85, R0, RZ ;  /* 0x0000000055041210 */ /* 0x000fe20007ffe0ff */
[--C-:B------:R-:W-:Y:S02]  /*7fc0*/  @P1 IMAD.IADD R2, R79, 0x1, R0.reuse ;  /* 0x000000014f021824 */ /* 0x100fe400078e0200 */
[----:B------:R-:W-:Y:S01]  /*7fd0*/  @P1 IMAD.IADD R5, R87, 0x1, R0 ;  /* 0x0000000157051824 */ /* 0x000fe200078e0200 */
[----:B------:R-:W-:Y:S06]  /*7fe0*/  @P0 BRA `(.L_x_127) ;  /* 0x00000000000c0947 */ /* 0x000fec0003800000 */
[----:B------:R-:W-:Y:S04]  /*7ff0*/  SHF.L.U32 R0, R157, 0x1f, RZ ;  /* 0x0000001f9d007819 */ /* 0x000fe800000006ff */
[----:B------:R-:W2:Y:S02]  /*8000*/  SYNCS.PHASECHK.TRANS64.TRYWAIT P0, [R3+URZ+0xa0], R0 ;  /* 0x0000a000030075a7 */ /* 0x000ea400080011ff */
[----:B--2---:R-:W-:Y:S05]  /*8010*/  @!P0 BRA `(.L_x_128) ;  /* 0x0000004800fc8947 */ /* 0x004fea0003800000 */
.L_x_127:
[----:B------:R-:W-:Y:S05]  /*8020*/  BSYNC B0 ;  /* 0x0000000000007941 */ /* 0x000fea0003800000 */
.L_x_126:
[----:B------:R-:W-:Y:S01]  /*8030*/  ISETP.NE.AND P0, PT, R86, RZ, PT ;  /* 0x000000ff5600720c */ /* 0x000fe20003f05270 */
[----:B------:R-:W-:Y:S11]  /*8040*/  VIADD R78, R78, 0x1 ;  /* 0x000000014e4e7836 */ /* 0x000ff60000000000 */
[----:B------:R-:W-:Y:S01]  /*8050*/  @!UPT UIADD3 URZ, UPT, UPT, URZ, URZ, URZ ;  /* 0x000000fffffff290 */ /* 0x000fe2000fffe0ff */
[----:B------:R3:W4:Y:S01]  /*8060*/  @P0 LDS.128 R80, [R6+UR44+0x400] ;  /* 0x0004002c06500984 */ /* 0x0007220008000c00 */
[--C-:B--2---:R-:W-:Y:S01]  /*8070*/  @P0 IMAD.IADD R0, R85, 0x1, R2.reuse ;  /* 0x0000000155000824 */ /* 0x104fe200078e0202 */
[C---:B------:R-:W-:Y:S01]  /*8080*/  @P0 IADD3 R3, PT, PT, R87.reuse, R4, RZ ;  /* 0x0000000457030210 */ /* 0x040fe20007ffe0ff */
[C---:B------:R-:W-:Y:S01]  /*8090*/  @P0 IMAD.IADD R7, R87.reuse, 0x1, R2 ;  /* 0x0000000157070824 */ /* 0x040fe200078e0202 */
[----:B------:R3:W2:Y:S02]  /*80a0*/  @P0 LDS.128 R88, [R5+0x400] ;  /* 0x0004000005580984 */ /* 0x0006a40000000c00 */
[----:B------:R-:W-:Y:S02]  /*80b0*/  @P0 IADD3 R8, PT, PT, R87, R0, RZ ;  /* 0x0000000057080210 */ /* 0x000fe40007ffe0ff */
[----:B------:R3:W1:Y:S04]  /*80c0*/  @P0 LDS.128 R96, [R4+0x400] ;  /* 0x0004000004600984 */ /* 0x0006680000000c00 */
[----:B------:R3:W1:Y:S04]  /*80d0*/  @P0 LDS.128 R104, [R3+0x400] ;  /* 0x0004000003680984 */ /* 0x0006680000000c00 */
[----:B------:R3:W1:Y:S04]  /*80e0*/  @P0 LDS.128 R112, [R2+0x400] ;  /* 0x0004000002700984 */ /* 0x0006680000000c00 */
[----:B------:R3:W1:Y:S04]  /*80f0*/  @P0 LDS.128 R120, [R7+0x400] ;  /* 0x0004000007780984 */ /* 0x0006680000000c00 */
[----:B------:R3:W1:Y:S04]  /*8100*/  @P0 LDS.128 R128, [R0+0x400] ;  /* 0x0004000000800984 */ /* 0x0006680000000c00 */
[----:B------:R3:W1:Y:S02]  /*8110*/  @P0 LDS.128 R136, [R8+0x400] ;  /* 0x0004000008880984 */ /* 0x0006640000000c00 */
.L_x_125:
[----:B------:R-:W-:Y:S05]  /*8120*/  BSYNC B1 ;  /* 0x0000000000017941 */ /* 0x000fea0003800000 */
.L_x_124:
[----:B--23--:R-:W-:Y:S05]  /*8130*/  VIADD R0, R71, 0x40 ;  /* 0x0000004047007836 */ /* 0x00cfea0000000000 */
[----:B------:R-:W-:Y:S04]  /*8140*/  SHF.R.U32.HI R0, RZ, 0x15, R0 ;  /* 0x00000015ff007819 */ /* 0x000fe80000011600 */
[----:B------:R-:W-:Y:S11]  /*8150*/  LOP3.LUT P0, RZ, R0, 0x3, R147, 0x48, !PT ;  /* 0x0000000300ff7812 */ /* 0x000ff60007804893 */
[----:B------:R-:W-:Y:S02]  /*8160*/  @!UPT UIADD3 URZ, UPT, UPT, URZ, URZ, URZ ;  /* 0x000000fffffff290 */ /* 0x000fe4000fffe0ff */
[----:B------:R-:W-:Y:S05]  /*8170*/  @!P0 BRA `(.L_x_129) ;  /* 0x0000000000408947 */ /* 0x000fea0003800000 */
[----:B------:R-:W2:Y:S01]  /*8180*/  LDCU.64 UR8, c[0x4][0x70] ;  /* 0x01000e00ff0877ac */ /* 0x000ea20008000a00 */
[----:B------:R-:W-:Y:S01]  /*8190*/  MOV R3, 0x0 ;  /* 0x0000000000037802 */ /* 0x000fe20000000f00 */
[----:B------:R-:W-:Y:S02]  /*81a0*/  HFMA2 R12, -RZ, RZ, 0, 5.9604644775390625e-08 ;  /* 0x00000001ff0c7431 */ /* 0x000fe400000001ff */
[----:B------:R-:W-:Y:S02]  /*81b0*/  IMAD.MOV.U32 R8, RZ, RZ, 0x192 ;  /* 0x00000192ff087424 */ /* 0x000fe400078e00ff */
[----:B------:R-:W-:Y:S01]  /*81c0*/  IMAD.MOV.U32 R13, RZ, RZ, RZ ;  /* 0x000000ffff0d7224 */ /* 0x000fe200078e00ff */
[----:B------:R-:W3:Y:S01]  /*81d0*/  LDCU.64 UR6, c[0x4][0x78] ;  /* 0x01000f00ff0677ac */ /* 0x000ee20008000a00 */
[----:B------:R-:W1:Y:S01]  /*81e0*/  LDC.64 R2, c[0x4][R3] ;  /* 0x0100000003027b82 */ /* 0x000e620000000a00 */
[----:B------:R-:W5:Y:S01]  /*81f0*/  LDCU.64 UR4, c[0x4][0x10] ;  /* 0x01000200ff0477ac */ /* 0x000f620008000a00 */
[----:B--2---:R-:W-:Y:S01]  /*8200*/  MOV R5, UR9 ;  /* 0x0000000900057c02 */ /* 0x004fe20008000f00 */
[----:B------:R-:W-:Y:S01]  /*8210*/  IMAD.U32 R4, RZ, RZ, UR8 ;  /* 0x00000008ff047e24 */ /* 0x000fe2000f8e00ff */
[----:B---3--:R-:W-:Y:S01]  /*8220*/  MOV R7, UR7 ;  /* 0x0000000700077c02 */ /* 0x008fe20008000f00 */
[----:B------:R-:W-:Y:S01]  /*8230*/  IMAD.U32 R6, RZ, RZ, UR6 ;  /* 0x00000006ff067e24 */ /* 0x000fe2000f8e00ff */
[----:B-----5:R-:W-:Y:S01]  /*8240*/  MOV R11, UR5 ;  /* 0x00000005000b7c02 */ /* 0x020fe20008000f00 */
[----:B------:R-:W-:Y:S02]  /*8250*/  IMAD.U32 R10, RZ, RZ, UR4 ;  /* 0x00000004ff0a7e24 */ /* 0x000fe4000f8e00ff */
[----:B------:R-:W-:Y:S07]  /*8260*/  LEPC R20, `(.L_x_129) ;  /* 0x000000001014794e */ /* 0x000fee0000000000 */
[----:B-1--4-:R-:W-:Y:S05]  /*8270*/  CALL.ABS.NOINC R2 ;  /* 0x0000000002007343 */ /* 0x012fea0003c00000 */
.L_x_129:
[----:B------:R-:W-:Y:S05]  /*8280*/  WARPSYNC.ALL ;  /* 0x0000000000007948 */ /* 0x000fea0003800000 */
[----:B------:R-:W-:Y:S01]  /*8290*/  R2UR UR4, R71 ;  /* 0x00000000470472ca */ /* 0x000fe200000e0000 */
[--C-:B----4-:R-:W-:Y:S01]  /*82a0*/  HADD2.F32 R72, -RZ, R80.reuse.H0_H0 ;  /* 0x20000050ff487230 */ /* 0x110fe20000004100 */
[----:B------:R-:W-:Y:S01]  /*82b0*/  ISETP.NE.AND P6, PT, R163, RZ, PT ;  /* 0x000000ffa300720c */ /* 0x000fe20003fc5270 */
[----:B------:R-:W-:Y:S01]  /*82c0*/  HADD2.F32 R75, -RZ, R80.H1_H1 ;  /* 0x30000050ff4b7230 */ /* 0x000fe20000004100 */
[----:B------:R-:W-:Y:S01]  /*82d0*/  MOV R0, UR46 ;  /* 0x0000002e00007c02 */ /* 0x000fe20008000f00 */
[--C-:B------:R-:W-:Y:S01]  /*82e0*/  HADD2.F32 R74, -RZ, R81.reuse.H0_H0 ;  /* 0x20000051ff4a7230 */ /* 0x100fe20000004100 */
[----:B------:R-:W-:Y:S01]  /*82f0*/  MOV R77, UR47 ;  /* 0x0000002f004d7c02 */ /* 0x000fe20008000f00 */
[----:B------:R-:W-:Y:S01]  /*8300*/  HADD2.F32 R76, -RZ, R81.H1_H1 ;  /* 0x30000051ff4c7230 */ /* 0x000fe20000004100 */
[----:B------:R-:W-:Y:S01]  /*8310*/  ISETP.NE.AND P0, PT, R160, RZ, PT ;  /* 0x000000ffa000720c */ /* 0x000fe20003f05270 */
[----:B------:R-:W-:Y:S04]  /*8320*/  BSSY.RECONVERGENT B0, `(.L_x_130) ;  /* 0x00000fd000007945 */ /* 0x000fe80003800200 */
[----:B------:R-:W2:Y:S02]  /*8330*/  LDTM.x64 R4, tmem[UR4+0x40] ;  /* 0x00004004000479ee */ /* 0x000ea40008340000 */
[----:B------:R-:W-:Y:S04]  /*8340*/  @P6 LEA R0, R0, UR44, 0x3 ;  /* 0x0000002c00006c11 */ /* 0x000fe8000f8e18ff */
[----:B------:R-:W-:Y:S04]  /*8350*/  @P6 IADD3 R0, PT, PT, R0, 0xc0, RZ ;  /* 0x000000c000006810 */ /* 0x000fe80007ffe0ff */
[----:B------:R-:W-:Y:S01]  /*8360*/  @P6 PRMT R77, R77, 0x654, R0 ;  /* 0x000006544d4d6816 */ /* 0x000fe20000000000 */
[C---:B--2---:R-:W-:Y:S01]  /*8370*/  FMUL R0, R70.reuse, R4 ;  /* 0x0000000446007220 */ /* 0x044fe20000400000 */
[C---:B------:R-:W-:Y:S01]  /*8380*/  FMUL R2, R70.reuse, R5 ;  /* 0x0000000546027220 */ /* 0x040fe20000400000 */
[C---:B------:R-:W-:Y:S01]  /*8390*/  FMUL R3, R70.reuse, R6 ;  /* 0x0000000646037220 */ /* 0x040fe20000400000 */
[C---:B------:R-:W-:Y:S01]  /*83a0*/  FMUL R7, R70.reuse, R7 ;  /* 0x0000000746077220 */ /* 0x040fe20000400000 */
[C---:B------:R-:W-:Y:S01]  /*83b0*/  FFMA R0, R73.reuse, R72, R0 ;  /* 0x0000004849007223 */ /* 0x040fe20000000000 */
[C---:B------:R-:W-:Y:S01]  /*83c0*/  FFMA R2, R73.reuse, R75, R2 ;  /* 0x0000004b49027223 */ /* 0x040fe20000000002 */
[--C-:B------:R-:W-:Y:S02]  /*83d0*/  HADD2.F32 R75, -RZ, R82.reuse.H0_H0 ;  /* 0x20000052ff4b7230 */ /* 0x100fe40000004100 */
[C---:B------:R-:W-:Y:S01]  /*83e0*/  FFMA R3, R73.reuse, R74, R3 ;  /* 0x0000004a49037223 */ /* 0x040fe20000000003 */
[----:B------:R-:W-:Y:S01]  /*83f0*/  FFMA R7, R73, R76, R7 ;  /* 0x0000004c49077223 */ /* 0x000fe20000000007 */
[----:B------:R-:W-:Y:S01]  /*8400*/  FMUL R4, R70, R8 ;  /* 0x0000000846047220 */ /* 0x000fe20000400000 */
[----:B-1----:R-:W-:Y:S01]  /*8410*/  F2FP.F16.F32.PACK_AB R92, R2, R0 ;  /* 0x00000000025c723e */ /* 0x002fe200000000ff */
[----:B------:R-:W-:Y:S02]  /*8420*/  HADD2.F32 R72, -RZ, R82.H1_H1 ;  /* 0x30000052ff487230 */ /* 0x000fe40000004100 */
[C---:B------:R-:W-:Y:S01]  /*8430*/  FMUL R5, R70.reuse, R9 ;  /* 0x0000000946057220 */ /* 0x040fe20000400000 */
[----:B------:R-:W-:Y:S01]  /*8440*/  F2FP.F16.F32.PACK_AB R93, R7, R3 ;  /* 0x00000003075d723e */ /* 0x000fe200000000ff */
        /* <DEDUP_REMOVED lines=19> */
[----:B------:R1:W-:Y:S01]  /*8580*/  STS.128 [R165+UR44+0x4400], R92 ;  /* 0x0044005ca5007988 */ /* 0x0003e20008000c2c */
        /* <DEDUP_REMOVED lines=8> */
[C---:B------:R-:W-:Y:S01]  /*8610*/  FMUL R14, R70.reuse, R18 ;  /* 0x00000012460e7220 */ /* 0x040fe20000400000 */
[----:B------:R-:W-:Y:S01]  /*8620*/  F2FP.F16.F32.PACK_AB R101, R15, R10 ;  /* 0x0000000a0f65723e */ /* 0x000fe200000000ff */
[C---:B------:R-:W-:Y:S01]  /*8630*/  FFMA R12, R73.reuse, R3, R12 ;  /* 0x00000003490c7223 */ /* 0x040fe2000000000c */
[--C-:B------:R-:W-:Y:S02]  /*8640*/  HADD2.F32 R3, -RZ, R91.reuse.H0_H0 ;  /* 0x2000005bff037230 */ /* 0x100fe40000004100 */
[C---:B------:R-:W-:Y:S01]  /*8650*/  FFMA R13, R73.reuse, R0, R13 ;  /* 0x00000000490d7223 */ /* 0x040fe2000000000d */
[----:B------:R-:W-:Y:S02]  /*8660*/  HADD2.F32 R2, -RZ, R91.H1_H1 ;  /* 0x3000005bff027230 */ /* 0x000fe40000004100 */
[C---:B------:R-:W-:Y:S01]  /*8670*/  FMUL R19, R70.reuse, R19 ;  /* 0x0000001346137220 */ /* 0x040fe20000400000 */
[--C-:B------:R-:W-:Y:S02]  /*8680*/  HADD2.F32 R75, -RZ, R96.reuse.H0_H0 ;  /* 0x20000060ff4b7230 */ /* 0x100fe40000004100 */
[----:B------:R-:W-:Y:S01]  /*8690*/  FFMA R14, R73, R3, R14 ;  /* 0x00000003490e7223 */ /* 0x000fe2000000000e */
[----:B------:R-:W-:Y:S01]  /*86a0*/  F2FP.F16.F32.PACK_AB R102, R13, R12 ;  /* 0x0000000c0d66723e */ /* 0x000fe200000000ff */
        /* <DEDUP_REMOVED lines=38> */
[C---:B------:R-:W-:Y:S01]  /*8910*/  FMUL R31, R70.reuse, R31 ;  /* 0x0000001f461f7220 */ /* 0x040fe20000400000 */
[----:B------:R3:W-:Y:S01]  /*8920*/  STS.128 [R164+0x4400], R108 ;  /* 0x0044006ca4007388 */ /* 0x0007e20000000c00 */
[--C-:B------:R-:W-:Y:S02]  /*8930*/  HADD2.F32 R3, -RZ, R106.reuse.H0_H0 ;  /* 0x2000006aff037230 */ /* 0x100fe40000004100 */
[----:B------:R-:W-:Y:S01]  /*8940*/  FFMA R26, R73, R0, R26 ;  /* 0x00000000491a7223 */ /* 0x000fe2000000001a */
[----:B------:R-:W-:Y:S01]  /*8950*/  HADD2.F32 R0, -RZ, R105.H1_H1 ;  /* 0x30000069ff007230 */ /* 0x000fe20000004100 */
[----:B------:R-:W-:Y:S01]  /*8960*/  F2FP.F16.F32.PACK_AB R116, R25, R24 ;  /* 0x000000181974723e */ /* 0x000fe200000000ff */
[C---:B------:R-:W-:Y:S01]  /*8970*/  FMUL R28, R70.reuse, R32 ;  /* 0x00000020461c7220 */ /* 0x040fe20000400000 */
[----:B------:R-:W-:Y:S02]  /*8980*/  HADD2.F32 R2, -RZ, R106.H1_H1 ;  /* 0x3000006aff027230 */ /* 0x000fe40000004100 */
[C---:B------:R-:W-:Y:S01]  /*8990*/  FMUL R29, R70.reuse, R33 ;  /* 0x00000021461d7220 */ /* 0x040fe20000400000 */
[--C-:B------:R-:W-:Y:S02]  /*89a0*/  HADD2.F32 R75, -RZ, R107.reuse.H0_H0 ;  /* 0x2000006bff4b7230 */ /* 0x100fe40000004100 */
[C---:B------:R-:W-:Y:S01]  /*89b0*/  FFMA R31, R73.reuse, R0, R31 ;  /* 0x00000000491f7223 */ /* 0x040fe2000000001f */
[C---:B------:R-:W-:Y:S01]  /*89c0*/  FFMA R28, R73.reuse, R3, R28 ;  /* 0x00000003491c7223 */ /* 0x040fe2000000001c */
[----:B------:R-:W-:Y:S01]  /*89d0*/  FFMA R29, R73, R2, R29 ;  /* 0x00000002491d7223 */ /* 0x000fe2000000001d */
[C---:B------:R-:W-:Y:S01]  /*89e0*/  FMUL R30, R70.reuse, R34 ;  /* 0x00000022461e7220 */ /* 0x040fe20000400000 */
[----:B------:R-:W-:Y:S01]  /*89f0*/  HADD2.F32 R72, -RZ, R107.H1_H1 ;  /* 0x3000006bff487230 */ /* 0x000fe20000004100 */
[----:B------:R-:W-:Y:S01]  /*8a00*/  F2FP.F16.F32.PACK_AB R117, R31, R26 ;  /* 0x0000001a1f75723e */ /* 0x000fe200000000ff */
        /* <DEDUP_REMOVED lines=16> */
[----:B-1----:R-:W-:Y:S01]  /*8b10*/  F2FP.F16.F32.PACK_AB R92, R33, R32 ;  /* 0x00000020215c723e */ /* 0x002fe200000000ff */
        /* <DEDUP_REMOVED lines=42> */
[--C-:B------:R-:W-:Y:S02]  /*8dc0*/  HADD2.F32 R3, -RZ, R128.reuse.H0_H0 ;  /* 0x20000080ff037230 */ /* 0x100fe40000004100 */
[C---:B------:R-:W-:Y:S01]  /*8dd0*/  FFMA R46, R73.reuse, R75, R46 ;  /* 0x0000004b492e7223 */ /* 0x040fe2000000002e */
[C---:B------:R-:W-:Y:S01]  /*8de0*/  FMUL R48, R70.reuse, R52 ;  /* 0x0000003446307220 */ /* 0x040fe20000400000 */
        /* <DEDUP_REMOVED lines=17> */
[C---:B------:R-:W-:Y:S01]  /*8f00*/  FFMA R52, R73.reuse, R0, R52 ;  /* 0x0000000049347223 */ /* 0x040fe20000000034 */
[C---:B------:R-:W-:Y:S01]  /*8f10*/  FFMA R53, R73.reuse, R2, R53 ;  /* 0x0000000249357223 */ /* 0x040fe20000000035 */
[----:B------:R-:W-:Y:S02]  /*8f20*/  HADD2.F32 R0, -RZ, R131.H1_H1 ;  /* 0x30000083ff007230 */ /* 0x000fe40000004100 */
[----:B------:R-:W-:Y:S01]  /*8f30*/  FFMA R54, R73, R3, R54 ;  /* 0x0000000349367223 */ /* 0x000fe20000000036 */
[C---:B------:R-:W-:Y:S01]  /*8f40*/  FMUL R59, R70.reuse, R59 ;  /* 0x0000003b463b7220 */ /* 0x040fe20000400000 */
[--C-:B------:R-:W-:Y:S02]  /*8f50*/  HADD2.F32 R3, -RZ, R136.reuse.H0_H0 ;  /* 0x20000088ff037230 */ /* 0x100fe40000004100 */
[C---:B------:R-:W-:Y:S01]  /*8f60*/  FMUL R56, R70.reuse, R60 ;  /* 0x0000003c46387220 */ /* 0x040fe20000400000 */
[----:B------:R-:W-:Y:S02]  /*8f70*/  HADD2.F32 R2, -RZ, R136.H1_H1 ;  /* 0x30000088ff027230 */ /* 0x000fe40000004100 */
[C---:B------:R-:W-:Y:S01]  /*8f80*/  FMUL R57, R70.reuse, R61 ;  /* 0x0000003d46397220 */ /* 0x040fe20000400000 */
[--C-:B------:R-:W-:Y:S01]  /*8f90*/  HADD2.F32 R75, -RZ, R137.reuse.H0_H0 ;  /* 0x20000089ff4b7230 */ /* 0x100fe20000004100 */
[----:B------:R-:W-:Y:S01]  /*8fa0*/  F2FP.F16.F32.PACK_AB R102, R45, R44 ;  /* 0x0000002c2d66723e */ /* 0x000fe200000000ff */
[C---:B------:R-:W-:Y:S01]  /*8fb0*/  FMUL R58, R70.reuse, R62 ;  /* 0x0000003e463a7220 */ /* 0x040fe20000400000 */
[----:B------:R-:W-:Y:S01]  /*8fc0*/  F2FP.F16.F32.PACK_AB R103, R51, R46 ;  /* 0x0000002e3367723e */ /* 0x000fe200000000ff */
[C---:B------:R-:W-:Y:S01]  /*8fd0*/  FFMA R59, R73.reuse, R0, R59 ;  /* 0x00000000493b7223 */ /* 0x040fe2000000003b */
[C---:B------:R-:W-:Y:S01]  /*8fe0*/  FFMA R56, R73.reuse, R3, R56 ;  /* 0x0000000349387223 */ /* 0x040fe20000000038 */
[----:B------:R-:W-:Y:S02]  /*8ff0*/  HADD2.F32 R0, -RZ, R137.H1_H1 ;  /* 0x30000089ff007230 */ /* 0x000fe40000004100 */
[C---:B------:R-:W-:Y:S01]  /*9000*/  FFMA R57, R73.reuse, R2, R57 ;  /* 0x0000000249397223 */ /* 0x040fe20000000039 */
[----:B------:R1:W-:Y:S01]  /*9010*/  STS.128 [R170+0x4400], R100 ;  /* 0x00440064aa007388 */ /* 0x0003e20000000c00 */
[C---:B------:R-:W-:Y:S01]  /*9020*/  FMUL R63, R70.reuse, R63 ;  /* 0x0000003f463f7220 */ /* 0x040fe20000400000 */
[--C-:B------:R-:W-:Y:S02]  /*9030*/  HADD2.F32 R3, -RZ, R138.reuse.H0_H0 ;  /* 0x2000008aff037230 */ /* 0x100fe40000004100 */
[C---:B------:R-:W-:Y:S01]  /*9040*/  FFMA R58, R73.reuse, R75, R58 ;  /* 0x0000004b493a7223 */ /* 0x040fe2000000003a */
        /* <DEDUP_REMOVED lines=8> */
[----:B---3--:R-:W-:Y:S01]  /*90d0*/  F2FP.F16.F32.PACK_AB R108, R49, R48 ;  /* 0x00000030316c723e */ /* 0x008fe200000000ff */
[----:B------:R-:W-:Y:S01]  /*90e0*/  FFMA R60, R73, R3, R60 ;  /* 0x00000003493c7223 */ /* 0x000fe2000000003c */
[----:B------:R-:W-:Y:S01]  /*90f0*/  F2FP.F16.F32.PACK_AB R109, R55, R50 ;  /* 0x00000032376d723e */ /* 0x000fe200000000ff */
[----:B------:R-:W-:Y:S01]  /*9100*/  FFMA R61, R73, R2, R61 ;  /* 0x00000002493d7223 */ /* 0x000fe2000000003d */
[----:B------:R-:W-:Y:S01]  /*9110*/  F2FP.F16.F32.PACK_AB R110, R53, R52 ;  /* 0x00000034356e723e */ /* 0x000fe200000000ff */
[----:B------:R-:W-:Y:S01]  /*9120*/  FFMA R62, R73, R75, R62 ;  /* 0x0000004b493e7223 */ /* 0x000fe2000000003e */
[----:B------:R-:W-:Y:S01]  /*9130*/  F2FP.F16.F32.PACK_AB R111, R59, R54 ;  /* 0x000000363b6f723e */ /* 0x000fe200000000ff */
[----:B------:R-:W-:Y:S01]  /*9140*/  FFMA R67, R73, R72, R67 ;  /* 0x0000004849437223 */ /* 0x000fe20000000043 */
[----:B----4-:R-:W-:Y:S02]  /*9150*/  F2FP.F16.F32.PACK_AB R116, R57, R56 ;  /* 0x000000383974723e */ /* 0x010fe400000000ff */
[----:B------:R-:W-:Y:S01]  /*9160*/  F2FP.F16.F32.PACK_AB R117, R63, R58 ;  /* 0x0000003a3f75723e */ /* 0x000fe200000000ff */
[----:B------:R1:W-:Y:S01]  /*9170*/  STS.128 [R153+0x4400], R108 ;  /* 0x0044006c99007388 */ /* 0x0003e20000000c00 */
[----:B------:R-:W-:Y:S02]  /*9180*/  F2FP.F16.F32.PACK_AB R118, R61, R60 ;  /* 0x0000003c3d76723e */ /* 0x000fe400000000ff */
[----:B------:R-:W-:Y:S02]  /*9190*/  F2FP.F16.F32.PACK_AB R119, R67, R62 ;  /* 0x0000003e4377723e */ /* 0x000fe400000000ff */
[----:B------:R-:W-:Y:S02]  /*91a0*/  LEA R0, R78, UR44, 0x3 ;  /* 0x0000002c4e007c11 */ /* 0x000fe4000f8e18ff */
[----:B------:R-:W-:Y:S01]  /*91b0*/  @P6 SHF.L.U32 R3, R157, 0x1f, RZ ;  /* 0x0000001f9d036819 */ /* 0x000fe200000006ff */
        /* <DEDUP_REMOVED lines=10> */
[----:B------:R-:W-:Y:S02]  /*9260*/  UIADD3 UR9, UPT, UPT, UR49, 0x40, URZ ;  /* 0x0000004031097890 */ /* 0x000fe4000fffe0ff */
[----:B------:R-:W-:Y:S01]  /*9270*/  UIADD3 UR8, UPT, UPT, UR44, 0x4400, URZ ;  /* 0x000044002c087890 */ /* 0x000fe2000fffe0ff */
[----:B------:R-:W-:Y:S01]  /*9280*/  UMOV UR10, UR50 ;  /* 0x00000032000a7c82 */ /* 0x000fe20008000000 */
[----:B------:R-:W-:Y:S01]  /*9290*/  UMOV UR11, UR36 ;  /* 0x00000024000b7c82 */ /* 0x000fe20008000000 */
[----:B--2---:R-:W-:Y:S04]  /*92a0*/  UIADD3 UR4, UP0, UPT, UR6, 0x680, URZ ;  /* 0x0000068006047890 */ /* 0x004fe8000ff1e0ff */
[----:B------:R-:W-:Y:S09]  /*92b0*/  UIADD3.X UR5, UPT, UPT, URZ, UR7, URZ, UP0, !UPT ;  /* 0x00000007ff057290 */ /* 0x000ff200087fe4ff */
[----:B------:R2:W-:Y:S01]  /*92c0*/  UTMASTG.3D [UR8], [UR4] ;  /* 0x00000008040073b5 */ /* 0x0005e20008010000 */
[----:B------:R0:W-:Y:S01]  /*92d0*/  UTMACMDFLUSH ;  /* 0x00000000000079b7 */ /* 0x0001e20000000000 */
[----:B--2---:R-:W-:Y:S04]  /*92e0*/  DEPBAR.LE SB0, 0x1 ;  /* 0x000080400000791a */ /* 0x004fe80000000000 */
.L_x_131:
[----:B------:R-:W-:Y:S05]  /*92f0*/  BSYNC.RECONVERGENT B0 ;  /* 0x0000000000007941 */ /* 0x000fea0003800200 */
.L_x_130:
[----:B------:R-:W-:Y:S01]  /*9300*/  BAR.SYNC.DEFER_BLOCKING 0x1, 0x80 ;  /* 0x0042000000007b1d */ /* 0x000fe20000010000 */
[----:B------:R-:W-:Y:S04]  /*9310*/  UIADD3 UR4, UPT, UPT, UR46, 0x1, URZ ;  /* 0x000000012e047890 */ /* 0x000fe8000fffe0ff */
[----:B------:R-:W-:Y:S04]  /*9320*/  UISETP.NE.AND UP0, UPT, UR4, 0x4, UPT ;  /* 0x000000040400788c */ /* 0x000fe8000bf05270 */
[----:B------:R-:W-:Y:S01]  /*9330*/  USEL UR45, UR4, URZ, UP0 ;  /* 0x000000ff042d7287 */ /* 0x000fe20008000000 */
[----:B------:R2:W-:Y:S01]  /*9340*/  @P6 SYNCS.ARRIVE.TRANS64.RED.A1T0 RZ, [R77+URZ], RZ ;  /* 0x000000ff4dff69a7 */ /* 0x0005e200081004ff */
[----:B------:R-:W-:Y:S01]  /*9350*/  BSSY B1, `(.L_x_132) ;  /* 0x0000020000017945 */ /* 0x000fe20003800000 */
[----:B------:R-:W3:Y:S02]  /*9360*/  @P6 SYNCS.PHASECHK.TRANS64.TRYWAIT P0, [R0+URZ+0xa0], R3 ;  /* 0x0000a003000065a7 */ /* 0x000ee400080011ff */
[----:B---3--:R-:W-:Y:S01]  /*9370*/  @P6 SEL R84, RZ, 0x1, !P0 ;  /* 0x00000001ff546807 */ /* 0x008fe20004000000 */
[----:B--2---:R-:W-:Y:S06]  /*9380*/  @!P6 BRA `(.L_x_133) ;  /* 0x000000000070e947 */ /* 0x004fec0003800000 */
[----:B------:R-:W-:Y:S01]  /*9390*/  ISETP.NE.AND P1, PT, R86, RZ, PT ;  /* 0x000000ff5600720c */ /* 0x000fe20003f25270 */
[----:B------:R-:W-:Y:S01]  /*93a0*/  BSSY B0, `(.L_x_134) ;  /* 0x000000b000007945 */ /* 0x000fe20003800000 */
[----:B------:R-:W-:Y:S11]  /*93b0*/  ISETP.NE.AND P0, PT, R84, RZ, PT ;  /* 0x000000ff5400720c */ /* 0x000ff60003f05270 */
[----:B------:R-:W-:Y:S05]  /*93c0*/  @P1 IMAD R5, R78, 0x4000, R165 ;  /* 0x000040004e051824 */ /* 0x000fea00078e02a5 */
[----:B------:R-:W-:Y:S04]  /*93d0*/  @P1 IADD3 R6, PT, PT, R5, UR44, RZ ;  /* 0x0000002c05061c10 */ /* 0x000fe8000fffe0ff */
[----:B------:R-:W-:Y:S01]  /*93e0*/  @P1 IADD3 R4, PT, PT, R85, R6, RZ ;  /* 0x0000000655041210 */ /* 0x000fe20007ffe0ff */
[--C-:B------:R-:W-:Y:S02]  /*93f0*/  @P1 IMAD.IADD R2, R79, 0x1, R6.reuse ;  /* 0x000000014f021824 */ /* 0x100fe400078e0206 */
[----:B------:R-:W-:Y:S01]  /*9400*/  @P1 IMAD.IADD R3, R87, 0x1, R6 ;  /* 0x0000000157031824 */ /* 0x000fe200078e0206 */
[----:B------:R-:W-:Y:S06]  /*9410*/  @P0 BRA `(.L_x_135) ;  /* 0x00000000000c0947 */ /* 0x000fec0003800000 */
[----:B------:R-:W-:Y:S04]  /*9420*/  SHF.L.U32 R7, R157, 0x1f, RZ ;  /* 0x0000001f9d077819 */ /* 0x000fe800000006ff */
[----:B------:R-:W2:Y:S02]  /*9430*/  SYNCS.PHASECHK.TRANS64.TRYWAIT P0, [R0+URZ+0xa0], R7 ;  /* 0x0000a007000075a7 */ /* 0x000ea400080011ff */
[----:B--2---:R-:W-:Y:S05]  /*9440*/  @!P0 BRA `(.L_x_136) ;  /* 0x0000003800048947 */ /* 0x004fea0003800000 */
.L_x_135:
[----:B------:R-:W-:Y:S05]  /*9450*/  BSYNC B0 ;  /* 0x0000000000007941 */ /* 0x000fea0003800000 */
.L_x_134:
        /* <DEDUP_REMOVED lines=15> */
.L_x_133:
[----:B------:R-:W-:Y:S05]  /*9550*/  BSYNC B1 ;  /* 0x0000000000017941 */ /* 0x000fea0003800000 */
.L_x_132:
[----:B---3--:R-:W-:Y:S05]  /*9560*/  VIADD R0, R71, 0x80 ;  /* 0x0000008047007836 */ /* 0x008fea0000000000 */
[----:B------:R-:W-:Y:S04]  /*9570*/  SHF.R.U32.HI R0, RZ, 0x15, R0 ;  /* 0x00000015ff007819 */ /* 0x000fe80000011600 */
[----:B------:R-:W-:Y:S11]  /*9580*/  LOP3.LUT P0, RZ, R0, 0x3, R147, 0x48, !PT ;  /* 0x0000000300ff7812 */ /* 0x000ff60007804893 */
[----:B------:R-:W-:Y:S02]  /*9590*/  @!UPT UIADD3 URZ, UPT, UPT, URZ, URZ, URZ ;  /* 0x000000fffffff290 */ /* 0x000fe4000fffe0ff */
[----:B------:R-:W-:Y:S05]  /*95a0*/  @!P0 BRA `(.L_x_137) ;  /* 0x0000000000408947 */ /* 0x000fea0003800000 */
[----:B------:R-:W3:Y:S01]  /*95b0*/  LDCU.64 UR8, c[0x4][0x70] ;  /* 0x01000e00ff0877ac */ /* 0x000ee20008000a00 */
[----:B------:R-:W-:Y:S01]  /*95c0*/  MOV R3, 0x0 ;  /* 0x0000000000037802 */ /* 0x000fe20000000f00 */
[----:B------:R-:W-:Y:S02]  /*95d0*/  HFMA2 R12, -RZ, RZ, 0, 5.9604644775390625e-08 ;  /* 0x00000001ff0c7431 */ /* 0x000fe400000001ff */
[----:B------:R-:W-:Y:S02]  /*95e0*/  IMAD.MOV.U32 R8, RZ, RZ, 0x192 ;  /* 0x00000192ff087424 */ /* 0x000fe400078e00ff */
[----:B------:R-:W-:Y:S01]  /*95f0*/  IMAD.MOV.U32 R13, RZ, RZ, RZ ;  /* 0x000000ffff0d7224 */ /* 0x000fe200078e00ff */
[----:B------:R-:W5:Y:S01]  /*9600*/  LDCU.64 UR6, c[0x4][0x78] ;  /* 0x01000f00ff0677ac */ /* 0x000f620008000a00 */
[----:B------:R-:W1:Y:S01]  /*9610*/  LDC.64 R2, c[0x4][R3] ;  /* 0x0100000003027b82 */ /* 0x000e620000000a00 */
[----:B------:R-:W2:Y:S01]  /*9620*/  LDCU.64 UR4, c[0x4][0x10] ;  /* 0x01000200ff0477ac */ /* 0x000ea20008000a00 */
[----:B---3--:R-:W-:Y:S01]  /*9630*/  MOV R5, UR9 ;  /* 0x0000000900057c02 */ /* 0x008fe20008000f00 */
[----:B------:R-:W-:Y:S01]  /*9640*/  IMAD.U32 R4, RZ, RZ, UR8 ;  /* 0x00000008ff047e24 */ /* 0x000fe2000f8e00ff */
[----:B-----5:R-:W-:Y:S01]  /*9650*/  MOV R7, UR7 ;  /* 0x0000000700077c02 */ /* 0x020fe20008000f00 */
[----:B------:R-:W-:Y:S01]  /*9660*/  IMAD.U32 R6, RZ, RZ, UR6 ;  /* 0x00000006ff067e24 */ /* 0x000fe2000f8e00ff */
[----:B--2---:R-:W-:Y:S01]  /*9670*/  MOV R11, UR5 ;  /* 0x00000005000b7c02 */ /* 0x004fe20008000f00 */
[----:B------:R-:W-:Y:S02]  /*9680*/  IMAD.U32 R10, RZ, RZ, UR4 ;  /* 0x00000004ff0a7e24 */ /* 0x000fe4000f8e00ff */
[----:B------:R-:W-:Y:S07]  /*9690*/  LEPC R20, `(.L_x_137) ;  /* 0x000000001014794e */ /* 0x000fee0000000000 */
[----:B-1--4-:R-:W-:Y:S05]  /*96a0*/  CALL.ABS.NOINC R2 ;  /* 0x0000000002007343 */ /* 0x012fea0003c00000 */
.L_x_137:
[----:B------:R-:W-:Y:S05]  /*96b0*/  WARPSYNC.ALL ;  /* 0x0000000000007948 */ /* 0x000fea0003800000 */
[----:B------:R-:W-:Y:S01]  /*96c0*/  R2UR UR4, R71 ;  /* 0x00000000470472ca */ /* 0x000fe200000e0000 */
[--C-:B----4-:R-:W-:Y:S01]  /*96d0*/  HADD2.F32 R72, -RZ, R80.reuse.H0_H0 ;  /* 0x20000050ff487230 */ /* 0x110fe20000004100 */
[----:B------:R-:W-:Y:S01]  /*96e0*/  ISETP.NE.AND P6, PT, R163, RZ, PT ;  /* 0x000000ffa300720c */ /* 0x000fe20003fc5270 */
[----:B------:R-:W-:Y:S01]  /*96f0*/  HADD2.F32 R75, -RZ, R80.H1_H1 ;  /* 0x30000050ff4b7230 */ /* 0x000fe20000004100 */
[----:B------:R-:W-:Y:S01]  /*9700*/  MOV R3, UR45 ;  /* 0x0000002d00037c02 */ /* 0x000fe20008000f00 */
[----:B------:R-:W-:Y:S01]  /*9710*/  BSSY.RECONVERGENT B0, `(.L_x_138) ;  /* 0x0000101000007945 */ /* 0x000fe20003800200 */
[----:B------:R-:W-:Y:S02]  /*9720*/  MOV R74, UR47 ;  /* 0x0000002f004a7c02 */ /* 0x000fe40008000f00 */
[----:B------:R-:W-:Y:S05]  /*9730*/  ISETP.NE.AND P0, PT, R160, RZ, PT ;  /* 0x000000ffa000720c */ /* 0x000fea0003f05270 */
[----:B------:R-:W3:Y:S02]  /*9740*/  LDTM.x64 R4, tmem[UR4+0x80] ;  /* 0x00008004000479ee */ /* 0x000ee40008340000 */
[----:B------:R-:W-:Y:S04]  /*9750*/  @P6 LEA R3, R3, UR44, 0x3 ;  /* 0x0000002c03036c11 */ /* 0x000fe8000f8e18ff */
[----:B------:R-:W-:Y:S04]  /*9760*/  @P6 IADD3 R3, PT, PT, R3, 0xc0, RZ ;  /* 0x000000c003036810 */ /* 0x000fe80007ffe0ff */
[----:B------:R-:W-:Y:S01]  /*9770*/  @P6 PRMT R74, R74, 0x654, R3 ;  /* 0x000006544a4a6816 */ /* 0x000fe20000000003 */
[C---:B---3--:R-:W-:Y:S01]  /*9780*/  FMUL R0, R70.reuse, R4 ;  /* 0x0000000446007220 */ /* 0x048fe20000400000 */
[C---:B------:R-:W-:Y:S01]  /*9790*/  FMUL R3, R70.reuse, R6 ;  /* 0x0000000646037220 */ /* 0x040fe20000400000 */
[C---:B------:R-:W-:Y:S01]  /*97a0*/  FMUL R4, R70.reuse, R8 ;  /* 0x0000000846047220 */ /* 0x040fe20000400000 */
[C---:B------:R-:W-:Y:S01]  /*97b0*/  FMUL R6, R70.reuse, R10 ;  /* 0x0000000a46067220 */ /* 0x040fe20000400000 */
[C---:B------:R-:W-:Y:S01]  /*97c0*/  FFMA R0, R73.reuse, R72, R0 ;  /* 0x0000004849007223 */ /* 0x040fe20000000000 */
[C---:B------:R-:W-:Y:S01]  /*97d0*/  FMUL R8, R70.reuse, R12 ;  /* 0x0000000c46087220 */ /* 0x040fe20000400000 */
        /* <DEDUP_REMOVED lines=38> */
[--C-:B------:R-:W-:Y:S02]  /*9a40*/  HADD2.F32 R64, -RZ, R81.reuse.H0_H0 ;  /* 0x20000051ff407230 */ /* 0x100fe40000004100 */
[C---:B------:R-:W-:Y:S01]  /*9a50*/  FMUL R49, R70.reuse, R53 ;  /* 0x0000003546317220 */ /* 0x040fe20000400000 */
[C---:B------:R-:W-:Y:S01]  /*9a60*/  FMUL R62, R70.reuse, R66 ;  /* 0x00000042463e7220 */ /* 0x040fe20000400000 */
[----:B------:R-:W-:Y:S02]  /*9a70*/  HADD2.F32 R66, -RZ, R81.H1_H1 ;  /* 0x30000051ff427230 */ /* 0x000fe40000004100 */
[C---:B------:R-:W-:Y:S01]  /*9a80*/  FMUL R53, R70.reuse, R57 ;  /* 0x0000003946357220 */ /* 0x040fe20000400000 */
[C---:B------:R-:W-:Y:S01]  /*9a90*/  FMUL R7, R70.reuse, R7 ;  /* 0x0000000746077220 */ /* 0x040fe20000400000 */
[C---:B------:R-:W-:Y:S01]  /*9aa0*/  FMUL R57, R70.reuse, R61 ;  /* 0x0000003d46397220 */ /* 0x040fe20000400000 */
[----:B------:R-:W-:Y:S01]  /*9ab0*/  FMUL R61, R70, R65 ;  /* 0x00000041463d7220 */ /* 0x000fe20000400000 */
[--C-:B------:R-:W-:Y:S02]  /*9ac0*/  HADD2.F32 R65, -RZ, R82.reuse.H0_H0 ;  /* 0x20000052ff417230 */ /* 0x100fe40000004100 */
[C---:B------:R-:W-:Y:S01]  /*9ad0*/  FFMA R2, R73.reuse, R75, R2 ;  /* 0x0000004b49027223 */ /* 0x040fe20000000002 */
[C---:B------:R-:W-:Y:S01]  /*9ae0*/  FFMA R3, R73.reuse, R64, R3 ;  /* 0x0000004049037223 */ /* 0x040fe20000000003 */
[----:B------:R-:W-:Y:S02]  /*9af0*/  HADD2.F32 R64, -RZ, R82.H1_H1 ;  /* 0x30000052ff407230 */ /* 0x000fe40000004100 */
[C---:B------:R-:W-:Y:S01]  /*9b00*/  FFMA R7, R73.reuse, R66, R7 ;  /* 0x0000004249077223 */ /* 0x040fe20000000007 */
[----:B------:R-:W-:Y:S01]  /*9b10*/  FFMA R4, R73, R65, R4 ;  /* 0x0000004149047223 */ /* 0x000fe20000000004 */
[--C-:B------:R-:W-:Y:S01]  /*9b20*/  HADD2.F32 R65, -RZ, R83.reuse.H0_H0 ;  /* 0x20000053ff417230 */ /* 0x100fe20000004100 */
[----:B-1----:R-:W-:Y:S01]  /*9b30*/  F2FP.F16.F32.PACK_AB R92, R2, R0 ;  /* 0x00000000025c723e */ /* 0x002fe200000000ff */
[----:B------:R-:W-:Y:S01]  /*9b40*/  HADD2.F32 R0, -RZ, R83.H1_H1 ;  /* 0x30000053ff007230 */ /* 0x000fe20000004100 */
[----:B------:R-:W-:Y:S01]  /*9b50*/  F2FP.F16.F32.PACK_AB R93, R7, R3 ;  /* 0x00000003075d723e */ /* 0x000fe200000000ff */
[--C-:B--2---:R-:W-:Y:S02]  /*9b60*/  HADD2.F32 R3, -RZ, R88.reuse.H0_H0 ;  /* 0x20000058ff037230 */ /* 0x104fe40000004100 */
[C---:B------:R-:W-:Y:S01]  /*9b70*/  FMUL R11, R70.reuse, R11 ;  /* 0x0000000b460b7220 */ /* 0x040fe20000400000 */
[----:B------:R-:W-:Y:S02]  /*9b80*/  HADD2.F32 R2, -RZ, R88.H1_H1 ;  /* 0x30000058ff027230 */ /* 0x000fe40000004100 */
[C---:B------:R-:W-:Y:S01]  /*9b90*/  FFMA R5, R73.reuse, R64, R5 ;  /* 0x0000004049057223 */ /* 0x040fe20000000005 */
[C---:B------:R-:W-:Y:S01]  /*9ba0*/  FFMA R6, R73.reuse, R65, R6 ;  /* 0x0000004149067223 */ /* 0x040fe20000000006 */
[C---:B------:R-:W-:Y:S01]  /*9bb0*/  FFMA R11, R73.reuse, R0, R11 ;  /* 0x00000000490b7223 */ /* 0x040fe2000000000b */
[--C-:B------:R-:W-:Y:S02]  /*9bc0*/  HADD2.F32 R0, -RZ, R89.reuse.H0_H0 ;  /* 0x20000059ff007230 */ /* 0x100fe40000004100 */
[C---:B------:R-:W-:Y:S01]  /*9bd0*/  FFMA R8, R73.reuse, R3, R8 ;  /* 0x0000000349087223 */ /* 0x040fe20000000008 */
[--C-:B------:R-:W-:Y:S02]  /*9be0*/  HADD2.F32 R3, -RZ, R90.reuse.H0_H0 ;  /* 0x2000005aff037230 */ /* 0x100fe40000004100 */
[C---:B------:R-:W-:Y:S01]  /*9bf0*/  FFMA R9, R73.reuse, R2, R9 ;  /* 0x0000000249097223 */ /* 0x040fe20000000009 */
[----:B------:R-:W-:Y:S02]  /*9c00*/  HADD2.F32 R2, -RZ, R89.H1_H1 ;  /* 0x30000059ff027230 */ /* 0x000fe40000004100 */
[C---:B------:R-:W-:Y:S01]  /*9c10*/  FMUL R15, R70.reuse, R15 ;  /* 0x0000000f460f7220 */ /* 0x040fe20000400000 */
[----:B------:R-:W-:Y:S01]  /*9c20*/  FFMA R10, R73, R0, R10 ;  /* 0x00000000490a7223 */ /* 0x000fe2000000000a */
[----:B------:R-:W-:Y:S01]  /*9c30*/  HADD2.F32 R0, -RZ, R90.H1_H1 ;  /* 0x3000005aff007230 */ /* 0x000fe20000004100 */
[----:B------:R-:W-:Y:S01]  /*9c40*/  F2FP.F16.F32.PACK_AB R94, R5, R4 ;  /* 0x00000004055e723e */ /* 0x000fe200000000ff */
[--C-:B------:R-:W-:Y:S02]  /*9c50*/  HADD2.F32 R5, -RZ, R96.reuse.H0_H0 ;  /* 0x20000060ff057230 */ /* 0x100fe40000004100 */
[C---:B------:R-:W-:Y:S01]  /*9c60*/  FFMA R15, R73.reuse, R2, R15 ;  /* 0x00000002490f7223 */ /* 0x040fe2000000000f */
[--C-:B------:R-:W-:Y:S02]  /*9c70*/  HADD2.F32 R2, -RZ, R91.reuse.H1_H1 ;  /* 0x3000005bff027230 */ /* 0x100fe40000004100 */
[C---:B------:R-:W-:Y:S01]  /*9c80*/  FFMA R12, R73.reuse, R3, R12 ;  /* 0x00000003490c7223 */ /* 0x040fe2000000000c */
[----:B------:R-:W-:Y:S02]  /*9c90*/  HADD2.F32 R3, -RZ, R91.H0_H0 ;  /* 0x2000005bff037230 */ /* 0x000fe40000004100 */
[C---:B------:R-:W-:Y:S01]  /*9ca0*/  FMUL R19, R70.reuse, R19 ;  /* 0x0000001346137220 */ /* 0x040fe20000400000 */
[----:B------:R-:W-:Y:S02]  /*9cb0*/  HADD2.F32 R4, -RZ, R99.H1_H1 ;  /* 0x30000063ff047230 */ /* 0x000fe40000004100 */
[C---:B------:R-:W-:Y:S01]  /*9cc0*/  FFMA R13, R73.reuse, R0, R13 ;  /* 0x00000000490d7223 */ /* 0x040fe2000000000d */
[----:B------:R-:W-:Y:S02]  /*9cd0*/  HADD2.F32 R0, -RZ, R96.H1_H1 ;  /* 0x30000060ff007230 */ /* 0x000fe40000004100 */
[C---:B------:R-:W-:Y:S01]  /*9ce0*/  FFMA R14, R73.reuse, R3, R14 ;  /* 0x00000003490e7223 */ /* 0x040fe2000000000e */
[--C-:B------:R-:W-:Y:S02]  /*9cf0*/  HADD2.F32 R3, -RZ, R98.reuse.H0_H0 ;  /* 0x20000062ff037230 */ /* 0x100fe40000004100 */
[C---:B------:R-:W-:Y:S01]  /*9d00*/  FFMA R19, R73.reuse, R2, R19 ;  /* 0x0000000249137223 */ /* 0x040fe20000000013 */
[----:B------:R-:W-:Y:S02]  /*9d10*/  HADD2.F32 R2, -RZ, R97.H0_H0 ;  /* 0x20000061ff027230 */ /* 0x000fe40000004100 */
[C---:B------:R-:W-:Y:S01]  /*9d20*/  FFMA R16, R73.reuse, R5, R16 ;  /* 0x0000000549107223 */ /* 0x040fe20000000010 */
[----:B------:R-:W-:Y:S02]  /*9d30*/  HADD2.F32 R5, -RZ, R99.H0_H0 ;  /* 0x20000063ff057230 */ /* 0x000fe40000004100 */
[C---:B------:R-:W-:Y:S01]  /*9d40*/  FFMA R17, R73.reuse, R0, R17 ;  /* 0x0000000049117223 */ /* 0x040fe20000000011 */
[----:B------:R-:W-:Y:S02]  /*9d50*/  HADD2.F32 R0, -RZ, R97.H1_H1 ;  /* 0x30000061ff007230 */ /* 0x000fe40000004100 */
[C---:B------:R-:W-:Y:S01]  /*9d60*/  FMUL R23, R70.reuse, R23 ;  /* 0x0000001746177220 */ /* 0x040fe20000400000 */
[C---:B------:R-:W-:Y:S01]  /*9d70*/  FFMA R18, R73.reuse, R2, R18 ;  /* 0x0000000249127223 */ /* 0x040fe20000000012 */
[----:B------:R-:W-:Y:S02]  /*9d80*/  HADD2.F32 R2, -RZ, R98.H1_H1 ;  /* 0x30000062ff027230 */ /* 0x000fe40000004100 */
[C---:B------:R-:W-:Y:S01]  /*9d90*/  FMUL R27, R70.reuse, R27 ;  /* 0x0000001b461b7220 */ /* 0x040fe20000400000 */
[C---:B------:R-:W-:Y:S01]  /*9da0*/  FFMA R23, R73.reuse, R0, R23 ;  /* 0x0000000049177223 */ /* 0x040fe20000000017 */
[----:B------:R-:W-:Y:S02]  /*9db0*/  HADD2.F32 R0, -RZ, R104.H0_H0 ;  /* 0x20000068ff007230 */ /* 0x000fe40000004100 */
[C---:B------:R-:W-:Y:S01]  /*9dc0*/  FFMA R20, R73.reuse, R3, R20 ;  /* 0x0000000349147223 */ /* 0x040fe20000000014 */
[----:B------:R-:W-:Y:S02]  /*9dd0*/  HADD2.F32 R3, -RZ, R106.H0_H0 ;  /* 0x2000006aff037230 */ /* 0x000fe40000004100 */
[C---:B------:R-:W-:Y:S01]  /*9de0*/  FFMA R21, R73.reuse, R2, R21 ;  /* 0x0000000249157223 */ /* 0x040fe20000000015 */
[C---:B------:R-:W-:Y:S01]  /*9df0*/  FFMA R22, R73.reuse, R5, R22 ;  /* 0x0000000549167223 */ /* 0x040fe20000000016 */
[C---:B------:R-:W-:Y:S01]  /*9e00*/  FFMA R27, R73.reuse, R4, R27 ;  /* 0x00000004491b7223 */ /* 0x040fe2000000001b */
[C---:B------:R-:W-:Y:S01]  /*9e10*/  FFMA R24, R73.reuse, R0, R24 ;  /* 0x0000000049187223 */ /* 0x040fe20000000018 */
[----:B------:R-:W-:Y:S02]  /*9e20*/  HADD2.F32 R2, -RZ, R104.H1_H1 ;  /* 0x30000068ff027230 */ /* 0x000fe40000004100 */
[C---:B------:R-:W-:Y:S01]  /*9e30*/  FMUL R31, R70.reuse, R31 ;  /* 0x0000001f461f7220 */ /* 0x040fe20000400000 */
[----:B------:R-:W-:Y:S02]  /*9e40*/  HADD2.F32 R0, -RZ, R105.H0_H0 ;  /* 0x20000069ff007230 */ /* 0x000fe40000004100 */
[C---:B------:R-:W-:Y:S01]  /*9e50*/  FMUL R35, R70.reuse, R35 ;  /* 0x0000002346237220 */ /* 0x040fe20000400000 */
[----:B------:R-:W-:Y:S02]  /*9e60*/  HADD2.F32 R5, -RZ, R107.H0_H0 ;  /* 0x2000006bff057230 */ /* 0x000fe40000004100 */
[C---:B------:R-:W-:Y:S01]  /*9e70*/  FFMA R25, R73.reuse, R2, R25 ;  /* 0x0000000249197223 */ /* 0x040fe20000000019 */
[----:B------:R-:W-:Y:S02]  /*9e80*/  HADD2.F32 R2, -RZ, R106.H1_H1 ;  /* 0x3000006aff027230 */ /* 0x000fe40000004100 */
[----:B------:R-:W-:Y:S01]  /*9e90*/  FFMA R26, R73, R0, R26 ;  /* 0x00000000491a7223 */ /* 0x000fe2000000001a */
[----:B------:R-:W-:Y:S02]  /*9ea0*/  HADD2.F32 R0, -RZ, R105.H1_H1 ;  /* 0x30000069ff007230 */ /* 0x000fe40000004100 */
[C---:B------:R-:W-:Y:S01]  /*9eb0*/  FMUL R39, R70.reuse, R39 ;  /* 0x0000002746277220 */ /* 0x040fe20000400000 */
[----:B------:R-:W-:Y:S01]  /*9ec0*/  HADD2.F32 R4, -RZ, R107.H1_H1 ;  /* 0x3000006bff047230 */ /* 0x000fe20000004100 */
[----:B------:R-:W-:Y:S01]  /*9ed0*/  F2FP.F16.F32.PACK_AB R95, R11, R6 ;  /* 0x000000060b5f723e */ /* 0x000fe200000000ff */
[C---:B------:R-:W-:Y:S01]  /*9ee0*/  FMUL R43, R70.reuse, R43 ;  /* 0x0000002b462b7220 */ /* 0x040fe20000400000 */
[C---:B------:R-:W-:Y:S01]  /*9ef0*/  FFMA R31, R73.reuse, R0, R31 ;  /* 0x00000000491f7223 */ /* 0x040fe2000000001f */
[--C-:B------:R-:W-:Y:S02]  /*9f00*/  HADD2.F32 R0, -RZ, R112.reuse.H0_H0 ;  /* 0x20000070ff007230 */ /* 0x100fe40000004100 */
[C---:B------:R-:W-:Y:S01]  /*9f10*/  FFMA R28, R73.reuse, R3, R28 ;  /* 0x00000003491c7223 */ /* 0x040fe2000000001c */
[----:B------:R1:W-:Y:S01]  /*9f20*/  STS.128 [R165+UR44+0x8400], R92 ;  /* 0x0084005ca5007988 */ /* 0x0003e20008000c2c */
[C---:B------:R-:W-:Y:S01]  /*9f30*/  FFMA R29, R73.reuse, R2, R29 ;  /* 0x00000002491d7223 */ /* 0x040fe2000000001d */
[C---:B------:R-:W-:Y:S01]  /*9f40*/  FFMA R30, R73.reuse, R5, R30 ;  /* 0x00000005491e7223 */ /* 0x040fe2000000001e */
[C---:B------:R-:W-:Y:S01]  /*9f50*/  FFMA R35, R73.reuse, R4, R35 ;  /* 0x0000000449237223 */ /* 0x040fe20000000023 */
[----:B------:R-:W-:Y:S02]  /*9f60*/  HADD2.F32 R2, -RZ, R112.H1_H1 ;  /* 0x30000070ff027230 */ /* 0x000fe40000004100 */
[----:B------:R-:W-:Y:S01]  /*9f70*/  FFMA R32, R73, R0, R32 ;  /* 0x0000000049207223 */ /* 0x000fe20000000020 */
[--C-:B------:R-:W-:Y:S01]  /*9f80*/  HADD2.F32 R3, -RZ, R113.reuse.H0_H0 ;  /* 0x20000071ff037230 */ /* 0x100fe20000004100 */
[----:B------:R-:W-:Y:S01]  /*9f90*/  F2FP.F16.F32.PACK_AB R8, R9, R8 ;  /* 0x000000080908723e */ /* 0x000fe200000000ff */
[----:B------:R-:W-:Y:S02]  /*9fa0*/  HADD2.F32 R0, -RZ, R113.H1_H1 ;  /* 0x30000071ff007230 */ /* 0x000fe40000004100 */
[C---:B------:R-:W-:Y:S01]  /*9fb0*/  FFMA R33, R73.reuse, R2, R33 ;  /* 0x0000000249217223 */ /* 0x040fe20000000021 */
[--C-:B------:R-:W-:Y:S02]  /*9fc0*/  HADD2.F32 R5, -RZ, R115.reuse.H0_H0 ;  /* 0x20000073ff057230 */ /* 0x100fe40000004100 */
[C---:B------:R-:W-:Y:S01]  /*9fd0*/  FFMA R34, R73.reuse, R3, R34 ;  /* 0x0000000349227223 */ /* 0x040fe20000000022 */
[--C-:B------:R-:W-:Y:S02]  /*9fe0*/  HADD2.F32 R3, -RZ, R114.reuse.H0_H0 ;  /* 0x20000072ff037230 */ /* 0x100fe40000004100 */
[----:B------:R-:W-:Y:S01]  /*9ff0*/  FFMA R39, R73, R0, R39 ;  /* 0x0000000049277223 */ /* 0x000fe20000000027 */
[----:B------:R-:W-:Y:S01]  /*a000*/  HADD2.F32 R0, -RZ, R114.H1_H1 ;  /* 0x30000072ff007230 */ /* 0x000fe20000004100 */
[----:B------:R-:W-:Y:S01]  /*a010*/  F2FP.F16.F32.PACK_AB R9, R15, R10 ;  /* 0x0000000a0f09723e */ /* 0x000fe200000000ff */
[----:B------:R-:W-:Y:S02]  /*a020*/  HADD2.F32 R2, -RZ, R115.H1_H1 ;  /* 0x30000073ff027230 */ /* 0x000fe40000004100 */
[C---:B------:R-:W-:Y:S01]  /*a030*/  FFMA R36, R73.reuse, R3, R36 ;  /* 0x0000000349247223 */ /* 0x040fe20000000024 */
[--C-:B------:R-:W-:Y:S02]  /*a040*/  HADD2.F32 R3, -RZ, R121.reuse.H0_H0 ;  /* 0x20000079ff037230 */ /* 0x100fe40000004100 */
[C---:B------:R-:W-:Y:S01]  /*a050*/  FFMA R37, R73.reuse, R0, R37 ;  /* 0x0000000049257223 */ /* 0x040fe20000000025 */
[C---:B------:R-:W-:Y:S01]  /*a060*/  FFMA R38, R73.reuse, R5, R38 ;  /* 0x0000000549267223 */ /* 0x040fe20000000026 */
[--C-:B------:R-:W-:Y:S02]  /*a070*/  HADD2.F32 R0, -RZ, R120.reuse.H0_H0 ;  /* 0x20000078ff007230 */ /* 0x100fe40000004100 */
[----:B------:R-:W-:Y:S01]  /*a080*/  FFMA R43, R73, R2, R43 ;  /* 0x00000002492b7223 */ /* 0x000fe2000000002b */
[----:B------:R-:W-:Y:S01]  /*a090*/  HADD2.F32 R2, -RZ, R120.H1_H1 ;  /* 0x30000078ff027230 */ /* 0x000fe20000004100 */
[----:B------:R-:W-:Y:S01]  /*a0a0*/  F2FP.F16.F32.PACK_AB R10, R13, R12 ;  /* 0x0000000c0d0a723e */ /* 0x000fe200000000ff */
[C---:B------:R-:W-:Y:S01]  /*a0b0*/  FMUL R47, R70.reuse, R47 ;  /* 0x0000002f462f7220 */ /* 0x040fe20000400000 */
[----:B------:R-:W-:Y:S01]  /*a0c0*/  F2FP.F16.F32.PACK_AB R11, R19, R14 ;  /* 0x0000000e130b723e */ /* 0x000fe200000000ff */
[C---:B------:R-:W-:Y:S01]  /*a0d0*/  FFMA R40, R73.reuse, R0, R40 ;  /* 0x0000000049287223 */ /* 0x040fe20000000028 */
[----:B------:R-:W-:Y:S02]  /*a0e0*/  HADD2.F32 R0, -RZ, R121.H1_H1 ;  /* 0x30000079ff007230 */ /* 0x000fe40000004100 */
[C---:B------:R-:W-:Y:S01]  /*a0f0*/  FFMA R41, R73.reuse, R2, R41 ;  /* 0x0000000249297223 */ /* 0x040fe20000000029 */
[----:B------:R-:W-:Y:S01]  /*a100*/  FFMA R42, R73, R3, R42 ;  /* 0x00000003492a7223 */ /* 0x000fe2000000002a */
[----:B------:R1:W-:Y:S01]  /*a110*/  STS.128 [R167+0x8400], R8 ;  /* 0x00840008a7007388 */ /* 0x0003e20000000c00 */
[--C-:B------:R-:W-:Y:S01]  /*a120*/  HADD2.F32 R3, -RZ, R122.reuse.H0_H0 ;  /* 0x2000007aff037230 */ /* 0x100fe20000004100 */
[----:B------:R-:W-:Y:S01]  /*a130*/  F2FP.F16.F32.PACK_AB R16, R17, R16 ;  /* 0x000000101110723e */ /* 0x000fe200000000ff */
[----:B------:R-:W-:Y:S01]  /*a140*/  HADD2.F32 R2, -RZ, R122.H1_H1 ;  /* 0x3000007aff027230 */ /* 0x000fe20000004100 */
[----:B------:R-:W-:Y:S01]  /*a150*/  F2FP.F16.F32.PACK_AB R17, R23, R18 ;  /* 0x000000121711723e */ /* 0x000fe200000000ff */
[----:B------:R-:W-:Y:S01]  /*a160*/  FFMA R47, R73, R0, R47 ;  /* 0x00000000492f7223 */ /* 0x000fe2000000002f */
[--C-:B------:R-:W-:Y:S01]  /*a170*/  HADD2.F32 R5, -RZ, R123.reuse.H0_H0 ;  /* 0x2000007bff057230 */ /* 0x100fe20000004100 */
[----:B------:R-:W-:Y:S01]  /*a180*/  F2FP.F16.F32.PACK_AB R18, R21, R20 ;  /* 0x000000141512723e */ /* 0x000fe200000000ff */
[----:B------:R-:W-:Y:S01]  /*a190*/  HADD2.F32 R0, -RZ, R123.H1_H1 ;  /* 0x3000007bff007230 */ /* 0x000fe20000004100 */
[----:B------:R-:W-:Y:S01]  /*a1a0*/  F2FP.F16.F32.PACK_AB R19, R27, R22 ;  /* 0x000000161b13723e */ /* 0x000fe200000000ff */
[C---:B------:R-:W-:Y:S01]  /*a1b0*/  FMUL R51, R70.reuse, R51 ;  /* 0x0000003346337220 */ /* 0x040fe20000400000 */
[C---:B------:R-:W-:Y:S01]  /*a1c0*/  FFMA R44, R73.reuse, R3, R44 ;  /* 0x00000003492c7223 */ /* 0x040fe2000000002c */
[C---:B------:R-:W-:Y:S01]  /*a1d0*/  FFMA R45, R73.reuse, R2, R45 ;  /* 0x00000002492d7223 */ /* 0x040fe2000000002d */
[C---:B------:R-:W-:Y:S01]  /*a1e0*/  FFMA R46, R73.reuse, R5, R46 ;  /* 0x00000005492e7223 */ /* 0x040fe2000000002e */
[----:B------:R1:W-:Y:S01]  /*a1f0*/  STS.128 [R164+0x8400], R16 ;  /* 0x00840010a4007388 */ /* 0x0003e20000000c00 */
[----:B------:R-:W-:Y:S01]  /*a200*/  FFMA R51, R73, R0, R51 ;  /* 0x0000000049337223 */ /* 0x000fe20000000033 */
[--C-:B------:R-:W-:Y:S01]  /*a210*/  HADD2.F32 R3, -RZ, R128.reuse.H0_H0 ;  /* 0x20000080ff037230 */ /* 0x100fe20000004100 */
[----:B------:R-:W-:Y:S01]  /*a220*/  F2FP.F16.F32.PACK_AB R24, R25, R24 ;  /* 0x000000181918723e */ /* 0x000fe200000000ff */
[----:B------:R-:W-:Y:S01]  /*a230*/  HADD2.F32 R0, -RZ, R128.H1_H1 ;  /* 0x30000080ff007230 */ /* 0x000fe20000004100 */
[----:B------:R-:W-:Y:S01]  /*a240*/  F2FP.F16.F32.PACK_AB R25, R31, R26 ;  /* 0x0000001a1f19723e */ /* 0x000fe200000000ff */
        /* <DEDUP_REMOVED lines=16> */
[----:B------:R-:W-:Y:S01]  /*a350*/  FFMA R52, R73, R0, R52 ;  /* 0x0000000049347223 */ /* 0x000fe20000000034 */
[----:B------:R-:W-:Y:S01]  /*a360*/  F2FP.F16.F32.PACK_AB R35, R43, R38 ;  /* 0x000000262b23723e */ /* 0x000fe200000000ff */
[C---:B------:R-:W-:Y:S01]  /*a370*/  FFMA R53, R73.reuse, R2, R53 ;  /* 0x0000000249357223 */ /* 0x040fe20000000035 */
[----:B------:R-:W-:Y:S01]  /*a380*/  FFMA R54, R73, R3, R54 ;  /* 0x0000000349367223 */ /* 0x000fe20000000036 */
[----:B------:R-:W-:Y:S01]  /*a390*/  HADD2.F32 R0, -RZ, R131.H1_H1 ;  /* 0x30000083ff007230 */ /* 0x000fe20000004100 */
[----:B------:R-:W-:Y:S01]  /*a3a0*/  F2FP.F16.F32.PACK_AB R40, R41, R40 ;  /* 0x000000282928723e */ /* 0x000fe200000000ff */
[----:B------:R1:W-:Y:S01]  /*a3b0*/  STS.128 [R154+0x8400], R32 ;  /* 0x008400209a007388 */ /* 0x0003e20000000c00 */
[C---:B------:R-:W-:Y:S01]  /*a3c0*/  FMUL R59, R70.reuse, R59 ;  /* 0x0000003b463b7220 */ /* 0x040fe20000400000 */
[--C-:B------:R-:W-:Y:S01]  /*a3d0*/  HADD2.F32 R3, -RZ, R136.reuse.H0_H0 ;  /* 0x20000088ff037230 */ /* 0x100fe20000004100 */
[----:B------:R-:W-:Y:S01]  /*a3e0*/  F2FP.F16.F32.PACK_AB R41, R47, R42 ;  /* 0x0000002a2f29723e */ /* 0x000fe200000000ff */
[----:B------:R-:W-:Y:S01]  /*a3f0*/  HADD2.F32 R2, -RZ, R136.H1_H1 ;  /* 0x30000088ff027230 */ /* 0x000fe20000004100 */
[----:B------:R-:W-:Y:S01]  /*a400*/  F2FP.F16.F32.PACK_AB R42, R45, R44 ;  /* 0x0000002c2d2a723e */ /* 0x000fe200000000ff */
[--C-:B------:R-:W-:Y:S01]  /*a410*/  HADD2.F32 R5, -RZ, R137.reuse.H0_H0 ;  /* 0x20000089ff057230 */ /* 0x100fe20000004100 */
        /* <DEDUP_REMOVED lines=8> */
[----:B------:R-:W-:Y:S01]  /*a4a0*/  FFMA R58, R73, R5, R58 ;  /* 0x00000005493a7223 */ /* 0x000fe2000000003a */
[----:B------:R-:W-:Y:S01]  /*a4b0*/  HADD2.F32 R2, -RZ, R138.H1_H1 ;  /* 0x3000008aff027230 */ /* 0x000fe20000004100 */
[----:B------:R-:W-:Y:S01]  /*a4c0*/  F2FP.F16.F32.PACK_AB R48, R49, R48 ;  /* 0x000000303130723e */ /* 0x000fe200000000ff */
[--C-:B------:R-:W-:Y:S01]  /*a4d0*/  HADD2.F32 R5, -RZ, R139.reuse.H0_H0 ;  /* 0x2000008bff057230 */ /* 0x100fe20000004100 */
[----:B------:R-:W-:Y:S01]  /*a4e0*/  F2FP.F16.F32.PACK_AB R49, R55, R50 ;  /* 0x000000323731723e */ /* 0x000fe200000000ff */
[----:B------:R-:W-:Y:S02]  /*a4f0*/  HADD2.F32 R4, -RZ, R139.H1_H1 ;  /* 0x3000008bff047230 */ /* 0x000fe40000004100 */
[----:B------:R-:W-:Y:S01]  /*a500*/  FFMA R63, R73, R0, R63 ;  /* 0x00000000493f7223 */ /* 0x000fe2000000003f */
[----:B------:R-:W-:Y:S01]  /*a510*/  FMUL R67, R70, R67 ;  /* 0x0000004346437220 */ /* 0x000fe20000400000 */
[----:B------:R-:W-:Y:S01]  /*a520*/  F2FP.F16.F32.PACK_AB R50, R53, R52 ;  /* 0x000000343532723e */ /* 0x000fe200000000ff */
[----:B------:R-:W-:Y:S01]  /*a530*/  FFMA R60, R73, R3, R60 ;  /* 0x00000003493c7223 */ /* 0x000fe2000000003c */
[----:B------:R-:W-:Y:S01]  /*a540*/  F2FP.F16.F32.PACK_AB R51, R59, R54 ;  /* 0x000000363b33723e */ /* 0x000fe200000000ff */
[C---:B------:R-:W-:Y:S01]  /*a550*/  FFMA R61, R73.reuse, R2, R61 ;  /* 0x00000002493d7223 */ /* 0x040fe2000000003d */
[C---:B------:R-:W-:Y:S01]  /*a560*/  FFMA R62, R73.reuse, R5, R62 ;  /* 0x00000005493e7223 */ /* 0x040fe2000000003e */
[----:B------:R-:W-:Y:S01]  /*a570*/  FFMA R67, R73, R4, R67 ;  /* 0x0000000449437223 */ /* 0x000fe20000000043 */
[----:B------:R-:W-:Y:S01]  /*a580*/  F2FP.F16.F32.PACK_AB R56, R57, R56 ;  /* 0x000000383938723e */ /* 0x000fe200000000ff */
[----:B------:R1:W-:Y:S01]  /*a590*/  STS.128 [R153+0x8400], R48 ;  /* 0x0084003099007388 */ /* 0x0003e20000000c00 */
[----:B------:R-:W-:Y:S02]  /*a5a0*/  F2FP.F16.F32.PACK_AB R57, R63, R58 ;  /* 0x0000003a3f39723e */ /* 0x000fe400000000ff */
        /* <DEDUP_REMOVED lines=23> */
.L_x_139:
[----:B------:R-:W-:Y:S05]  /*a720*/  BSYNC.RECONVERGENT B0 ;  /* 0x0000000000007941 */ /* 0x000fea0003800200 */
.L_x_138:
        /* <DEDUP_REMOVED lines=21> */
.L_x_143:
[----:B------:R-:W-:Y:S05]  /*a880*/  BSYNC B0 ;  /* 0x0000000000007941 */ /* 0x000fea0003800000 */
.L_x_142:
[----:B------:R-:W-:Y:S11]  /*a890*/  ISETP.NE.AND P0, PT, R86, RZ, PT ;  /* 0x000000ff5600720c */ /* 0x000ff60003f05270 */
[----:B------:R-:W-:Y:S02]  /*a8a0*/  @!UPT UIADD3 URZ, UPT, UPT, URZ, URZ, URZ ;  /* 0x000000fffffff290 */ /* 0x000fe4000fffe0ff */
[----:B------:R3:W4:Y:S01]  /*a8b0*/  @P0 LDS.128 R80, [R78+UR44+0x400] ;  /* 0x0004002c4e500984 */ /* 0x0007220008000c00 */
[----:B--2---:R-:W-:Y:S01]  /*a8c0*/  @P0 IMAD.IADD R0, R85, 0x1, R2 ;  /* 0x0000000155000824 */ /* 0x004fe200078e0202 */
        /* <DEDUP_REMOVED lines=10> */
.L_x_141:
[----:B------:R-:W-:Y:S05]  /*a970*/  BSYNC B1 ;  /* 0x0000000000017941 */ /* 0x000fea0003800000 */
.L_x_140:
        /* <DEDUP_REMOVED lines=8> */
[----:B-1----:R-:W-:Y:S02]  /*aa00*/  IMAD.MOV.U32 R8, RZ, RZ, 0x192 ;  /* 0x00000192ff087424 */ /* 0x002fe400078e00ff */
[----:B------:R-:W-:Y:S01]  /*aa10*/  IMAD.MOV.U32 R13, RZ, RZ, RZ ;  /* 0x000000ffff0d7224 */ /* 0x000fe200078e00ff */
[----:B------:R-:W1:Y:S01]  /*aa20*/  LDCU.64 UR6, c[0x4][0x78] ;  /* 0x01000f00ff0677ac */ /* 0x000e620008000a00 */
[----:B------:R-:W2:Y:S01]  /*aa30*/  LDC.64 R2, c[0x4][R3] ;  /* 0x0100000003027b82 */ /* 0x000ea20000000a00 */
[----:B------:R-:W5:Y:S01]  /*aa40*/  LDCU.64 UR4, c[0x4][0x10] ;  /* 0x01000200ff0477ac */ /* 0x000f620008000a00 */
[----:B---3--:R-:W-:Y:S01]  /*aa50*/  MOV R5, UR9 ;  /* 0x0000000900057c02 */ /* 0x008fe20008000f00 */
[----:B------:R-:W-:Y:S01]  /*aa60*/  IMAD.U32 R4, RZ, RZ, UR8 ;  /* 0x00000008ff047e24 */ /* 0x000fe2000f8e00ff */
[----:B-1----:R-:W-:Y:S01]  /*aa70*/  MOV R7, UR7 ;  /* 0x0000000700077c02 */ /* 0x002fe20008000f00 */
[----:B------:R-:W-:Y:S01]  /*aa80*/  IMAD.U32 R6, RZ, RZ, UR6 ;  /* 0x00000006ff067e24 */ /* 0x000fe2000f8e00ff */
[----:B-----5:R-:W-:Y:S01]  /*aa90*/  MOV R11, UR5 ;  /* 0x00000005000b7c02 */ /* 0x020fe20008000f00 */
[----:B------:R-:W-:Y:S02]  /*aaa0*/  IMAD.U32 R10, RZ, RZ, UR4 ;  /* 0x00000004ff0a7e24 */ /* 0x000fe4000f8e00ff */
[----:B------:R-:W-:Y:S07]  /*aab0*/  LEPC R20, `(.L_x_145) ;  /* 0x000000001014794e */ /* 0x000fee0000000000 */
[----:B--2-4-:R-:W-:Y:S05]  /*aac0*/  CALL.ABS.NOINC R2 ;  /* 0x0000000002007343 */ /* 0x014fea0003c00000 */
.L_x_145:
[----:B------:R-:W-:Y:S01]  /*aad0*/  ISETP.NE.AND P0, PT, R160, RZ, PT ;  /* 0x000000ffa000720c */ /* 0x000fe20003f05270 */
[----:B------:R-:W-:Y:S05]  /*aae0*/  WARPSYNC.ALL ;  /* 0x0000000000007948 */ /* 0x000fea0003800000 */
[----:B------:R-:W-:Y:S01]  /*aaf0*/  R2UR UR4, R71 ;  /* 0x00000000470472ca */ /* 0x000fe200000e0000 */
[--C-:B----4-:R-:W-:Y:S01]  /*ab00*/  HADD2.F32 R72, -RZ, R80.reuse.H0_H0 ;  /* 0x20000050ff487230 */ /* 0x110fe20000004100 */
[----:B------:R-:W-:Y:S01]  /*ab10*/  IADD3 R166, PT, PT, R166, 0x120, RZ ;  /* 0x00000120a6a67810 */ /* 0x000fe20007ffe0ff */
[----:B------:R-:W-:Y:S01]  /*ab20*/  HADD2.F32 R74, -RZ, R80.H1_H1 ;  /* 0x30000050ff4a7230 */ /* 0x000fe20000004100 */
[----:B------:R-:W-:Y:S01]  /*ab30*/  BSSY.RECONVERGENT B0, `(.L_x_146) ;  /* 0x00000fd000007945 */ /* 0x000fe20003800200 */
[--C-:B------:R-:W-:Y:S01]  /*ab40*/  HADD2.F32 R75, -RZ, R81.reuse.H0_H0 ;  /* 0x20000051ff4b7230 */ /* 0x100fe20000004100 */
[----:B------:R-:W-:Y:S01]  /*ab50*/  LOP3.LUT R166, R166, 0xfefffff8, RZ, 0xc0, !PT ;  /* 0xfefffff8a6a67812 */ /* 0x000fe200078ec0ff */
[----:B------:R-:W-:Y:S02]  /*ab60*/  HADD2.F32 R76, -RZ, R81.H1_H1 ;  /* 0x30000051ff4c7230 */ /* 0x000fe40000004100 */
[--C-:B------:R-:W-:Y:S02]  /*ab70*/  HADD2.F32 R77, -RZ, R82.reuse.H0_H0 ;  /* 0x20000052ff4d7230 */ /* 0x100fe40000004100 */
[----:B------:R-:W-:Y:S02]  /*ab80*/  HADD2.F32 R78, -RZ, R82.H1_H1 ;  /* 0x30000052ff4e7230 */ /* 0x000fe40000004100 */
[----:B-1----:R-:W1:Y:S01]  /*ab90*/  LDTM.x64 R4, tmem[UR4+0xc0] ;  /* 0x0000c004000479ee */ /* 0x002e620008340000 */
[----:B------:R-:W-:Y:S01]  /*aba0*/  NOP ;  /* 0x0000000000007918 */ /* 0x000fe20000000000 */
[----:B-1----:R1:W-:Y:S01]  /*abb0*/  SYNCS.ARRIVE.TRANS64.RED.A1T0 RZ, [R166+URZ], RZ ;  /* 0x000000ffa6ff79a7 */ /* 0x0023e200081004ff */
[--C-:B------:R-:W-:Y:S02]  /*abc0*/  HADD2.F32 R79, -RZ, R83.reuse.H0_H0 ;  /* 0x20000053ff4f7230 */ /* 0x100fe40000004100 */
[----:B------:R-:W-:Y:S02]  /*abd0*/  HADD2.F32 R80, -RZ, R83.H1_H1 ;  /* 0x30000053ff507230 */ /* 0x000fe40000004100 */
[--C-:B--2---:R-:W-:Y:S02]  /*abe0*/  HADD2.F32 R81, -RZ, R88.reuse.H0_H0 ;  /* 0x20000058ff517230 */ /* 0x104fe40000004100 */
[----:B------:R-:W-:Y:S02]  /*abf0*/  HADD2.F32 R83, -RZ, R88.H1_H1 ;  /* 0x30000058ff537230 */ /* 0x000fe40000004100 */
[--C-:B------:R-:W-:Y:S02]  /*ac00*/  HADD2.F32 R82, -RZ, R89.reuse.H0_H0 ;  /* 0x20000059ff527230 */ /* 0x100fe40000004100 */
[----:B------:R-:W-:Y:S02]  /*ac10*/  HADD2.F32 R84, -RZ, R89.H1_H1 ;  /* 0x30000059ff547230 */ /* 0x000fe40000004100 */
[--C-:B------:R-:W-:Y:S02]  /*ac20*/  HADD2.F32 R85, -RZ, R90.reuse.H0_H0 ;  /* 0x2000005aff557230 */ /* 0x100fe40000004100 */
[----:B------:R-:W-:Y:S02]  /*ac30*/  HADD2.F32 R86, -RZ, R90.H1_H1 ;  /* 0x3000005aff567230 */ /* 0x000fe40000004100 */
[--C-:B------:R-:W-:Y:S02]  /*ac40*/  HADD2.F32 R87, -RZ, R91.reuse.H0_H0 ;  /* 0x2000005bff577230 */ /* 0x100fe40000004100 */
[----:B------:R-:W-:Y:S02]  /*ac50*/  HADD2.F32 R88, -RZ, R91.H1_H1 ;  /* 0x3000005bff587230 */ /* 0x000fe40000004100 */
[--C-:B------:R-:W-:Y:S02]  /*ac60*/  HADD2.F32 R89, -RZ, R96.reuse.H0_H0 ;  /* 0x20000060ff597230 */ /* 0x100fe40000004100 */
[C---:B------:R-:W-:Y:S01]  /*ac70*/  FMUL R4, R70.reuse, R4 ;  /* 0x0000000446047220 */ /* 0x040fe20000400000 */
[C---:B------:R-:W-:Y:S01]  /*ac80*/  FMUL R5, R70.reuse, R5 ;  /* 0x0000000546057220 */ /* 0x040fe20000400000 */
[C---:B------:R-:W-:Y:S01]  /*ac90*/  FMUL R6, R70.reuse, R6 ;  /* 0x0000000646067220 */ /* 0x040fe20000400000 */
[C---:B------:R-:W-:Y:S01]  /*aca0*/  FMUL R7, R70.reuse, R7 ;  /* 0x0000000746077220 */ /* 0x040fe20000400000 */
[C---:B------:R-:W-:Y:S01]  /*acb0*/  FFMA R4, R73.reuse, R72, R4 ;  /* 0x0000004849047223 */ /* 0x040fe20000000004 */
[C---:B------:R-:W-:Y:S01]  /*acc0*/  FFMA R5, R73.reuse, R74, R5 ;  /* 0x0000004a49057223 */ /* 0x040fe20000000005 */
[C---:B------:R-:W-:Y:S01]  /*acd0*/  FFMA R6, R73.reuse, R75, R6 ;  /* 0x0000004b49067223 */ /* 0x040fe20000000006 */
[----:B------:R-:W-:Y:S01]  /*ace0*/  FFMA R7, R73, R76, R7 ;  /* 0x0000004c49077223 */ /* 0x000fe20000000007 */
[C---:B------:R-:W-:Y:S01]  /*acf0*/  FMUL R8, R70.reuse, R8 ;  /* 0x0000000846087220 */ /* 0x040fe20000400000 */
[C---:B------:R-:W-:Y:S01]  /*ad00*/  FMUL R9, R70.reuse, R9 ;  /* 0x0000000946097220 */ /* 0x040fe20000400000 */
[----:B------:R-:W-:Y:S01]  /*ad10*/  F2FP.F16.F32.PACK_AB R4, R5, R4 ;  /* 0x000000040504723e */ /* 0x000fe200000000ff */
[C---:B------:R-:W-:Y:S01]  /*ad20*/  FMUL R10, R70.reuse, R10 ;  /* 0x0000000a460a7220 */ /* 0x040fe20000400000 */
[----:B------:R-:W-:Y:S01]  /*ad30*/  F2FP.F16.F32.PACK_AB R5, R7, R6 ;  /* 0x000000060705723e */ /* 0x000fe200000000ff */
[C---:B------:R-:W-:Y:S01]  /*ad40*/  FFMA R8, R73.reuse, R77, R8 ;  /* 0x0000004d49087223 */ /* 0x040fe20000000008 */
[C---:B------:R-:W-:Y:S01]  /*ad50*/  FFMA R9, R73.reuse, R78, R9 ;  /* 0x0000004e49097223 */ /* 0x040fe20000000009 */
[----:B------:R-:W-:Y:S01]  /*ad60*/  FFMA R10, R73, R79, R10 ;  /* 0x0000004f490a7223 */ /* 0x000fe2000000000a */
[C---:B------:R-:W-:Y:S01]  /*ad70*/  FMUL R11, R70.reuse, R11 ;  /* 0x0000000b460b7220 */ /* 0x040fe20000400000 */
[C---:B------:R-:W-:Y:S01]  /*ad80*/  FMUL R0, R70.reuse, R12 ;  /* 0x0000000c46007220 */ /* 0x040fe20000400000 */
[C---:B------:R-:W-:Y:S01]  /*ad90*/  FMUL R2, R70.reuse, R13 ;  /* 0x0000000d46027220 */ /* 0x040fe20000400000 */
[----:B------:R-:W-:Y:S01]  /*ada0*/  F2FP.F16.F32.PACK_AB R6, R9, R8 ;  /* 0x000000080906723e */ /* 0x000fe200000000ff */
[C---:B------:R-:W-:Y:S01]  /*adb0*/  FFMA R11, R73.reuse, R80, R11 ;  /* 0x00000050490b7223 */ /* 0x040fe2000000000b */
[C---:B------:R-:W-:Y:S01]  /*adc0*/  FFMA R0, R73.reuse, R81, R0 ;  /* 0x0000005149007223 */ /* 0x040fe20000000000 */
[----:B------:R-:W-:Y:S01]  /*add0*/  FFMA R2, R73, R83, R2 ;  /* 0x0000005349027223 */ /* 0x000fe20000000002 */
[C---:B------:R-:W-:Y:S01]  /*ade0*/  FMUL R3, R70.reuse, R14 ;  /* 0x0000000e46037220 */ /* 0x040fe20000400000 */
[C---:B------:R-:W-:Y:S01]  /*adf0*/  FMUL R15, R70.reuse, R15 ;  /* 0x0000000f460f7220 */ /* 0x040fe20000400000 */
[----:B------:R-:W-:Y:S01]  /*ae00*/  F2FP.F16.F32.PACK_AB R7, R11, R10 ;  /* 0x0000000a0b07723e */ /* 0x000fe200000000ff */
[----:B------:R-:W-:Y:S01]  /*ae10*/  FMUL R12, R70, R16 ;  /* 0x00000010460c7220 */ /* 0x000fe20000400000 */
[----:B------:R-:W-:Y:S01]  /*ae20*/  F2FP.F16.F32.PACK_AB R8, R2, R0 ;  /* 0x000000000208723e */ /* 0x000fe200000000ff */
[C---:B------:R-:W-:Y:S01]  /*ae30*/  FFMA R3, R73.reuse, R82, R3 ;  /* 0x0000005249037223 */ /* 0x040fe20000000003 */
[C---:B------:R-:W-:Y:S01]  /*ae40*/  FFMA R15, R73.reuse, R84, R15 ;  /* 0x00000054490f7223 */ /* 0x040fe2000000000f */
[----:B------:R1:W-:Y:S01]  /*ae50*/  STS.128 [R165+UR44+0xc400], R4 ;  /* 0x00c40004a5007988 */ /* 0x0003e20008000c2c */
[----:B------:R-:W-:Y:S01]  /*ae60*/  FFMA R12, R73, R85, R12 ;  /* 0x00000055490c7223 */ /* 0x000fe2000000000c */
[C---:B------:R-:W-:Y:S01]  /*ae70*/  FMUL R13, R70.reuse, R17 ;  /* 0x00000011460d7220 */ /* 0x040fe20000400000 */
[C---:B------:R-:W-:Y:S01]  /*ae80*/  FMUL R14, R70.reuse, R18 ;  /* 0x00000012460e7220 */ /* 0x040fe20000400000 */
[----:B------:R-:W-:Y:S01]  /*ae90*/  F2FP.F16.F32.PACK_AB R9, R15, R3 ;  /* 0x000000030f09723e */ /* 0x000fe200000000ff */
[C---:B------:R-:W-:Y:S01]  /*aea0*/  FMUL R19, R70.reuse, R19 ;  /* 0x0000001346137220 */ /* 0x040fe20000400000 */
[C---:B------:R-:W-:Y:S01]  /*aeb0*/  FFMA R13, R73.reuse, R86, R13 ;  /* 0x00000056490d7223 */ /* 0x040fe2000000000d */
[C---:B------:R-:W-:Y:S01]  /*aec0*/  FFMA R14, R73.reuse, R87, R14 ;  /* 0x00000057490e7223 */ /* 0x040fe2000000000e */
[----:B------:R-:W-:Y:S02]  /*aed0*/  HADD2.F32 R90, -RZ, R96.H1_H1 ;  /* 0x30000060ff5a7230 */ /* 0x000fe40000004100 */
[----:B------:R-:W-:Y:S01]  /*aee0*/  FFMA R19, R73, R88, R19 ;  /* 0x0000005849137223 */ /* 0x000fe20000000013 */
[C---:B------:R-:W-:Y:S01]  /*aef0*/  FMUL R16, R70.reuse, R20 ;  /* 0x0000001446107220 */ /* 0x040fe20000400000 */
[----:B------:R-:W-:Y:S01]  /*af00*/  F2FP.F16.F32.PACK_AB R10, R13, R12 ;  /* 0x0000000c0d0a723e */ /* 0x000fe200000000ff */
[--C-:B------:R-:W-:Y:S02]  /*af10*/  HADD2.F32 R91, -RZ, R97.reuse.H0_H0 ;  /* 0x20000061ff5b7230 */ /* 0x100fe40000004100 */
[C---:B------:R-:W-:Y:S01]  /*af20*/  FMUL R17, R70.reuse, R21 ;  /* 0x0000001546117220 */ /* 0x040fe20000400000 */
[----:B------:R-:W-:Y:S01]  /*af30*/  F2FP.F16.F32.PACK_AB R11, R19, R14 ;  /* 0x0000000e130b723e */ /* 0x000fe200000000ff */
[C---:B------:R-:W-:Y:S01]  /*af40*/  FFMA R16, R73.reuse, R89, R16 ;  /* 0x0000005949107223 */ /* 0x040fe20000000010 */
[----:B------:R-:W-:Y:S02]  /*af50*/  HADD2.F32 R92, -RZ, R97.H1_H1 ;  /* 0x30000061ff5c7230 */ /* 0x000fe40000004100 */
[----:B------:R-:W-:Y:S01]  /*af60*/  FFMA R17, R73, R90, R17 ;  /* 0x0000005a49117223 */ /* 0x000fe20000000011 */
[C---:B------:R-:W-:Y:S01]  /*af70*/  FMUL R18, R70.reuse, R22 ;  /* 0x0000001646127220 */ /* 0x040fe20000400000 */
[----:B------:R1:W-:Y:S01]  /*af80*/  STS.128 [R167+0xc400], R8 ;  /* 0x00c40008a7007388 */ /* 0x0003e20000000c00 */
[--C-:B------:R-:W-:Y:S02]  /*af90*/  HADD2.F32 R93, -RZ, R98.reuse.H0_H0 ;  /* 0x20000062ff5d7230 */ /* 0x100fe40000004100 */
[C---:B------:R-:W-:Y:S01]  /*afa0*/  FMUL R23, R70.reuse, R23 ;  /* 0x0000001746177220 */ /* 0x040fe20000400000 */
[----:B------:R-:W-:Y:S01]  /*afb0*/  F2FP.F16.F32.PACK_AB R16, R17, R16 ;  /* 0x000000101110723e */ /* 0x000fe200000000ff */
[C---:B------:R-:W-:Y:S01]  /*afc0*/  FFMA R18, R73.reuse, R91, R18 ;  /* 0x0000005b49127223 */ /* 0x040fe20000000012 */
[----:B------:R-:W-:Y:S02]  /*afd0*/  HADD2.F32 R94, -RZ, R98.H1_H1 ;  /* 0x30000062ff5e7230 */ /* 0x000fe40000004100 */
[----:B------:R-:W-:Y:S01]  /*afe0*/  FFMA R23, R73, R92, R23 ;  /* 0x0000005c49177223 */ /* 0x000fe20000000017 */
[C---:B------:R-:W-:Y:S01]  /*aff0*/  FMUL R20, R70.reuse, R24 ;  /* 0x0000001846147220 */ /* 0x040fe20000400000 */
[--C-:B------:R-:W-:Y:S02]  /*b000*/  HADD2.F32 R95, -RZ, R99.reuse.H0_H0 ;  /* 0x20000063ff5f7230 */ /* 0x100fe40000004100 */
[C---:B------:R-:W-:Y:S01]  /*b010*/  FMUL R21, R70.reuse, R25 ;  /* 0x0000001946157220 */ /* 0x040fe20000400000 */
[----:B------:R-:W-:Y:S01]  /*b020*/  HADD2.F32 R96, -RZ, R99.H1_H1 ;  /* 0x30000063ff607230 */ /* 0x000fe20000004100 */
[----:B------:R-:W-:Y:S01]  /*b030*/  F2FP.F16.F32.PACK_AB R17, R23, R18 ;  /* 0x000000121711723e */ /* 0x000fe200000000ff */
[C---:B------:R-:W-:Y:S01]  /*b040*/  FFMA R20, R73.reuse, R93, R20 ;  /* 0x0000005d49147223 */ /* 0x040fe20000000014 */
        /* <DEDUP_REMOVED lines=16> */
[--C-:B------:R-:W-:Y:S01]  /*b150*/  HADD2.F32 R101, -RZ, R106.reuse.H0_H0 ;  /* 0x2000006aff657230 */ /* 0x100fe20000004100 */
[----:B------:R1:W-:Y:S01]  /*b160*/  STS.128 [R164+0xc400], R16 ;  /* 0x00c40010a4007388 */ /* 0x0003e20000000c00 */
        /* <DEDUP_REMOVED lines=69> */
[C---:B------:R-:W-:Y:S01]  /*b5c0*/  FFMA R45, R73.reuse, R118, R45 ;  /* 0x00000076492d7223 */ /* 0x040fe2000000002d */
[C---:B------:R-:W-:Y:S01]  /*b5d0*/  FMUL R46, R70.reuse, R50 ;  /* 0x00000032462e7220 */ /* 0x040fe20000400000 */
[--C-:B------:R-:W-:Y:S02]  /*b5e0*/  HADD2.F32 R121, -RZ, R128.reuse.H0_H0 ;  /* 0x20000080ff797230 */ /* 0x100fe40000004100 */
[C---:B------:R-:W-:Y:S01]  /*b5f0*/  FMUL R51, R70.reuse, R51 ;  /* 0x0000003346337220 */ /* 0x040fe20000400000 */
[----:B------:R-:W-:Y:S02]  /*b600*/  HADD2.F32 R122, -RZ, R128.H1_H1 ;  /* 0x30000080ff7a7230 */ /* 0x000fe40000004100 */
[C---:B------:R-:W-:Y:S01]  /*b610*/  FMUL R48, R70.reuse, R52 ;  /* 0x0000003446307220 */ /* 0x040fe20000400000 */
[--C-:B------:R-:W-:Y:S02]  /*b620*/  HADD2.F32 R123, -RZ, R129.reuse.H0_H0 ;  /* 0x20000081ff7b7230 */ /* 0x100fe40000004100 */
[C---:B------:R-:W-:Y:S01]  /*b630*/  FMUL R49, R70.reuse, R53 ;  /* 0x0000003546317220 */ /* 0x040fe20000400000 */
[C---:B------:R-:W-:Y:S01]  /*b640*/  FFMA R46, R73.reuse, R119, R46 ;  /* 0x00000077492e7223 */ /* 0x040fe2000000002e */
[----:B------:R-:W-:Y:S02]  /*b650*/  HADD2.F32 R124, -RZ, R129.H1_H1 ;  /* 0x30000081ff7c7230 */ /* 0x000fe40000004100 */
[C---:B------:R-:W-:Y:S01]  /*b660*/  FMUL R50, R70.reuse, R54 ;  /* 0x0000003646327220 */ /* 0x040fe20000400000 */
[C---:B------:R-:W-:Y:S01]  /*b670*/  FFMA R51, R73.reuse, R120, R51 ;  /* 0x0000007849337223 */ /* 0x040fe20000000033 */
        /* <DEDUP_REMOVED lines=11> */
[----:B------:R-:W-:Y:S01]  /*b730*/  FFMA R55, R73, R124, R55 ;  /* 0x0000007c49377223 */ /* 0x000fe20000000037 */
[--C-:B------:R-:W-:Y:S02]  /*b740*/  HADD2.F32 R129, -RZ, R136.reuse.H0_H0 ;  /* 0x20000088ff817230 */ /* 0x100fe40000004100 */
[C---:B------:R-:W-:Y:S01]  /*b750*/  FMUL R59, R70.reuse, R59 ;  /* 0x0000003b463b7220 */ /* 0x040fe20000400000 */
[----:B------:R-:W-:Y:S01]  /*b760*/  F2FP.F16.F32.PACK_AB R42, R45, R44 ;  /* 0x0000002c2d2a723e */ /* 0x000fe200000000ff */
[----:B------:R-:W-:Y:S01]  /*b770*/  FFMA R52, R73, R125, R52 ;  /* 0x0000007d49347223 */ /* 0x000fe20000000034 */
[----:B------:R-:W-:Y:S01]  /*b780*/  F2FP.F16.F32.PACK_AB R43, R51, R46 ;  /* 0x0000002e332b723e */ /* 0x000fe200000000ff */
[----:B------:R-:W-:Y:S02]  /*b790*/  HADD2.F32 R130, -RZ, R136.H1_H1 ;  /* 0x30000088ff827230 */ /* 0x000fe40000004100 */
[C---:B------:R-:W-:Y:S01]  /*b7a0*/  FMUL R56, R70.reuse, R60 ;  /* 0x0000003c46387220 */ /* 0x040fe20000400000 */
[C---:B------:R-:W-:Y:S01]  /*b7b0*/  FFMA R53, R73.reuse, R126, R53 ;  /* 0x0000007e49357223 */ /* 0x040fe20000000035 */
[--C-:B------:R-:W-:Y:S01]  /*b7c0*/  HADD2.F32 R131, -RZ, R137.reuse.H0_H0 ;  /* 0x20000089ff837230 */ /* 0x100fe20000004100 */
[----:B------:R1:W-:Y:S01]  /*b7d0*/  STS.128 [R170+0xc400], R40 ;  /* 0x00c40028aa007388 */ /* 0x0003e20000000c00 */
        /* <DEDUP_REMOVED lines=15> */
[----:B------:R-:W-:Y:S02]  /*b8d0*/  HADD2.F32 R136, -RZ, R139.H1_H1 ;  /* 0x3000008bff887230 */ /* 0x000fe40000004100 */
[C---:B------:R-:W-:Y:S01]  /*b8e0*/  FMUL R62, R70.reuse, R66 ;  /* 0x00000042463e7220 */ /* 0x040fe20000400000 */
[----:B------:R-:W-:Y:S01]  /*b8f0*/  F2FP.F16.F32.PACK_AB R49, R55, R50 ;  /* 0x000000323731723e */ /* 0x000fe200000000ff */
        /* <DEDUP_REMOVED lines=32> */
.L_x_147:
[----:B------:R-:W-:Y:S05]  /*bb00*/  BSYNC.RECONVERGENT B0 ;  /* 0x0000000000007941 */ /* 0x000fea0003800200 */
.L_x_146:
[----:B------:R-:W-:Y:S01]  /*bb10*/  BAR.SYNC.DEFER_BLOCKING 0x1, 0x80 ;  /* 0x0042000000007b1d */ /* 0x000fe20000010000 */
[----:B------:R-:W-:Y:S01]  /*bb20*/  UISETP.NE.AND UP0, UPT, UR52, -0x4, UPT ;  /* 0xfffffffc3400788c */ /* 0x000fe2000bf05270 */
[----:B------:R-:W-:Y:S08]  /*bb30*/  IADD3 R68, PT, PT, R68, 0x1, RZ ;  /* 0x0000000144447810 */ /* 0x000ff00007ffe0ff */
[----:B------:R-:W-:Y:S05]  /*bb40*/  BRA.U !UP0, `(.L_x_148) ;  /* 0x0000000108287547 */ /* 0x000fea000b800000 */
[----:B------:R-:W-:Y:S01]  /*bb50*/  ISETP.NE.AND P0, PT, R163, RZ, PT ;  /* 0x000000ffa300720c */ /* 0x000fe20003f05270 */
[----:B------:R-:W-:Y:S01]  /*bb60*/  IMAD.U32 R3, RZ, RZ, UR46 ;  /* 0x0000002eff037e24 */ /* 0x000fe2000f8e00ff */
[----:B------:R-:W-:Y:S01]  /*bb70*/  UIADD3 UR4, UPT, UPT, UR46, 0x1, URZ ;  /* 0x000000012e047890 */ /* 0x000fe2000fffe0ff */
[----:B------:R-:W-:Y:S03]  /*bb80*/  IMAD.U32 R0, RZ, RZ, UR47 ;  /* 0x0000002fff007e24 */ /* 0x000fe6000f8e00ff */
[----:B------:R-:W-:Y:S04]  /*bb90*/  UISETP.NE.AND UP0, UPT, UR4, 0x4, UPT ;  /* 0x000000040400788c */ /* 0x000fe8000bf05270 */
[----:B------:R-:W-:Y:S03]  /*bba0*/  USEL UR46, UR4, URZ, UP0 ;  /* 0x000000ff042e7287 */ /* 0x000fe60008000000 */
[----:B------:R-:W-:Y:S05]  /*bbb0*/  @P0 LEA R3, R3, UR44, 0x3 ;  /* 0x0000002c03030c11 */ /* 0x000fea000f8e18ff */
[----:B------:R-:W-:Y:S05]  /*bbc0*/  @P0 VIADD R3, R3, 0xc0 ;  /* 0x000000c003030836 */ /* 0x000fea0000000000 */
[----:B------:R-:W-:Y:S04]  /*bbd0*/  @P0 PRMT R0, R0, 0x654, R3 ;  /* 0x0000065400000816 */ /* 0x000fe80000000003 */
[----:B------:R2:W-:Y:S03]  /*bbe0*/  @P0 SYNCS.ARRIVE.TRANS64.RED.A1T0 RZ, [R0+URZ], RZ ;  /* 0x000000ff00ff09a7 */ /* 0x0005e600081004ff */
.L_x_148:
[----:B------:R-:W-:Y:S01]  /*bbf0*/  R2UR UR4, R148 ;  /* 0x00000000940472ca */ /* 0x000fe200000e0000 */
[----:B------:R-:W-:Y:S01]  /*bc00*/  UISETP.NE.AND UP0, UPT, UR62, URZ, UPT ;  /* 0x000000ff3e00728c */ /* 0x000fe2000bf05270 */
[----:B------:R-:W-:Y:S01]  /*bc10*/  ISETP.NE.AND P0, PT, R152, 0x2, PT ;  /* 0x000000029800780c */ /* 0x000fe20003f05270 */
[----:B------:R-:W-:Y:S01]  /*bc20*/  UIADD3 UR31, UPT, UPT, UR38, UR63, URZ ;  /* 0x0000003f261f7290 */ /* 0x000fe2000fffe0ff */
[----:B------:R-:W-:Y:S01]  /*bc30*/  ISETP.NE.AND P1, PT, R68, 0x2, PT ;  /* 0x000000024400780c */ /* 0x000fe20003f25270 */
[----:B------:R-:W-:Y:S01]  /*bc40*/  UIADD3 UR52, UPT, UPT, UR52, 0x4, URZ ;  /* 0x0000000434347890 */ /* 0x000fe2000fffe0ff */
[----:B--2---:R-:W-:Y:S01]  /*bc50*/  SEL R0, RZ, 0x1, P0 ;  /* 0x00000001ff007807 */ /* 0x004fe20000000000 */
[----:B------:R-:W-:Y:S01]  /*bc60*/  UMOV UR36, UR61 ;  /* 0x0000003d00247c82 */ /* 0x000fe20008000000 */
[----:B------:R-:W-:Y:S02]  /*bc70*/  SEL R3, RZ, 0x1, P1 ;  /* 0x00000001ff037807 */ /* 0x000fe40000800000 */
[----:B------:R-:W-:Y:S02]  /*bc80*/  LOP3.LUT R155, R155, R0, RZ, 0x3c, !PT ;  /* 0x000000009b9b7212 */ /* 0x000fe400078e3cff */
[----:B------:R-:W-:Y:S01]  /*bc90*/  LOP3.LUT R156, R156, R3, RZ, 0x3c, !PT ;  /* 0x000000039c9c7212 */ /* 0x000fe200078e3cff */
[----:B------:R-:W-:Y:S01]  /*bca0*/  UIADD3 UR30, UPT, UPT, UR37, UR4, URZ ;  /* 0x00000004251e7290 */ /* 0x000fe2000fffe0ff */
[----:B------:R-:W-:Y:S02]  /*bcb0*/  SEL R152, R152, RZ, P0 ;  /* 0x000000ff98987207 */ /* 0x000fe40000000000 */
[----:B------:R-:W-:Y:S01]  /*bcc0*/  SEL R68, R68, RZ, P1 ;  /* 0x000000ff44447207 */ /* 0x000fe20000800000 */
[----:B------:R-:W-:Y:S08]  /*bcd0*/  BRA.U UP0, `(.L_x_149) ;  /* 0xffffff9d009c7547 */ /* 0x000ff0000b83ffff */
[----:B------:R-:W-:-:S13]  /*bce0*/  R2UR UR4, R149 ;  /* 0x00000000950472ca */ /* 0x000fda00000e0000 */
[----:B------:R-:W-:-:S09]  /*bcf0*/  UISETP.NE.AND UP0, UPT, UR4, URZ, UPT ;  /* 0x000000ff0400728c */ /* 0x000fd2000bf05270 */
[----:B------:R-:W-:Y:S05]  /*bd00*/  BRA.U !UP0, `(.L_x_150) ;  /* 0x0000000108487547 */ /* 0x000fea000b800000 */
[----:B------:R-:W2:Y:S02]  /*bd10*/  LDCU.64 UR4, c[0x0][0x890] ;  /* 0x00011200ff0477ac */ /* 0x000ea40008000a00 */
[----:B--2---:R-:W-:-:S04]  /*bd20*/  UISETP.NE.U32.AND UP0, UPT, UR4, URZ, UPT ;  /* 0x000000ff0400728c */ /* 0x004fc8000bf05070 */
[----:B------:R-:W-:-:S09]  /*bd30*/  UISETP.NE.AND.EX UP0, UPT, UR5, URZ, UPT, UP0 ;  /* 0x000000ff0500728c */ /* 0x000fd2000bf05300 */
[----:B------:R-:W-:Y:S05]  /*bd40*/  BRA.U UP0, `(.L_x_151) ;  /* 0x00000001000c7547 */ /* 0x000fea000b800000 */
[----:B------:R-:W-:-:S13]  /*bd50*/  FSETP.NEU.AND P0, PT, R73, RZ, PT ;  /* 0x000000ff4900720b */ /* 0x000fda0003f0d000 */
[----:B------:R-:W-:Y:S05]  /*bd60*/  @!P0 EXIT ;  /* 0x000000000000894d */ /* 0x000fea0003800000 */
[----:B------:R-:W-:Y:S05]  /*bd70*/  BRA `(.L_x_150) ;  /* 0x00000000002c7947 */ /* 0x000fea0003800000 */
.L_x_151:
[----:B------:R-:W-:Y:S01]  /*bd80*/  ISETP.NE.AND P0, PT, R151, RZ, PT ;  /* 0x000000ff9700720c */ /* 0x000fe20003f05270 */
[----:B------:R-:W-:-:S12]  /*bd90*/  BSSY.RECONVERGENT B0, `(.L_x_150) ;  /* 0x0000009000007945 */ /* 0x000fd80003800200 */
[----:B------:R-:W-:Y:S05]  /*bda0*/  @P0 BRA `(.L_x_152) ;  /* 0x0000000000140947 */ /* 0x000fea0003800000 */
[----:B------:R-:W2:Y:S02]  /*bdb0*/  LDCU.64 UR4, c[0x0][0x888] ;  /* 0x00011100ff0477ac */ /* 0x000ea40008000a00 */
[----:B--2---:R-:W-:-:S04]  /*bdc0*/  ISETP.NE.U32.AND P0, PT, RZ, UR4, PT ;  /* 0x00000004ff007c0c */ /* 0x004fc8000bf05070 */
[----:B------:R-:W-:-:S13]  /*bdd0*/  ISETP.NE.AND.EX P0, PT, RZ, UR5, PT, P0 ;  /* 0x00000005ff007c0c */ /* 0x000fda000bf05300 */
[----:B------:R-:W-:Y:S05]  /*bde0*/  @!P0 EXIT ;  /* 0x000000000000894d */ /* 0x000fea0003800000 */
[----:B------:R-:W-:Y:S05]  /*bdf0*/  BRA `(.L_x_153) ;  /* 0x0000000000087947 */ /* 0x000fea0003800000 */
.L_x_152:
[----:B------:R-:W-:-:S13]  /*be00*/  FSETP.NEU.AND P0, PT, R73, RZ, PT ;  /* 0x000000ff4900720b */ /* 0x000fda0003f0d000 */
[----:B------:R-:W-:Y:S05]  /*be10*/  @!P0 EXIT ;  /* 0x000000000000894d */ /* 0x000fea0003800000 */
.L_x_153:
[----:B------:R-:W-:Y:S05]  /*be20*/  BSYNC.RECONVERGENT B0 ;  /* 0x0000000000007941 */ /* 0x000fea0003800200 */
.L_x_150:
[----:B------:R-:W-:Y:S01]  /*be30*/  ULEA UR4, UR46, UR44, 0x3 ;  /* 0x0000002c2e047291 */ /* 0x000fe2000f8e18ff */
[----:B------:R-:W-:-:S04]  /*be40*/  DEPBAR.LE SB0, 0x0 ;  /* 0x000080000000791a */ /* 0x000fc80000000000 */
[----:B------:R-:W-:-:S04]  /*be50*/  UIADD3 UR4, UPT, UPT, UR4, 0xc0, URZ ;  /* 0x000000c004047890 */ /* 0x000fc8000fffe0ff */
[----:B------:R-:W-:-:S09]  /*be60*/  UPRMT UR4, UR47, 0x654, UR4 ;  /* 0x000006542f047896 */ /* 0x000fd20008000004 */
[----:B------:R-:W-:Y:S01]  /*be70*/  SYNCS.ARRIVE.TRANS64.RED.A1T0 RZ, [UR4], RZ ;  /* 0x000000ffffff79a7 */ /* 0x000fe20008100404 */
[----:B------:R-:W-:Y:S05]  /*be80*/  EXIT ;  /* 0x000000000000794d */ /* 0x000fea0003800000 */
.L_x_25:
[----:B--2---:R2:W3:Y:S02]  /*be90*/  SYNCS.PHASECHK.TRANS64.TRYWAIT P0, [R3+URZ+0x140], R2 ;  /* 0x00014002030075a7 */ /* 0x0044e400080011ff */
[----:B---3--:R-:W-:Y:S05]  /*bea0*/  @!P0 NANOSLEEP.SYNCS 0x989680 ;  /* 0x009896800000895d */ /* 0x008fea0003900000 */
[----:B------:R-:W3:Y:S02]  /*beb0*/  @!P0 SYNCS.PHASECHK.TRANS64 P0, [R3+URZ+0x140], R2 ;  /* 0x00014002030085a7 */ /* 0x000ee400080010ff */
[----:B---3--:R-:W-:Y:S05]  /*bec0*/  @!P0 BRA `(.L_x_25) ;  /* 0xfffffffc00f08947 */ /* 0x008fea000383ffff */
[----:B------:R-:W-:Y:S05]  /*bed0*/  BRA `(.L_x_154) ;  /* 0xffffff5c00187947 */ /* 0x000fea000383ffff */
.L_x_28:
[----:B-1----:R-:W-:-:S07]  /*bee0*/  MOV R0, UR33 ;  /* 0x0000002100007c02 */ /* 0x002fce0008000f00 */
.L_x_155:
[----:B-1----:R1:W2:Y:S02]  /*bef0*/  SYNCS.PHASECHK.TRANS64.TRYWAIT P0, [R0+URZ+0x50], R3 ;  /* 0x00005003000075a7 */ /* 0x0022a400080011ff */
[----:B--2---:R-:W-:Y:S05]  /*bf00*/  @!P0 NANOSLEEP.SYNCS 0x989680 ;  /* 0x009896800000895d */ /* 0x004fea0003900000 */
[----:B------:R-:W2:Y:S02]  /*bf10*/  @!P0 SYNCS.PHASECHK.TRANS64 P0, [R0+URZ+0x50], R3 ;  /* 0x00005003000085a7 */ /* 0x000ea400080010ff */
[----:B--2---:R-:W-:Y:S05]  /*bf20*/  @!P0 BRA `(.L_x_155) ;  /* 0xfffffffc00f08947 */ /* 0x004fea000383ffff */
[----:B------:R-:W-:Y:S05]  /*bf30*/  BRA `(.L_x_27) ;  /* 0xffffff5c006c7947 */ /* 0x000fea000383ffff */
.L_x_35:
[----:B-1----:R-:W-:-:S07]  /*bf40*/  MOV R0, UR17 ;  /* 0x0000001100007c02 */ /* 0x002fce0008000f00 */
.L_x_156:
[----:B-1----:R1:W2:Y:S02]  /*bf50*/  SYNCS.PHASECHK.TRANS64.TRYWAIT P0, [R0+URZ+0x50], R3 ;  /* 0x00005003000075a7 */ /* 0x0022a400080011ff */
[----:B--2---:R-:W-:Y:S05]  /*bf60*/  @!P0 NANOSLEEP.SYNCS 0x989680 ;  /* 0x009896800000895d */ /* 0x004fea0003900000 */
[----:B------:R-:W2:Y:S02]  /*bf70*/  @!P0 SYNCS.PHASECHK.TRANS64 P0, [R0+URZ+0x50], R3 ;  /* 0x00005003000085a7 */ /* 0x000ea400080010ff */
[----:B--2---:R-:W-:Y:S05]  /*bf80*/  @!P0 BRA `(.L_x_156) ;  /* 0xfffffffc00f08947 */ /* 0x004fea000383ffff */
[----:B------:R-:W-:Y:S05]  /*bf90*/  BRA `(.L_x_34) ;  /* 0xffffff6000307947 */ /* 0x000fea000383ffff */
.L_x_40:
[----:B-1----:R1:W2:Y:S02]  /*bfa0*/  SYNCS.PHASECHK.TRANS64.TRYWAIT P0, [R3+URZ+0xf0], R0 ;  /* 0x0000f000030075a7 */ /* 0x0022a400080011ff */
[----:B--2---:R-:W-:Y:S05]  /*bfb0*/  @!P0 NANOSLEEP.SYNCS 0x989680 ;  /* 0x009896800000895d */ /* 0x004fea0003900000 */
[----:B------:R-:W2:Y:S02]  /*bfc0*/  @!P0 SYNCS.PHASECHK.TRANS64 P0, [R3+URZ+0xf0], R0 ;  /* 0x0000f000030085a7 */ /* 0x000ea400080010ff */
[----:B--2---:R-:W-:Y:S05]  /*bfd0*/  @!P0 BRA `(.L_x_40) ;  /* 0xfffffffc00f08947 */ /* 0x004fea000383ffff */
[----:B------:R-:W-:Y:S05]  /*bfe0*/  BRA `(.L_x_157) ;  /* 0xffffff6000dc7947 */ /* 0x000fea000383ffff */
.L_x_44:
[----:B-1----:R-:W-:-:S07]  /*bff0*/  MOV R0, UR4 ;  /* 0x0000000400007c02 */ /* 0x002fce0008000f00 */
.L_x_158:
[----:B-1----:R1:W2:Y:S02]  /*c000*/  SYNCS.PHASECHK.TRANS64.TRYWAIT P0, [R0+URZ], R3 ;  /* 0x00000003000075a7 */ /* 0x0022a400080011ff */
[----:B--2---:R-:W-:Y:S05]  /*c010*/  @!P0 NANOSLEEP.SYNCS 0x989680 ;  /* 0x009896800000895d */ /* 0x004fea0003900000 */
[----:B------:R-:W2:Y:S02]  /*c020*/  @!P0 SYNCS.PHASECHK.TRANS64 P0, [R0+URZ], R3 ;  /* 0x00000003000085a7 */ /* 0x000ea400080010ff */
[----:B--2---:R-:W-:Y:S05]  /*c030*/  @!P0 BRA `(.L_x_158) ;  /* 0xfffffffc00f08947 */ /* 0x004fea000383ffff */
[----:B------:R-:W-:Y:S05]  /*c040*/  BRA `(.L_x_159) ;  /* 0xffffff6800847947 */ /* 0x000fea000383ffff */
.L_x_45:
[----:B------:R-:W-:-:S07]  /*c050*/  MOV R0, UR5 ;  /* 0x0000000500007c02 */ /* 0x000fce0008000f00 */
.L_x_160:
[----:B-1----:R1:W2:Y:S02]  /*c060*/  SYNCS.PHASECHK.TRANS64.TRYWAIT P0, [R0+URZ], R3 ;  /* 0x00000003000075a7 */ /* 0x0022a400080011ff */
[----:B--2---:R-:W-:Y:S05]  /*c070*/  @!P0 NANOSLEEP.SYNCS 0x989680 ;  /* 0x009896800000895d */ /* 0x004fea0003900000 */
[----:B------:R-:W2:Y:S02]  /*c080*/  @!P0 SYNCS.PHASECHK.TRANS64 P0, [R0+URZ], R3 ;  /* 0x00000003000085a7 */ /* 0x000ea400080010ff */
[----:B--2---:R-:W-:Y:S05]  /*c090*/  @!P0 BRA `(.L_x_160) ;  /* 0xfffffffc00f08947 */ /* 0x004fea000383ffff */
[----:B------:R-:W-:Y:S05]  /*c0a0*/  BRA `(.L_x_161) ;  /* 0xffffff6800907947 */ /* 0x000fea000383ffff */
.L_x_46:
[----:B------:R-:W-:-:S07]  /*c0b0*/  MOV R0, UR5 ;  /* 0x0000000500007c02 */ /* 0x000fce0008000f00 */
.L_x_162:
[----:B-1----:R1:W2:Y:S02]  /*c0c0*/  SYNCS.PHASECHK.TRANS64.TRYWAIT P0, [R0+URZ], R3 ;  /* 0x00000003000075a7 */ /* 0x0022a400080011ff */
[----:B--2---:R-:W-:Y:S05]  /*c0d0*/  @!P0 NANOSLEEP.SYNCS 0x989680 ;  /* 0x009896800000895d */ /* 0x004fea0003900000 */
[----:B------:R-:W2:Y:S02]  /*c0e0*/  @!P0 SYNCS.PHASECHK.TRANS64 P0, [R0+URZ], R3 ;  /* 0x00000003000085a7 */ /* 0x000ea400080010ff */
[----:B--2---:R-:W-:Y:S05]  /*c0f0*/  @!P0 BRA `(.L_x_162) ;  /* 0xfffffffc00f08947 */ /* 0x004fea000383ffff */
[----:B------:R-:W-:Y:S05]  /*c100*/  BRA `(.L_x_163) ;  /* 0xffffff68009c7947 */ /* 0x000fea000383ffff */
.L_x_47:
[----:B------:R-:W-:-:S07]  /*c110*/  MOV R0, UR5 ;  /* 0x0000000500007c02 */ /* 0x000fce0008000f00 */
.L_x_164:
[----:B-1----:R1:W2:Y:S02]  /*c120*/  SYNCS.PHASECHK.TRANS64.TRYWAIT P0, [R0+URZ], R3 ;  /* 0x00000003000075a7 */ /* 0x0022a400080011ff */
[----:B--2---:R-:W-:Y:S05]  /*c130*/  @!P0 NANOSLEEP.SYNCS 0x989680 ;  /* 0x009896800000895d */ /* 0x004fea0003900000 */
[----:B------:R-:W2:Y:S02]  /*c140*/  @!P0 SYNCS.PHASECHK.TRANS64 P0, [R0+URZ], R3 ;  /* 0x00000003000085a7 */ /* 0x000ea400080010ff */
[----:B--2---:R-:W-:Y:S05]  /*c150*/  @!P0 BRA `(.L_x_164) ;  /* 0xfffffffc00f08947 */ /* 0x004fea000383ffff */
[----:B------:R-:W-:Y:S05]  /*c160*/  BRA `(.L_x_165) ;  /* 0xffffff6800a87947 */ /* 0x000fea000383ffff */
.L_x_48:
[----:B------:R-:W-:-:S07]  /*c170*/  MOV R0, UR5 ;  /* 0x0000000500007c02 */ /* 0x000fce0008000f00 */
.L_x_166:
[----:B-1----:R1:W2:Y:S02]  /*c180*/  SYNCS.PHASECHK.TRANS64.TRYWAIT P0, [R0+URZ], R3 ;  /* 0x00000003000075a7 */ /* 0x0022a400080011ff */
[----:B--2---:R-:W-:Y:S05]  /*c190*/  @!P0 NANOSLEEP.SYNCS 0x989680 ;  /* 0x009896800000895d */ /* 0x004fea0003900000 */
[----:B------:R-:W2:Y:S02]  /*c1a0*/  @!P0 SYNCS.PHASECHK.TRANS64 P0, [R0+URZ], R3 ;  /* 0x00000003000085a7 */ /* 0x000ea400080010ff */
[----:B--2---:R-:W-:Y:S05]  /*c1b0*/  @!P0 BRA `(.L_x_166) ;  /* 0xfffffffc00f08947 */ /* 0x004fea000383ffff */
[----:B------:R-:W-:Y:S05]  /*c1c0*/  BRA `(.L_x_167) ;  /* 0xffffff6800b47947 */ /* 0x000fea000383ffff */
.L_x_49:
[----:B------:R-:W-:-:S07]  /*c1d0*/  MOV R0, UR5 ;  /* 0x0000000500007c02 */ /* 0x000fce0008000f00 */
.L_x_168:
[----:B-1----:R1:W2:Y:S02]  /*c1e0*/  SYNCS.PHASECHK.TRANS64.TRYWAIT P0, [R0+URZ], R3 ;  /* 0x00000003000075a7 */ /* 0x0022a400080011ff */
[----:B--2---:R-:W-:Y:S05]  /*c1f0*/  @!P0 NANOSLEEP.SYNCS 0x989680 ;  /* 0x009896800000895d */ /* 0x004fea0003900000 */
[----:B------:R-:W2:Y:S02]  /*c200*/  @!P0 SYNCS.PHASECHK.TRANS64 P0, [R0+URZ], R3 ;  /* 0x00000003000085a7 */ /* 0x000ea400080010ff */
[----:B--2---:R-:W-:Y:S05]  /*c210*/  @!P0 BRA `(.L_x_168) ;  /* 0xfffffffc00f08947 */ /* 0x004fea000383ffff */
[----:B------:R-:W-:Y:S05]  /*c220*/  BRA `(.L_x_169) ;  /* 0xffffff6800c07947 */ /* 0x000fea000383ffff */
.L_x_50:
[----:B------:R-:W-:-:S07]  /*c230*/  MOV R0, UR5 ;  /* 0x0000000500007c02 */ /* 0x000fce0008000f00 */
.L_x_170:
[----:B-1----:R1:W2:Y:S02]  /*c240*/  SYNCS.PHASECHK.TRANS64.TRYWAIT P0, [R0+URZ], R3 ;  /* 0x00000003000075a7 */ /* 0x0022a400080011ff */
[----:B--2---:R-:W-:Y:S05]  /*c250*/  @!P0 NANOSLEEP.SYNCS 0x989680 ;  /* 0x009896800000895d */ /* 0x004fea0003900000 */
[----:B------:R-:W2:Y:S02]  /*c260*/  @!P0 SYNCS.PHASECHK.TRANS64 P0, [R0+URZ], R3 ;  /* 0x00000003000085a7 */ /* 0x000ea400080010ff */
[----:B--2---:R-:W-:Y:S05]  /*c270*/  @!P0 BRA `(.L_x_170) ;  /* 0xfffffffc00f08947 */ /* 0x004fea000383ffff */
[----:B------:R-:W-:Y:S05]  /*c280*/  BRA `(.L_x_171) ;  /* 0xffffff6800cc7947 */ /* 0x000fea000383ffff */
.L_x_51:
[----:B------:R-:W-:-:S07]  /*c290*/  MOV R0, UR5 ;  /* 0x0000000500007c02 */ /* 0x000fce0008000f00 */
.L_x_172:
[----:B-1----:R1:W2:Y:S02]  /*c2a0*/  SYNCS.PHASECHK.TRANS64.TRYWAIT P0, [R0+URZ], R3 ;  /* 0x00000003000075a7 */ /* 0x0022a400080011ff */
[----:B--2---:R-:W-:Y:S05]  /*c2b0*/  @!P0 NANOSLEEP.SYNCS 0x989680 ;  /* 0x009896800000895d */ /* 0x004fea0003900000 */
[----:B------:R-:W2:Y:S02]  /*c2c0*/  @!P0 SYNCS.PHASECHK.TRANS64 P0, [R0+URZ], R3 ;  /* 0x00000003000085a7 */ /* 0x000ea400080010ff */
[----:B--2---:R-:W-:Y:S05]  /*c2d0*/  @!P0 BRA `(.L_x_172) ;  /* 0xfffffffc00f08947 */ /* 0x004fea000383ffff */
[----:B------:R-:W-:Y:S05]  /*c2e0*/  BRA `(.L_x_173) ;  /* 0xffffff6800d87947 */ /* 0x000fea000383ffff */
.L_x_52:
[----:B------:R-:W-:-:S07]  /*c2f0*/  MOV R0, UR5 ;  /* 0x0000000500007c02 */ /* 0x000fce0008000f00 */
.L_x_174:
[----:B-1----:R1:W2:Y:S02]  /*c300*/  SYNCS.PHASECHK.TRANS64.TRYWAIT P0, [R0+URZ], R3 ;  /* 0x00000003000075a7 */ /* 0x0022a400080011ff */
[----:B--2---:R-:W-:Y:S05]  /*c310*/  @!P0 NANOSLEEP.SYNCS 0x989680 ;  /* 0x009896800000895d */ /* 0x004fea0003900000 */
[----:B------:R-:W2:Y:S02]  /*c320*/  @!P0 SYNCS.PHASECHK.TRANS64 P0, [R0+URZ], R3 ;  /* 0x00000003000085a7 */ /* 0x000ea400080010ff */
[----:B--2---:R-:W-:Y:S05]  /*c330*/  @!P0 BRA `(.L_x_174) ;  /* 0xfffffffc00f08947 */ /* 0x004fea000383ffff */
[----:B------:R-:W-:Y:S05]  /*c340*/  BRA `(.L_x_175) ;  /* 0xffffff6800e47947 */ /* 0x000fea000383ffff */
.L_x_55:
[----:B--2---:R2:W3:Y:S02]  /*c350*/  SYNCS.PHASECHK.TRANS64.TRYWAIT P0, [R2+URZ+0x130], R5 ;  /* 0x00013005020075a7 */ /* 0x0044e400080011ff */
[----:B---3--:R-:W-:Y:S05]  /*c360*/  @!P0 NANOSLEEP.SYNCS 0x989680 ;  /* 0x009896800000895d */ /* 0x008fea0003900000 */
[----:B------:R-:W3:Y:S02]  /*c370*/  @!P0 SYNCS.PHASECHK.TRANS64 P0, [R2+URZ+0x130], R5 ;  /* 0x00013005020085a7 */ /* 0x000ee400080010ff */
[----:B---3--:R-:W-:Y:S05]  /*c380*/  @!P0 BRA `(.L_x_55) ;  /* 0xfffffffc00f08947 */ /* 0x008fea000383ffff */
[----:B------:R-:W-:Y:S05]  /*c390*/  BRA `(.L_x_176) ;  /* 0xffffff6c00407947 */ /* 0x000fea000383ffff */
.L_x_56:
[----:B------:R-:W-:-:S07]  /*c3a0*/  MOV R2, UR4 ;  /* 0x0000000400027c02 */ /* 0x000fce0008000f00 */
.L_x_177:
[----:B--2---:R2:W3:Y:S02]  /*c3b0*/  SYNCS.PHASECHK.TRANS64.TRYWAIT P0, [R2+URZ+0x100], R5 ;  /* 0x00010005020075a7 */ /* 0x0044e400080011ff */
[----:B---3--:R-:W-:Y:S05]  /*c3c0*/  @!P0 NANOSLEEP.SYNCS 0x989680 ;  /* 0x009896800000895d */ /* 0x008fea0003900000 */
[----:B------:R-:W3:Y:S02]  /*c3d0*/  @!P0 SYNCS.PHASECHK.TRANS64 P0, [R2+URZ+0x100], R5 ;  /* 0x00010005020085a7 */ /* 0x000ee400080010ff */
[----:B---3--:R-:W-:Y:S05]  /*c3e0*/  @!P0 BRA `(.L_x_177) ;  /* 0xfffffffc00f08947 */ /* 0x008fea000383ffff */
[----:B------:R-:W-:Y:S05]  /*c3f0*/  BRA `(.L_x_178) ;  /* 0xffffff6c00507947 */ /* 0x000fea000383ffff */
.L_x_57:
[----:B--2---:R2:W3:Y:S02]  /*c400*/  SYNCS.PHASECHK.TRANS64.TRYWAIT P1, [R2+URZ+0xf0], R5 ;  /* 0x0000f005020075a7 */ /* 0x0044e400080211ff */
[----:B---3--:R-:W-:Y:S05]  /*c410*/  @!P1 NANOSLEEP.SYNCS 0x989680 ;  /* 0x009896800000995d */ /* 0x008fea0003900000 */
[----:B------:R-:W3:Y:S02]  /*c420*/  @!P1 SYNCS.PHASECHK.TRANS64 P1, [R2+URZ+0xf0], R5 ;  /* 0x0000f005020095a7 */ /* 0x000ee400080210ff */
[----:B---3--:R-:W-:Y:S05]  /*c430*/  @!P1 BRA `(.L_x_57) ;  /* 0xfffffffc00f09947 */ /* 0x008fea000383ffff */
[----:B------:R-:W-:Y:S05]  /*c440*/  BRA `(.L_x_179) ;  /* 0xffffff6c00807947 */ /* 0x000fea000383ffff */
.L_x_60:
[----:B------:R-:W-:-:S07]  /*c450*/  MOV R0, UR4 ;  /* 0x0000000400007c02 */ /* 0x000fce0008000f00 */
.L_x_180:
[----:B--2---:R2:W3:Y:S02]  /*c460*/  SYNCS.PHASECHK.TRANS64.TRYWAIT P0, [R0+URZ+0x100], R3 ;  /* 0x00010003000075a7 */ /* 0x0044e400080011ff */
[----:B---3--:R-:W-:Y:S05]  /*c470*/  @!P0 NANOSLEEP.SYNCS 0x989680 ;  /* 0x009896800000895d */ /* 0x008fea0003900000 */
[----:B------:R-:W3:Y:S02]  /*c480*/  @!P0 SYNCS.PHASECHK.TRANS64 P0, [R0+URZ+0x100], R3 ;  /* 0x00010003000085a7 */ /* 0x000ee400080010ff */
[----:B---3--:R-:W-:Y:S05]  /*c490*/  @!P0 BRA `(.L_x_180) ;  /* 0xfffffffc00f08947 */ /* 0x008fea000383ffff */
[----:B------:R-:W-:Y:S05]  /*c4a0*/  BRA `(.L_x_59) ;  /* 0xffffff6c00d47947 */ /* 0x000fea000383ffff */
.L_x_69:
[----:B--2---:R-:W-:-:S04]  /*c4b0*/  MOV R0, UR5 ;  /* 0x0000000500007c02 */ /* 0x004fc80008000f00 */
[----:B------:R2:W3:Y:S03]  /*c4c0*/  SYNCS.PHASECHK.TRANS64.TRYWAIT P0, [R0+URZ+0x8], R7 ;  /* 0x00000807000075a7 */ /* 0x0004e600080011ff */
[----:B---3--:R-:W-:Y:S05]  /*c4d0*/  @!P0 NANOSLEEP.SYNCS 0x989680 ;  /* 0x009896800000895d */ /* 0x008fea0003900000 */
[----:B------:R-:W3:Y:S02]  /*c4e0*/  @!P0 SYNCS.PHASECHK.TRANS64 P0, [R0+URZ+0x8], R7 ;  /* 0x00000807000085a7 */ /* 0x000ee400080010ff */
[----:B---3--:R-:W-:Y:S05]  /*c4f0*/  @!P0 BRA `(.L_x_69) ;  /* 0xfffffffc00ec8947 */ /* 0x008fea000383ffff */
[----:B------:R-:W-:Y:S05]  /*c500*/  BRA `(.L_x_68) ;  /* 0xffffff7000887947 */ /* 0x000fea000383ffff */
.L_x_71:
[----:B------:R-:W-:Y:S01]  /*c510*/  BSSY B0, `(.L_x_181) ;  /* 0x0000006000007945 */ /* 0x000fe20003800000 */
[----:B------:R-:W-:-:S07]  /*c520*/  MOV R15, 0xffffffff ;  /* 0xffffffff000f7802 */ /* 0x000fce0000000f00 */
[----:B-12--5:R-:W-:Y:S05]  /*c530*/  WARPSYNC.COLLECTIVE R15, `(.L_x_182) ;  /* 0x000000000f0c7348 */ /* 0x026fea0003c00000 */
[----:B------:R-:W-:Y:S02]  /*c540*/  ELECT P6, UR79, PT ;  /* 0x00000000004f782f */ /* 0x000fe400038c0000 */
[----:B------:R-:W-:Y:S01]  /*c550*/  MOV R14, UR79 ;  /* 0x0000004f000e7c02 */ /* 0x000fe20008000f00 */
[----:B-12--5:R-:W-:Y:S10]  /*c560*/  ENDCOLLECTIVE ;  /* 0x000000000000791b */ /* 0x026ff40003800000 */
.L_x_182:
[----:B------:R-:W-:Y:S05]  /*c570*/  BSYNC B0 ;  /* 0x0000000000007941 */ /* 0x000fea0003800000 */
.L_x_181:
[----:B------:R-:W-:Y:S05]  /*c580*/  BRA `(.L_x_183) ;  /* 0xffffff7000b87947 */ /* 0x000fea000383ffff */
.L_x_73:
[----:B--2---:R-:W-:-:S04]  /*c590*/  MOV R0, UR5 ;  /* 0x0000000500007c02 */ /* 0x004fc80008000f00 */
[----:B------:R2:W3:Y:S03]  /*c5a0*/  SYNCS.PHASECHK.TRANS64.TRYWAIT P0, [R0+URZ+0x8], R5 ;  /* 0x00000805000075a7 */ /* 0x0004e600080011ff */
[----:B---3--:R-:W-:Y:S05]  /*c5b0*/  @!P0 NANOSLEEP.SYNCS 0x989680 ;  /* 0x009896800000895d */ /* 0x008fea0003900000 */
[----:B------:R-:W3:Y:S02]  /*c5c0*/  @!P0 SYNCS.PHASECHK.TRANS64 P0, [R0+URZ+0x8], R5 ;  /* 0x00000805000085a7 */ /* 0x000ee400080010ff */
[----:B---3--:R-:W-:Y:S05]  /*c5d0*/  @!P0 BRA `(.L_x_73) ;  /* 0xfffffffc00ec8947 */ /* 0x008fea000383ffff */
[----:B------:R-:W-:Y:S05]  /*c5e0*/  BRA `(.L_x_72) ;  /* 0xffffff7000bc7947 */ /* 0x000fea000383ffff */
.L_x_74:
[----:B-1----:R1:W2:Y:S02]  /*c5f0*/  SYNCS.PHASECHK.TRANS64.TRYWAIT P0, [R0+URZ+0xf0], R5 ;  /* 0x0000f005000075a7 */ /* 0x0022a400080011ff */
[----:B--2---:R-:W-:Y:S05]  /*c600*/  @!P0 NANOSLEEP.SYNCS 0x989680 ;  /* 0x009896800000895d */ /* 0x004fea0003900000 */
[----:B------:R-:W2:Y:S02]  /*c610*/  @!P0 SYNCS.PHASECHK.TRANS64 P0, [R0+URZ+0xf0], R5 ;  /* 0x0000f005000085a7 */ /* 0x000ea400080010ff */
[----:B--2---:R-:W-:Y:S05]  /*c620*/  @!P0 BRA `(.L_x_74) ;  /* 0xfffffffc00f08947 */ /* 0x004fea000383ffff */
[----:B------:R-:W-:Y:S05]  /*c630*/  BRA `(.L_x_184) ;  /* 0xffffff7400987947 */ /* 0x000fea000383ffff */
.L_x_76:
[----:B------:R-:W-:-:S07]  /*c640*/  MOV R0, UR23 ;  /* 0x0000001700007c02 */ /* 0x000fce0008000f00 */
.L_x_185:
[----:B-1----:R1:W2:Y:S02]  /*c650*/  SYNCS.PHASECHK.TRANS64.TRYWAIT P0, [R0+URZ+0x120], R5 ;  /* 0x00012005000075a7 */ /* 0x0022a400080011ff */
[----:B--2---:R-:W-:Y:S05]  /*c660*/  @!P0 NANOSLEEP.SYNCS 0x989680 ;  /* 0x009896800000895d */ /* 0x004fea0003900000 */
[----:B------:R-:W2:Y:S02]  /*c670*/  @!P0 SYNCS.PHASECHK.TRANS64 P0, [R0+URZ+0x120], R5 ;  /* 0x00012005000085a7 */ /* 0x000ea400080010ff */
[----:B--2---:R-:W-:Y:S05]  /*c680*/  @!P0 BRA `(.L_x_185) ;  /* 0xfffffffc00f08947 */ /* 0x004fea000383ffff */
[----:B------:R-:W-:Y:S05]  /*c690*/  BRA `(.L_x_186) ;  /* 0xffffff7400e47947 */ /* 0x000fea000383ffff */
.L_x_79:
[----:B------:R-:W-:Y:S07]  /*c6a0*/  MOV R0, UR5 ;  /* 0x0000000500007c02 */ /* 0x000fee0008000f00 */
.L_x_187:
[----:B-1----:R1:W2:Y:S02]  /*c6b0*/  SYNCS.PHASECHK.TRANS64.TRYWAIT P0, [R0+URZ], R5 ;  /* 0x00000005000075a7 */ /* 0x0022a400080011ff */
[----:B--2---:R-:W-:Y:S05]  /*c6c0*/  @!P0 NANOSLEEP.SYNCS 0x989680 ;  /* 0x009896800000895d */ /* 0x004fea0003900000 */
[----:B------:R-:W2:Y:S02]  /*c6d0*/  @!P0 SYNCS.PHASECHK.TRANS64 P0, [R0+URZ], R5 ;  /* 0x00000005000085a7 */ /* 0x000ea400080010ff */
[----:B--2---:R-:W-:Y:S05]  /*c6e0*/  @!P0 BRA `(.L_x_187) ;  /* 0xfffffffc00f08947 */ /* 0x004fea000383ffff */
[----:B------:R-:W-:Y:S05]  /*c6f0*/  BRA `(.L_x_78) ;  /* 0xffffff7400f87947 */ /* 0x000fea000383ffff */
.L_x_83:
[----:B-1----:R-:W-:-:S07]  /*c700*/  MOV R0, UR4 ;  /* 0x0000000400007c02 */ /* 0x002fce0008000f00 */
.L_x_188:
[----:B-1----:R1:W2:Y:S02]  /*c710*/  SYNCS.PHASECHK.TRANS64.TRYWAIT P0, [R0+URZ], R3 ;  /* 0x00000003000075a7 */ /* 0x0022a400080011ff */
[----:B--2---:R-:W-:Y:S05]  /*c720*/  @!P0 NANOSLEEP.SYNCS 0x989680 ;  /* 0x009896800000895d */ /* 0x004fea0003900000 */
[----:B------:R-:W2:Y:S02]  /*c730*/  @!P0 SYNCS.PHASECHK.TRANS64 P0, [R0+URZ], R3 ;  /* 0x00000003000085a7 */ /* 0x000ea400080010ff */
[----:B--2---:R-:W-:Y:S05]  /*c740*/  @!P0 BRA `(.L_x_188) ;  /* 0xfffffffc00f08947 */ /* 0x004fea000383ffff */
[----:B------:R-:W-:Y:S05]  /*c750*/  BRA `(.L_x_189) ;  /* 0xffffff7800c47947 */ /* 0x000fea000383ffff */
.L_x_86:
[----:B------:R-:W-:-:S07]  /*c760*/  MOV R0, UR17 ;  /* 0x0000001100007c02 */ /* 0x000fce0008000f00 */
.L_x_190:
[----:B-1----:R1:W2:Y:S02]  /*c770*/  SYNCS.PHASECHK.TRANS64.TRYWAIT P1, [R0+URZ+0x150], R3 ;  /* 0x00015003000075a7 */ /* 0x0022a400080211ff */
[----:B--2---:R-:W-:Y:S05]  /*c780*/  @!P1 NANOSLEEP.SYNCS 0x989680 ;  /* 0x009896800000995d */ /* 0x004fea0003900000 */
[----:B------:R-:W2:Y:S02]  /*c790*/  @!P1 SYNCS.PHASECHK.TRANS64 P1, [R0+URZ+0x150], R3 ;  /* 0x00015003000095a7 */ /* 0x000ea400080210ff */
[----:B--2---:R-:W-:Y:S05]  /*c7a0*/  @!P1 BRA `(.L_x_190) ;  /* 0xfffffffc00f09947 */ /* 0x004fea000383ffff */
[----:B------:R-:W-:Y:S05]  /*c7b0*/  BRA `(.L_x_191) ;  /* 0xffffff7c00107947 */ /* 0x000fea000383ffff */
.L_x_91:
[----:B--2---:R2:W3:Y:S02]  /*c7c0*/  SYNCS.PHASECHK.TRANS64.TRYWAIT P0, [R8+URZ+0xf0], R5 ;  /* 0x0000f005080075a7 */ /* 0x0044e400080011ff */
[----:B---3--:R-:W-:Y:S05]  /*c7d0*/  @!P0 NANOSLEEP.SYNCS 0x989680 ;  /* 0x009896800000895d */ /* 0x008fea0003900000 */
[----:B------:R-:W3:Y:S02]  /*c7e0*/  @!P0 SYNCS.PHASECHK.TRANS64 P0, [R8+URZ+0xf0], R5 ;  /* 0x0000f005080085a7 */ /* 0x000ee400080010ff */
[----:B---3--:R-:W-:Y:S05]  /*c7f0*/  @!P0 BRA `(.L_x_91) ;  /* 0xfffffffc00f08947 */ /* 0x008fea000383ffff */
[----:B------:R-:W-:Y:S05]  /*c800*/  BRA `(.L_x_192) ;  /* 0xffffff8000487947 */ /* 0x000fea000383ffff */
.L_x_94:
[----:B------:R-:W-:Y:S07]  /*c810*/  MOV R0, UR21 ;  /* 0x0000001500007c02 */ /* 0x000fee0008000f00 */
.L_x_193:
[----:B--2---:R2:W3:Y:S02]  /*c820*/  SYNCS.PHASECHK.TRANS64.TRYWAIT P1, [R0+URZ+0xe8], R5 ;  /* 0x0000e805000075a7 */ /* 0x0044e400080211ff */
[----:B---3--:R-:W-:Y:S05]  /*c830*/  @!P1 NANOSLEEP.SYNCS 0x989680 ;  /* 0x009896800000995d */ /* 0x008fea0003900000 */
[----:B------:R-:W3:Y:S02]  /*c840*/  @!P1 SYNCS.PHASECHK.TRANS64 P1, [R0+URZ+0xe8], R5 ;  /* 0x0000e805000095a7 */ /* 0x000ee400080210ff */
[----:B---3--:R-:W-:Y:S05]  /*c850*/  @!P1 BRA `(.L_x_193) ;  /* 0xfffffffc00f09947 */ /* 0x008fea000383ffff */
[----:B------:R-:W-:Y:S05]  /*c860*/  BRA `(.L_x_93) ;  /* 0xffffff8400c47947 */ /* 0x000fea000383ffff */
.L_x_97:
[----:B--2---:R-:W-:Y:S07]  /*c870*/  MOV R5, UR21 ;  /* 0x0000001500057c02 */ /* 0x004fee0008000f00 */
.L_x_194:
[----:B--2---:R2:W3:Y:S02]  /*c880*/  SYNCS.PHASECHK.TRANS64.TRYWAIT P0, [R5+URZ+0xc0], R4 ;  /* 0x0000c004050075a7 */ /* 0x0044e400080011ff */
[----:B---3--:R-:W-:Y:S05]  /*c890*/  @!P0 NANOSLEEP.SYNCS 0x989680 ;  /* 0x009896800000895d */ /* 0x008fea0003900000 */
[----:B------:R-:W3:Y:S02]  /*c8a0*/  @!P0 SYNCS.PHASECHK.TRANS64 P0, [R5+URZ+0xc0], R4 ;  /* 0x0000c004050085a7 */ /* 0x000ee400080010ff */
[----:B---3--:R-:W-:Y:S05]  /*c8b0*/  @!P0 BRA `(.L_x_194) ;  /* 0xfffffffc00f08947 */ /* 0x008fea000383ffff */
[----:B------:R-:W-:Y:S05]  /*c8c0*/  BRA `(.L_x_195) ;  /* 0xffffff88001c7947 */ /* 0x000fea000383ffff */
.L_x_98:
[----:B------:R-:W-:Y:S07]  /*c8d0*/  MOV R5, UR21 ;  /* 0x0000001500057c02 */ /* 0x000fee0008000f00 */
.L_x_196:
[----:B--2---:R2:W3:Y:S02]  /*c8e0*/  SYNCS.PHASECHK.TRANS64.TRYWAIT P0, [R5+URZ+0xc8], R4 ;  /* 0x0000c804050075a7 */ /* 0x0044e400080011ff */
[----:B---3--:R-:W-:Y:S05]  /*c8f0*/  @!P0 NANOSLEEP.SYNCS 0x989680 ;  /* 0x009896800000895d */ /* 0x008fea0003900000 */
[----:B------:R-:W3:Y:S02]  /*c900*/  @!P0 SYNCS.PHASECHK.TRANS64 P0, [R5+URZ+0xc8], R4 ;  /* 0x0000c804050085a7 */ /* 0x000ee400080010ff */
[----:B---3--:R-:W-:Y:S05]  /*c910*/  @!P0 BRA `(.L_x_196) ;  /* 0xfffffffc00f08947 */ /* 0x008fea000383ffff */
[----:B------:R-:W-:Y:S05]  /*c920*/  BRA `(.L_x_197) ;  /* 0xffffff8800587947 */ /* 0x000fea000383ffff */
.L_x_99:
[----:B--2---:R-:W-:Y:S07]  /*c930*/  MOV R5, UR21 ;  /* 0x0000001500057c02 */ /* 0x004fee0008000f00 */
.L_x_198:
[----:B--2---:R2:W3:Y:S02]  /*c940*/  SYNCS.PHASECHK.TRANS64.TRYWAIT P0, [R5+URZ+0xd0], R4 ;  /* 0x0000d004050075a7 */ /* 0x0044e400080011ff */
[----:B---3--:R-:W-:Y:S05]  /*c950*/  @!P0 NANOSLEEP.SYNCS 0x989680 ;  /* 0x009896800000895d */ /* 0x008fea0003900000 */
[----:B------:R-:W3:Y:S02]  /*c960*/  @!P0 SYNCS.PHASECHK.TRANS64 P0, [R5+URZ+0xd0], R4 ;  /* 0x0000d004050085a7 */ /* 0x000ee400080010ff */
[----:B---3--:R-:W-:Y:S05]  /*c970*/  @!P0 BRA `(.L_x_198) ;  /* 0xfffffffc00f08947 */ /* 0x008fea000383ffff */
[----:B------:R-:W-:Y:S05]  /*c980*/  BRA `(.L_x_199) ;  /* 0xffffff8800a07947 */ /* 0x000fea000383ffff */
.L_x_100:
[----:B--2---:R-:W-:Y:S07]  /*c990*/  MOV R5, UR21 ;  /* 0x0000001500057c02 */ /* 0x004fee0008000f00 */
.L_x_200:
[----:B--2---:R2:W3:Y:S02]  /*c9a0*/  SYNCS.PHASECHK.TRANS64.TRYWAIT P0, [R5+URZ+0xd8], R4 ;  /* 0x0000d804050075a7 */ /* 0x0044e400080011ff */
[----:B---3--:R-:W-:Y:S05]  /*c9b0*/  @!P0 NANOSLEEP.SYNCS 0x989680 ;  /* 0x009896800000895d */ /* 0x008fea0003900000 */
[----:B------:R-:W3:Y:S02]  /*c9c0*/  @!P0 SYNCS.PHASECHK.TRANS64 P0, [R5+URZ+0xd8], R4 ;  /* 0x0000d804050085a7 */ /* 0x000ee400080010ff */
[----:B---3--:R-:W-:Y:S05]  /*c9d0*/  @!P0 BRA `(.L_x_200) ;  /* 0xfffffffc00f08947 */ /* 0x008fea000383ffff */
[----:B------:R-:W-:Y:S05]  /*c9e0*/  BRA `(.L_x_201) ;  /* 0xffffff8800ec7947 */ /* 0x000fea000383ffff */
.L_x_102:
[----:B------:R-:W-:-:S07]  /*c9f0*/  MOV R0, UR21 ;  /* 0x0000001500007c02 */ /* 0x000fce0008000f00 */
.L_x_202:
[----:B--2---:R2:W3:Y:S02]  /*ca00*/  SYNCS.PHASECHK.TRANS64.TRYWAIT P0, [R0+URZ+0xc0], R3 ;  /* 0x0000c003000075a7 */ /* 0x0044e400080011ff */
[----:B---3--:R-:W-:Y:S05]  /*ca10*/  @!P0 NANOSLEEP.SYNCS 0x989680 ;  /* 0x009896800000895d */ /* 0x008fea0003900000 */
[----:B------:R-:W3:Y:S02]  /*ca20*/  @!P0 SYNCS.PHASECHK.TRANS64 P0, [R0+URZ+0xc0], R3 ;  /* 0x0000c003000085a7 */ /* 0x000ee400080010ff */
[----:B---3--:R-:W-:Y:S05]  /*ca30*/  @!P0 BRA `(.L_x_202) ;  /* 0xfffffffc00f08947 */ /* 0x008fea000383ffff */
[----:B------:R-:W-:Y:S05]  /*ca40*/  BRA `(.L_x_203) ;  /* 0xffffff8c00607947 */ /* 0x000fea000383ffff */
.L_x_103:
[----:B--2---:R-:W-:-:S07]  /*ca50*/  MOV R0, UR21 ;  /* 0x0000001500007c02 */ /* 0x004fce0008000f00 */
.L_x_204:
[----:B--2---:R2:W3:Y:S02]  /*ca60*/  SYNCS.PHASECHK.TRANS64.TRYWAIT P0, [R0+URZ+0xc8], R3 ;  /* 0x0000c803000075a7 */ /* 0x0044e400080011ff */
[----:B---3--:R-:W-:Y:S05]  /*ca70*/  @!P0 NANOSLEEP.SYNCS 0x989680 ;  /* 0x009896800000895d */ /* 0x008fea0003900000 */
[----:B------:R-:W3:Y:S02]  /*ca80*/  @!P0 SYNCS.PHASECHK.TRANS64 P0, [R0+URZ+0xc8], R3 ;  /* 0x0000c803000085a7 */ /* 0x000ee400080010ff */
[----:B---3--:R-:W-:Y:S05]  /*ca90*/  @!P0 BRA `(.L_x_204) ;  /* 0xfffffffc00f08947 */ /* 0x008fea000383ffff */
[----:B------:R-:W-:Y:S05]  /*caa0*/  BRA `(.L_x_205) ;  /* 0xffffff8c00507947 */ /* 0x000fea000383ffff */
.L_x_104:
[----:B--2---:R-:W-:-:S07]  /*cab0*/  MOV R0, UR21 ;  /* 0x0000001500007c02 */ /* 0x004fce0008000f00 */
.L_x_206:
[----:B--2---:R2:W3:Y:S02]  /*cac0*/  SYNCS.PHASECHK.TRANS64.TRYWAIT P0, [R0+URZ+0xd0], R3 ;  /* 0x0000d003000075a7 */ /* 0x0044e400080011ff */
[----:B---3--:R-:W-:Y:S05]  /*cad0*/  @!P0 NANOSLEEP.SYNCS 0x989680 ;  /* 0x009896800000895d */ /* 0x008fea0003900000 */
[----:B------:R-:W3:Y:S02]  /*cae0*/  @!P0 SYNCS.PHASECHK.TRANS64 P0, [R0+URZ+0xd0], R3 ;  /* 0x0000d003000085a7 */ /* 0x000ee400080010ff */
[----:B---3--:R-:W-:Y:S05]  /*caf0*/  @!P0 BRA `(.L_x_206) ;  /* 0xfffffffc00f08947 */ /* 0x008fea000383ffff */
[----:B------:R-:W-:Y:S05]  /*cb00*/  BRA `(.L_x_207) ;  /* 0xffffff8c00407947 */ /* 0x000fea000383ffff */
.L_x_106:
[----:B-1----:R1:W2:Y:S02]  /*cb10*/  SYNCS.PHASECHK.TRANS64.TRYWAIT P0, [R3+URZ+0xf0], R0 ;  /* 0x0000f000030075a7 */ /* 0x0022a400080011ff */
[----:B--2---:R-:W-:Y:S05]  /*cb20*/  @!P0 NANOSLEEP.SYNCS 0x989680 ;  /* 0x009896800000895d */ /* 0x004fea0003900000 */
[----:B------:R-:W2:Y:S02]  /*cb30*/  @!P0 SYNCS.PHASECHK.TRANS64 P0, [R3+URZ+0xf0], R0 ;  /* 0x0000f000030085a7 */ /* 0x000ea400080010ff */
[----:B--2---:R-:W-:Y:S05]  /*cb40*/  @!P0 BRA `(.L_x_106) ;  /* 0xfffffffc00f08947 */ /* 0x004fea000383ffff */
[----:B------:R-:W-:Y:S05]  /*cb50*/  BRA `(.L_x_208) ;  /* 0xffffff9000107947 */ /* 0x000fea000383ffff */
.L_x_117:
[----:B-1----:R-:W-:Y:S04]  /*cb60*/  MOV R0, UR44 ;  /* 0x0000002c00007c02 */ /* 0x002fe80008000f00 */
[----:B------:R1:W2:Y:S03]  /*cb70*/  SYNCS.PHASECHK.TRANS64.TRYWAIT P1, [R0+URZ+0xa0], R7 ;  /* 0x0000a007000075a7 */ /* 0x0002a600080211ff */
[----:B--2---:R-:W-:Y:S05]  /*cb80*/  @!P1 NANOSLEEP.SYNCS 0x989680 ;  /* 0x009896800000995d */ /* 0x004fea0003900000 */
[----:B------:R-:W2:Y:S02]  /*cb90*/  @!P1 SYNCS.PHASECHK.TRANS64 P1, [R0+URZ+0xa0], R7 ;  /* 0x0000a007000095a7 */ /* 0x000ea400080210ff */
[----:B--2---:R-:W-:Y:S05]  /*cba0*/  @!P1 BRA `(.L_x_117) ;  /* 0xfffffffc00ec9947 */ /* 0x004fea000383ffff */
[----:B------:R-:W-:Y:S05]  /*cbb0*/  BRA `(.L_x_116) ;  /* 0xffffff9c00c87947 */ /* 0x000fea000383ffff */
.L_x_119:
[----:B-1----:R1:W4:Y:S02]  /*cbc0*/  SYNCS.PHASECHK.TRANS64.TRYWAIT P0, [R166+URZ+0x110], R3 ;  /* 0x00011003a60075a7 */ /* 0x00232400080011ff */
[----:B----4-:R-:W-:Y:S05]  /*cbd0*/  @!P0 NANOSLEEP.SYNCS 0x989680 ;  /* 0x009896800000895d */ /* 0x010fea0003900000 */
[----:B------:R-:W4:Y:S02]  /*cbe0*/  @!P0 SYNCS.PHASECHK.TRANS64 P0, [R166+URZ+0x110], R3 ;  /* 0x00011003a60085a7 */ /* 0x000f2400080010ff */
[----:B----4-:R-:W-:Y:S05]  /*cbf0*/  @!P0 BRA `(.L_x_119) ;  /* 0xfffffffc00f08947 */ /* 0x010fea000383ffff */
[----:B------:R-:W-:Y:S05]  /*cc00*/  BRA `(.L_x_118) ;  /* 0xffffffa000287947 */ /* 0x000fea000383ffff */
.L_x_128:
[----:B--2---:R2:W3:Y:S02]  /*cc10*/  SYNCS.PHASECHK.TRANS64.TRYWAIT P0, [R3+URZ+0xa0], R0 ;  /* 0x0000a000030075a7 */ /* 0x0044e400080011ff */
[----:B---3--:R-:W-:Y:S05]  /*cc20*/  @!P0 NANOSLEEP.SYNCS 0x989680 ;  /* 0x009896800000895d */ /* 0x008fea0003900000 */
[----:B------:R-:W3:Y:S02]  /*cc30*/  @!P0 SYNCS.PHASECHK.TRANS64 P0, [R3+URZ+0xa0], R0 ;  /* 0x0000a000030085a7 */ /* 0x000ee400080010ff */
[----:B---3--:R-:W-:Y:S05]  /*cc40*/  @!P0 BRA `(.L_x_128) ;  /* 0xfffffffc00f08947 */ /* 0x008fea000383ffff */
[----:B------:R-:W-:Y:S05]  /*cc50*/  BRA `(.L_x_127) ;  /* 0xffffffb000f07947 */ /* 0x000fea000383ffff */
.L_x_136:
[----:B--2---:R2:W3:Y:S02]  /*cc60*/  SYNCS.PHASECHK.TRANS64.TRYWAIT P0, [R0+URZ+0xa0], R7 ;  /* 0x0000a007000075a7 */ /* 0x0044e400080011ff */
[----:B---3--:R-:W-:Y:S05]  /*cc70*/  @!P0 NANOSLEEP.SYNCS 0x989680 ;  /* 0x009896800000895d */ /* 0x008fea0003900000 */
[----:B------:R-:W3:Y:S02]  /*cc80*/  @!P0 SYNCS.PHASECHK.TRANS64 P0, [R0+URZ+0xa0], R7 ;  /* 0x0000a007000085a7 */ /* 0x000ee400080010ff */
[----:B---3--:R-:W-:Y:S05]  /*cc90*/  @!P0 BRA `(.L_x_136) ;  /* 0xfffffffc00f08947 */ /* 0x008fea000383ffff */
[----:B------:R-:W-:Y:S05]  /*cca0*/  BRA `(.L_x_135) ;  /* 0xffffffc400e87947 */ /* 0x000fea000383ffff */
.L_x_144:
[----:B--2---:R2:W3:Y:S02]  /*ccb0*/  SYNCS.PHASECHK.TRANS64.TRYWAIT P0, [R3+URZ+0xa0], R0 ;  /* 0x0000a000030075a7 */ /* 0x0044e400080011ff */
[----:B---3--:R-:W-:Y:S05]  /*ccc0*/  @!P0 NANOSLEEP.SYNCS 0x989680 ;  /* 0x009896800000895d */ /* 0x008fea0003900000 */
[----:B------:R-:W3:Y:S02]  /*ccd0*/  @!P0 SYNCS.PHASECHK.TRANS64 P0, [R3+URZ+0xa0], R0 ;  /* 0x0000a000030085a7 */ /* 0x000ee400080010ff */
[----:B---3--:R-:W-:Y:S05]  /*cce0*/  @!P0 BRA `(.L_x_144) ;  /* 0xfffffffc00f08947 */ /* 0x008fea000383ffff */
[----:B------:R-:W-:Y:S05]  /*ccf0*/  BRA `(.L_x_143) ;  /* 0xffffffd800e07947 */ /* 0x000fea000383ffff */
        .weak           $__internal_0_$__cuda_sm10x_tcgen05_guardrail_trap_col_being_dealloced_not_returned_by_alloc
        .type           $__internal_0_$__cuda_sm10x_tcgen05_guardrail_trap_col_being_dealloced_not_returned_by_alloc,@function
        .size           $__internal_0_$__cuda_sm10x_tcgen05_guardrail_trap_col_being_dealloced_not_returned_by_alloc,($__internal_1_$__cuda_sm10x_tcgen05_guardrail_trap_phase_invalid_during_alloc - $__internal_0_$__cuda_sm10x_tcgen05_guardrail_trap_col_being_dealloced_not_returned_by_alloc)
$__internal_0_$__cuda_sm10x_tcgen05_guardrail_trap_col_being_dealloced_not_returned_by_alloc:
[----:B------:R-:W-:Y:S05]  /*cd00*/  BPT.TRAP 0x1 ;  /* 0x000000040000795c */ /* 0x000fea0000300000 */
[----:B------:R-:W-:-:S04]  /*cd10*/  HFMA2 R3, -RZ, RZ, 0, 0 ;  /* 0x00000000ff037431 */ /* 0x000fc800000001ff */
[----:B------:R-:W-:Y:S05]  /*cd20*/  RET.REL.NODEC R2 `(_ZN7cutlass13device_kernelINS_4gemm6kernel13GemmUniversalIN4cute5tupleIJiiiiEEENS1_10collective13CollectiveMmaINS1_35MainloopSm100TmaUmmaWarpSpecializedILi10ELi2ELi2ENS5_IJNS4_1CILi8EEENSA_ILi1EEESC_EEEEENS5_IJNSA_ILi256EEESF_NSA_ILi32EEEEEENS_6half_tENS5_IJlSC_lEEESI_SJ_NS4_8TiledMMAINS4_8MMA_AtomIJNS4_26SM100_MMA_F16BF16_2x1SM_SSISI_SI_fLi256ELi256ELNS4_4UMMA5MajorE0ELSO_0ELNSN_7ScaleInE0ELSP_0EEEEEENS4_6LayoutINS5_IJSC_SC_SC_EEENS5_IJNSA_ILi0EEESU_SU_EEEEENS5_IJNS4_10UnderscoreESX_SX_EEEEENS4_18SM100_TMA_2SM_LOADENS4_14ComposedLayoutINS4_7SwizzleILi2ELi4ELi3EEENS4_18smem_ptr_flag_bitsILi16EEENSS_INS5_IJSB_SG_EEENS5_IJSG_SC_EEEEEEEvNS4_8identityENS4_28SM100_TMA_2SM_LOAD_MULTICASTES19_vS1A_EENS_8epilogue10collective18CollectiveEpilogueINS1D_23Sm100TmaWarpSpecializedILi4ELi2ELi64ELb1ELb0EEEJNS5_IJNSA_ILi128EEESF_SG_EEENS5_IJNSS_IS1I_SC_EENSS_INSA_ILi64EEESC_EEEEESI_SJ_SI_SJ_NS1D_6fusion15FusionCallbacksIS1H_NS1O_17LinearCombinationISI_fSI_fLNS_15FloatRoundStyleE2EEES1J_S1N_JEEENS4_5SM1004TMEM4LOAD26SM100_TMEM_LOAD_32dp32b64xENS4_13SM90_TMA_LOADENS11_INS12_ILi3ELi4ELi3EEES15_NSS_INS5_IJSB_S1L_EEENS5_IJS1L_SC_EEEEEEENS4_39AutoVectorizingCopyWithAssumedAlignmentILi128EEENS4_14SM90_TMA_STOREES23_S25_S25_EEEvvEEEEvNT_6ParamsE) ;  /* 0xffffff3002b47950 */ /* 0x000fea0003c3ffff */
        .weak           $__internal_1_$__cuda_sm10x_tcgen05_guardrail_trap_phase_invalid_during_alloc
        .type           $__internal_1_$__cuda_sm10x_tcgen05_guardrail_trap_phase_invalid_during_alloc,@function
        .size           $__internal_1_$__cuda_sm10x_tcgen05_guardrail_trap_phase_invalid_during_alloc,($__internal_2_$__cuda_sm10x_tcgen05_guardrail_trap_unallocated_columns_being_dealloced - $__internal_1_$__cuda_sm10x_tcgen05_guardrail_trap_phase_invalid_during_alloc)
$__internal_1_$__cuda_sm10x_tcgen05_guardrail_trap_phase_invalid_during_alloc:
[----:B------:R-:W-:Y:S05]  /*cd30*/  BPT.TRAP 0x1 ;  /* 0x000000040000795c */ /* 0x000fea0000300000 */
[----:B------:R-:W-:-:S04]  /*cd40*/  MOV R5, 0x0 ;  /* 0x0000000000057802 */ /* 0x000fc80000000f00 */
[----:B------:R-:W-:Y:S05]  /*cd50*/  RET.REL.NODEC R4 `(_ZN7cutlass13device_kernelINS_4gemm6kernel13GemmUniversalIN4cute5tupleIJiiiiEEENS1_10collective13CollectiveMmaINS1_35MainloopSm100TmaUmmaWarpSpecializedILi10ELi2ELi2ENS5_IJNS4_1CILi8EEENSA_ILi1EEESC_EEEEENS5_IJNSA_ILi256EEESF_NSA_ILi32EEEEEENS_6half_tENS5_IJlSC_lEEESI_SJ_NS4_8TiledMMAINS4_8MMA_AtomIJNS4_26SM100_MMA_F16BF16_2x1SM_SSISI_SI_fLi256ELi256ELNS4_4UMMA5MajorE0ELSO_0ELNSN_7ScaleInE0ELSP_0EEEEEENS4_6LayoutINS5_IJSC_SC_SC_EEENS5_IJNSA_ILi0EEESU_SU_EEEEENS5_IJNS4_10UnderscoreESX_SX_EEEEENS4_18SM100_TMA_2SM_LOADENS4_14ComposedLayoutINS4_7SwizzleILi2ELi4ELi3EEENS4_18smem_ptr_flag_bitsILi16EEENSS_INS5_IJSB_SG_EEENS5_IJSG_SC_EEEEEEEvNS4_8identityENS4_28SM100_TMA_2SM_LOAD_MULTICASTES19_vS1A_EENS_8epilogue10collective18CollectiveEpilogueINS1D_23Sm100TmaWarpSpecializedILi4ELi2ELi64ELb1ELb0EEEJNS5_IJNSA_ILi128EEESF_SG_EEENS5_IJNSS_IS1I_SC_EENSS_INSA_ILi64EEESC_EEEEESI_SJ_SI_SJ_NS1D_6fusion15FusionCallbacksIS1H_NS1O_17LinearCombinationISI_fSI_fLNS_15FloatRoundStyleE2EEES1J_S1N_JEEENS4_5SM1004TMEM4LOAD26SM100_TMEM_LOAD_32dp32b64xENS4_13SM90_TMA_LOADENS11_INS12_ILi3ELi4ELi3EEES15_NSS_INS5_IJSB_S1L_EEENS5_IJS1L_SC_EEEEEEENS4_39AutoVectorizingCopyWithAssumedAlignmentILi128EEENS4_14SM90_TMA_STOREES23_S25_S25_EEEvvEEEEvNT_6ParamsE) ;  /* 0xffffff3004a87950 */ /* 0x000fea0003c3ffff */
        .weak           $__internal_2_$__cuda_sm10x_tcgen05_guardrail_trap_unallocated_columns_being_dealloced
        .type           $__internal_2_$__cuda_sm10x_tcgen05_guardrail_trap_unallocated_columns_being_dealloced,@function
        .size           $__internal_2_$__cuda_sm10x_tcgen05_guardrail_trap_unallocated_columns_being_dealloced,(.L_x_210 - $__internal_2_$__cuda_sm10x_tcgen05_guardrail_trap_unallocated_columns_being_dealloced)
$__internal_2_$__cuda_sm10x_tcgen05_guardrail_trap_unallocated_columns_being_dealloced:
[----:B------:R-:W-:Y:S05]  /*cd60*/  BPT.TRAP 0x1 ;  /* 0x000000040000795c */ /* 0x000fea0000300000 */
[----:B------:R-:W-:-:S04]  /*cd70*/  HFMA2 R3, -RZ, RZ, 0, 0 ;  /* 0x00000000ff037431 */ /* 0x000fc800000001ff */
[----:B------:R-:W-:Y:S05]  /*cd80*/  RET.REL.NODEC R2 `(_ZN7cutlass13device_kernelINS_4gemm6kernel13GemmUniversalIN4cute5tupleIJiiiiEEENS1_10collective13CollectiveMmaINS1_35MainloopSm100TmaUmmaWarpSpecializedILi10ELi2ELi2ENS5_IJNS4_1CILi8EEENSA_ILi1EEESC_EEEEENS5_IJNSA_ILi256EEESF_NSA_ILi32EEEEEENS_6half_tENS5_IJlSC_lEEESI_SJ_NS4_8TiledMMAINS4_8MMA_AtomIJNS4_26SM100_MMA_F16BF16_2x1SM_SSISI_SI_fLi256ELi256ELNS4_4UMMA5MajorE0ELSO_0ELNSN_7ScaleInE0ELSP_0EEEEEENS4_6LayoutINS5_IJSC_SC_SC_EEENS5_IJNSA_ILi0EEESU_SU_EEEEENS5_IJNS4_10UnderscoreESX_SX_EEEEENS4_18SM100_TMA_2SM_LOADENS4_14ComposedLayoutINS4_7SwizzleILi2ELi4ELi3EEENS4_18smem_ptr_flag_bitsILi16EEENSS_INS5_IJSB_SG_EEENS5_IJSG_SC_EEEEEEEvNS4_8identityENS4_28SM100_TMA_2SM_LOAD_MULTICASTES19_vS1A_EENS_8epilogue10collective18CollectiveEpilogueINS1D_23Sm100TmaWarpSpecializedILi4ELi2ELi64ELb1ELb0EEEJNS5_IJNSA_ILi128EEESF_SG_EEENS5_IJNSS_IS1I_SC_EENSS_INSA_ILi64EEESC_EEEEESI_SJ_SI_SJ_NS1D_6fusion15FusionCallbacksIS1H_NS1O_17LinearCombinationISI_fSI_fLNS_15FloatRoundStyleE2EEES1J_S1N_JEEENS4_5SM1004TMEM4LOAD26SM100_TMEM_LOAD_32dp32b64xENS4_13SM90_TMA_LOADENS11_INS12_ILi3ELi4ELi3EEES15_NSS_INS5_IJSB_S1L_EEENS5_IJS1L_SC_EEEEEEENS4_39AutoVectorizingCopyWithAssumedAlignmentILi128EEENS4_14SM90_TMA_STOREES23_S25_S25_EEEvvEEEEvNT_6ParamsE) ;  /* 0xffffff30029c7950 */ /* 0x000fea0003c3ffff */
.L_x_209:
[----:B------:R-:W-:-:S00]  /*cd90*/  BRA `(.L_x_209) ;  /* 0xfffffffc00fc7947 */ /* 0x000fc0000383ffff */
[----:B------:R-:W-:-:S00]  /*cda0*/  NOP ;  /* 0x0000000000007918 */ /* 0x000fc00000000000 */
        /* <DEDUP_REMOVED lines=13> */
.L_x_210:


//--------------------- .nv.global.init           --------------------------
	.section	.nv.global.init,"aw",@progbits
.nv.global.init:
	.type		$str$27,@object
	.size		$str$27,($str$28 - $str$27)
$str$27:
        /*0000*/ 	.byte	0x28, 0x61, 0x64, 0x64, 0x72, 0x65, 0x73, 0x73, 0x20, 0x26, 0x20, 0x6d, 0x61, 0x73, 0x6b, 0x29
        /*0010*/ 	.byte	0x20, 0x3d, 0x3d, 0x20, 0x30, 0x00
	.type		$str$28,@object
	.size		$str$28,($str$26 - $str$28)
$str$28:
        /*0016*/ 	.byte	0x2f, 0x74, 0x6d, 0x70, 0x2f, 0x63, 0x75, 0x74, 0x6c, 0x61, 0x73, 0x73, 0x5f, 0x73, 0x77, 0x65
        /*0026*/ 	.byte	0x65, 0x70, 0x5f, 0x73, 0x72, 0x63, 0x2f, 0x69, 0x6e, 0x63, 0x6c, 0x75, 0x64, 0x65, 0x2f, 0x63
        /*0036*/ 	.byte	0x75, 0x74, 0x65, 0x2f, 0x70, 0x6f, 0x69, 0x6e, 0x74, 0x65, 0x72, 0x5f, 0x66, 0x6c, 0x61, 0x67
        /*0046*/ 	.byte	0x67, 0x65, 0x64, 0x2e, 0x68, 0x70, 0x70, 0x00
	.type		$str$26,@object
	.size		$str$26,($str$25 - $str$26)
$str$26:
        /*004e*/ 	.byte	0x2f, 0x74, 0x6d, 0x70, 0x2f, 0x63, 0x75, 0x74, 0x6c, 0x61, 0x73, 0x73, 0x5f, 0x73, 0x77, 0x65
        /*005e*/ 	.byte	0x65, 0x70, 0x5f, 0x73, 0x72, 0x63, 0x2f, 0x69, 0x6e, 0x63, 0x6c, 0x75, 0x64, 0x65, 0x2f, 0x63
        /*006e*/ 	.byte	0x75, 0x74, 0x65, 0x2f, 0x61, 0x74, 0x6f, 0x6d, 0x2f, 0x63, 0x6f, 0x70, 0x79, 0x5f, 0x74, 0x72
        /*007e*/ 	.byte	0x61, 0x69, 0x74, 0x73, 0x5f, 0x73, 0x6d, 0x31, 0x30, 0x30, 0x2e, 0x68, 0x70, 0x70, 0x00
	.type		$str$25,@object
	.size		$str$25,(__unnamed_1 - $str$25)
$str$25:
        /*008d*/ 	.byte	0x28, 0x28, 0x75, 0x69, 0x6e, 0x74, 0x33, 0x32, 0x5f, 0x74, 0x28, 0x74, 0x68, 0x72, 0x65, 0x61
        /*009d*/ 	.byte	0x64, 0x49, 0x64, 0x78, 0x2e, 0x78, 0x29, 0x20, 0x2f, 0x20, 0x33, 0x32, 0x29, 0x20, 0x25, 0x20
        /*00ad*/ 	.byte	0x34, 0x29, 0x20, 0x3d, 0x3d, 0x20, 0x28, 0x28, 0x28, 0x74, 0x6d, 0x65, 0x6d, 0x5f, 0x61, 0x64
        /*00bd*/ 	.byte	0x64, 0x72, 0x20, 0x3e, 0x3e, 0x20, 0x31, 0x36, 0x29, 0x20, 0x2f, 0x20, 0x33, 0x32, 0x29, 0x20
        /*00cd*/ 	.byte	0x25, 0x20, 0x34, 0x29, 0x00
	.type		__unnamed_1,@object
	.size		__unnamed_1,(__unnamed_2 - __unnamed_1)
__unnamed_1:
        /*00d2*/ 	.byte	0x61, 0x75, 0x74, 0x6f, 0x20, 0x63, 0x75, 0x74, 0x65, 0x3a, 0x3a, 0x61, 0x73, 0x5f, 0x70, 0x6f
        /* <DEDUP_REMOVED lines=24> */
        /*0262*/ 	.byte	0x3e, 0x3e, 0x3e, 0x3e, 0x5d, 0x00
	.type		__unnamed_2,@object
	.size		__unnamed_2,(.L_2 - __unnamed_2)
__unnamed_2:
        /* <DEDUP_REMOVED lines=43> */
        /*0518*/ 	.byte	0x74, 0x65, 0x3a, 0x3a, 0x43, 0x3c, 0x30, 0x3e, 0x3e, 0x3e, 0x3e, 0x5d, 0x00
.L_2:


//--------------------- .nv.shared._ZN7cutlass13device_kernelINS_4gemm6kernel13GemmUniversalIN4cute5tupleIJiiiiEEENS1_10collective13CollectiveMmaINS1_35MainloopSm100TmaUmmaWarpSpecializedILi10ELi2ELi2ENS5_IJNS4_1CILi8EEENSA_ILi1EEESC_EEEEENS5_IJNSA_ILi256EEESF_NSA_ILi32EEEEEENS_6half_tENS5_IJlSC_lEEESI_SJ_NS4_8TiledMMAINS4_8MMA_AtomIJNS4_26SM100_MMA_F16BF16_2x1SM_SSISI_SI_fLi256ELi256ELNS4_4UMMA5MajorE0ELSO_0ELNSN_7ScaleInE0ELSP_0EEEEEENS4_6LayoutINS5_IJSC_SC_SC_EEENS5_IJNSA_ILi0EEESU_SU_EEEEENS5_IJNS4_10UnderscoreESX_SX_EEEEENS4_18SM100_TMA_2SM_LOADENS4_14ComposedLayoutINS4_7SwizzleILi2ELi4ELi3EEENS4_18smem_ptr_flag_bitsILi16EEENSS_INS5_IJSB_SG_EEENS5_IJSG_SC_EEEEEEEvNS4_8identityENS4_28SM100_TMA_2SM_LOAD_MULTICASTES19_vS1A_EENS_8epilogue10collective18CollectiveEpilogueINS1D_23Sm100TmaWarpSpecializedILi4ELi2ELi64ELb1ELb0EEEJNS5_IJNSA_ILi128EEESF_SG_EEENS5_IJNSS_IS1I_SC_EENSS_INSA_ILi64EEESC_EEEEESI_SJ_SI_SJ_NS1D_6fusion15FusionCallbacksIS1H_NS1O_17LinearCombinationISI_fSI_fLNS_15FloatRoundStyleE2EEES1J_S1N_JEEENS4_5SM1004TMEM4LOAD26SM100_TMEM_LOAD_32dp32b64xENS4_13SM90_TMA_LOADENS11_INS12_ILi3ELi4ELi3EEES15_NSS_INS5_IJSB_S1L_EEENS5_IJS1L_SC_EEEEEEENS4_39AutoVectorizingCopyWithAssumedAlignmentILi128EEENS4_14SM90_TMA_STOREES23_S25_S25_EEEvvEEEEvNT_6ParamsE --------------------------
	.section	.nv.shared._ZN7cutlass13device_kernelINS_4gemm6kernel13GemmUniversalIN4cute5tupleIJiiiiEEENS1_10collective13CollectiveMmaINS1_35MainloopSm100TmaUmmaWarpSpecializedILi10ELi2ELi2ENS5_IJNS4_1CILi8EEENSA_ILi1EEESC_EEEEENS5_IJNSA_ILi256EEESF_NSA_ILi32EEEEEENS_6half_tENS5_IJlSC_lEEESI_SJ_NS4_8TiledMMAINS4_8MMA_AtomIJNS4_26SM100_MMA_F16BF16_2x1SM_SSISI_SI_fLi256ELi256ELNS4_4UMMA5MajorE0ELSO_0ELNSN_7ScaleInE0ELSP_0EEEEEENS4_6LayoutINS5_IJSC_SC_SC_EEENS5_IJNSA_ILi0EEESU_SU_EEEEENS5_IJNS4_10UnderscoreESX_SX_EEEEENS4_18SM100_TMA_2SM_LOADENS4_14ComposedLayoutINS4_7SwizzleILi2ELi4ELi3EEENS4_18smem_ptr_flag_bitsILi16EEENSS_INS5_IJSB_SG_EEENS5_IJSG_SC_EEEEEEEvNS4_8identityENS4_28SM100_TMA_2SM_LOAD_MULTICASTES19_vS1A_EENS_8epilogue10collective18CollectiveEpilogueINS1D_23Sm100TmaWarpSpecializedILi4ELi2ELi64ELb1ELb0EEEJNS5_IJNSA_ILi128EEESF_SG_EEENS5_IJNSS_IS1I_SC_EENSS_INSA_ILi64EEESC_EEEEESI_SJ_SI_SJ_NS1D_6fusion15FusionCallbacksIS1H_NS1O_17LinearCombinationISI_fSI_fLNS_15FloatRoundStyleE2EEES1J_S1N_JEEENS4_5SM1004TMEM4LOAD26SM100_TMEM_LOAD_32dp32b64xENS4_13SM90_TMA_LOADENS11_INS12_ILi3ELi4ELi3EEES15_NSS_INS5_IJSB_S1L_EEENS5_IJS1L_SC_EEEEEEENS4_39AutoVectorizingCopyWithAssumedAlignmentILi128EEENS4_14SM90_TMA_STOREES23_S25_S25_EEEvvEEEEvNT_6ParamsE,"aw",@nobits
	.sectionflags	@""
	.align	16
	.zero		1024


//--------------------- .nv.shared.reserved.0     --------------------------
	.section	.nv.shared.reserved.0,"aw",@nobits
	.weak		__nv_reservedSMEM_offset_0_alias
	.size		__nv_reservedSMEM_offset_0_alias, 0, 64
	.other		__nv_reservedSMEM_offset_0_alias,@"STO_CUDA_RESERVED_SHARED STV_DEFAULT"
__nv_reservedSMEM_offset_0_alias:
	.zero		0
.nv.shared.reserved.0:
	.zero		64
	.weak		__nv_reservedSMEM_tcgen05_partition
	.type		__nv_reservedSMEM_tcgen05_partition,@object
	.size		__nv_reservedSMEM_tcgen05_partition,(.L_0 - __nv_reservedSMEM_tcgen05_partition)
__nv_reservedSMEM_tcgen05_partition:
	.zero		32
.L_0:


//--------------------- .nv.global                --------------------------
	.section	.nv.global,"aw",@nobits
.nv.global:
	.type		_ZN40_INTERNAL_9da4dcf6_4_k_cu_f6831971_328284cute1_E,@object
	.size		_ZN40_INTERNAL_9da4dcf6_4_k_cu_f6831971_328284cute1_E,(_ZN40_INTERNAL_9da4dcf6_4_k_cu_f6831971_328284cuda3std3__45__cpo6cbeginE - _ZN40_INTERNAL_9da4dcf6_4_k_cu_f6831971_328284cute1_E)
_ZN40_INTERNAL_9da4dcf6_4_k_cu_f6831971_328284cute1_E:
	.zero		1
	.type		_ZN40_INTERNAL_9da4dcf6_4_k_cu_f6831971_328284cuda3std3__45__cpo6cbeginE,@object
	.size		_ZN40_INTERNAL_9da4dcf6_4_k_cu_f6831971_328284cuda3std3__45__cpo6cbeginE,(_ZN40_INTERNAL_9da4dcf6_4_k_cu_f6831971_328284cuda3std3__48in_placeE - _ZN40_INTERNAL_9da4dcf6_4_k_cu_f6831971_328284cuda3std3__45__cpo6cbeginE)
_ZN40_INTERNAL_9da4dcf6_4_k_cu_f6831971_328284cuda3std3__45__cpo6cbeginE:
	.zero		1
	.type		_ZN40_INTERNAL_9da4dcf6_4_k_cu_f6831971_328284cuda3std3__48in_placeE,@object
	.size		_ZN40_INTERNAL_9da4dcf6_4_k_cu_f6831971_328284cuda3std3__48in_placeE,(_ZN40_INTERNAL_9da4dcf6_4_k_cu_f6831971_328284cuda3std6ranges3__45__cpo9iter_moveE - _ZN40_INTERNAL_9da4dcf6_4_k_cu_f6831971_328284cuda3std3__48in_placeE)
_ZN40_INTERNAL_9da4dcf6_4_k_cu_f6831971_328284cuda3std3__48in_placeE:
	.zero		1
	.type		_ZN40_INTERNAL_9da4dcf6_4_k_cu_f6831971_328284cuda3std6ranges3__45__cpo9iter_moveE,@object
	.size		_ZN40_INTERNAL_9da4dcf6_4_k_cu_f6831971_328284cuda3std6ranges3__45__cpo9iter_moveE,(_ZN40_INTERNAL_9da4dcf6_4_k_cu_f6831971_328284cuda3std3__45__cpo5beginE - _ZN40_INTERNAL_9da4dcf6_4_k_cu_f6831971_328284cuda3std6ranges3__45__cpo9iter_moveE)
_ZN40_INTERNAL_9da4dcf6_4_k_cu_f6831971_328284cuda3std6ranges3__45__cpo9iter_moveE:
	.zero		1
	.type		_ZN40_INTERNAL_9da4dcf6_4_k_cu_f6831971_328284cuda3std3__45__cpo5beginE,@object
	.size		_ZN40_INTERNAL_9da4dcf6_4_k_cu_f6831971_328284cuda3std3__45__cpo5beginE,(_ZN40_INTERNAL_9da4dcf6_4_k_cu_f6831971_328284cuda3std3__442_GLOBAL__N__9da4dcf6_4_k_cu_f6831971_328286ignoreE - _ZN40_INTERNAL_9da4dcf6_4_k_cu_f6831971_328284cuda3std3__45__cpo5beginE)
_ZN40_INTERNAL_9da4dcf6_4_k_cu_f6831971_328284cuda3std3__45__cpo5beginE:
	.zero		1
	.type		_ZN40_INTERNAL_9da4dcf6_4_k_cu_f6831971_328284cuda3std3__442_GLOBAL__N__9da4dcf6_4_k_cu_f6831971_328286ignoreE,@object
	.size		_ZN40_INTERNAL_9da4dcf6_4_k_cu_f6831971_328284cuda3std3__442_GLOBAL__N__9da4dcf6_4_k_cu_f6831971_328286ignoreE,(_ZN40_INTERNAL_9da4dcf6_4_k_cu_f6831971_328284cute7productE - _ZN40_INTERNAL_9da4dcf6_4_k_cu_f6831971_328284cuda3std3__442_GLOBAL__N__9da4dcf6_4_k_cu_f6831971_328286ignoreE)
_ZN40_INTERNAL_9da4dcf6_4_k_cu_f6831971_328284cuda3std3__442_GLOBAL__N__9da4dcf6_4_k_cu_f6831971_328286ignoreE:
	.zero		1
	.type		_ZN40_INTERNAL_9da4dcf6_4_k_cu_f6831971_328284cute7productE,@object
	.size		_ZN40_INTERNAL_9da4dcf6_4_k_cu_f6831971_328284cute7productE,(_ZN40_INTERNAL_9da4dcf6_4_k_cu_f6831971_328284cuda3std3__45__cpo3endE - _ZN40_INTERNAL_9da4dcf6_4_k_cu_f6831971_328284cute7productE)
_ZN40_INTERNAL_9da4dcf6_4_k_cu_f6831971_328284cute7productE:
	.zero		1
	.type		_ZN40_INTERNAL_9da4dcf6_4_k_cu_f6831971_328284cuda3std3__45__cpo3endE,@object
	.size		_ZN40_INTERNAL_9da4dcf6_4_k_cu_f6831971_328284cuda3std3__45__cpo3endE,(_ZN40_INTERNAL_9da4dcf6_4_k_cu_f6831971_328284cuda3std3__419piecewise_constructE - _ZN40_INTERNAL_9da4dcf6_4_k_cu_f6831971_328284cuda3std3__45__cpo3endE)
_ZN40_INTERNAL_9da4dcf6_4_k_cu_f6831971_328284cuda3std3__45__cpo3endE:
	.zero		1
	.type		_ZN40_INTERNAL_9da4dcf6_4_k_cu_f6831971_328284cuda3std3__419piecewise_constructE,@object
	.size		_ZN40_INTERNAL_9da4dcf6_4_k_cu_f6831971_328284cuda3std3__419piecewise_constructE,(_ZN40_INTERNAL_9da4dcf6_4_k_cu_f6831971_328284cuda3std3__45__cpo4cendE - _ZN40_INTERNAL_9da4dcf6_4_k_cu_f6831971_328284cuda3std3__419piecewise_constructE)
_ZN40_INTERNAL_9da4dcf6_4_k_cu_f6831971_328284cuda3std3__419piecewise_constructE:
	.zero		1
	.type		_ZN40_INTERNAL_9da4dcf6_4_k_cu_f6831971_328284cuda3std3__45__cpo4cendE,@object
	.size		_ZN40_INTERNAL_9da4dcf6_4_k_cu_f6831971_328284cuda3std3__45__cpo4cendE,(_ZN40_INTERNAL_9da4dcf6_4_k_cu_f6831971_328284cuda3std6ranges3__45__cpo4swapE - _ZN40_INTERNAL_9da4dcf6_4_k_cu_f6831971_328284cuda3std3__45__cpo4cendE)
_ZN40_INTERNAL_9da4dcf6_4_k_cu_f6831971_328284cuda3std3__45__cpo4cendE:
	.zero		1
	.type		_ZN40_INTERNAL_9da4dcf6_4_k_cu_f6831971_328284cuda3std6ranges3__45__cpo4swapE,@object
	.size		_ZN40_INTERNAL_9da4dcf6_4_k_cu_f6831971_328284cuda3std6ranges3__45__cpo4swapE,(.L_10 - _ZN40_INTERNAL_9da4dcf6_4_k_cu_f6831971_328284cuda3std6ranges3__45__cpo4swapE)
_ZN40_INTERNAL_9da4dcf6_4_k_cu_f6831971_328284cuda3std6ranges3__45__cpo4swapE:
	.zero		1
.L_10:


//--------------------- .nv.constant0._ZN7cutlass13device_kernelINS_4gemm6kernel13GemmUniversalIN4cute5tupleIJiiiiEEENS1_10collective13CollectiveMmaINS1_35MainloopSm100TmaUmmaWarpSpecializedILi10ELi2ELi2ENS5_IJNS4_1CILi8EEENSA_ILi1EEESC_EEEEENS5_IJNSA_ILi256EEESF_NSA_ILi32EEEEEENS_6half_tENS5_IJlSC_lEEESI_SJ_NS4_8TiledMMAINS4_8MMA_AtomIJNS4_26SM100_MMA_F16BF16_2x1SM_SSISI_SI_fLi256ELi256ELNS4_4UMMA5MajorE0ELSO_0ELNSN_7ScaleInE0ELSP_0EEEEEENS4_6LayoutINS5_IJSC_SC_SC_EEENS5_IJNSA_ILi0EEESU_SU_EEEEENS5_IJNS4_10UnderscoreESX_SX_EEEEENS4_18SM100_TMA_2SM_LOADENS4_14ComposedLayoutINS4_7SwizzleILi2ELi4ELi3EEENS4_18smem_ptr_flag_bitsILi16EEENSS_INS5_IJSB_SG_EEENS5_IJSG_SC_EEEEEEEvNS4_8identityENS4_28SM100_TMA_2SM_LOAD_MULTICASTES19_vS1A_EENS_8epilogue10collective18CollectiveEpilogueINS1D_23Sm100TmaWarpSpecializedILi4ELi2ELi64ELb1ELb0EEEJNS5_IJNSA_ILi128EEESF_SG_EEENS5_IJNSS_IS1I_SC_EENSS_INSA_ILi64EEESC_EEEEESI_SJ_SI_SJ_NS1D_6fusion15FusionCallbacksIS1H_NS1O_17LinearCombinationISI_fSI_fLNS_15FloatRoundStyleE2EEES1J_S1N_JEEENS4_5SM1004TMEM4LOAD26SM100_TMEM_LOAD_32dp32b64xENS4_13SM90_TMA_LOADENS11_INS12_ILi3ELi4ELi3EEES15_NSS_INS5_IJSB_S1L_EEENS5_IJS1L_SC_EEEEEEENS4_39AutoVectorizingCopyWithAssumedAlignmentILi128EEENS4_14SM90_TMA_STOREES23_S25_S25_EEEvvEEEEvNT_6ParamsE --------------------------
	.section	.nv.constant0._ZN7cutlass13device_kernelINS_4gemm6kernel13GemmUniversalIN4cute5tupleIJiiiiEEENS1_10collective13CollectiveMmaINS1_35MainloopSm100TmaUmmaWarpSpecializedILi10ELi2ELi2ENS5_IJNS4_1CILi8EEENSA_ILi1EEESC_EEEEENS5_IJNSA_ILi256EEESF_NSA_ILi32EEEEEENS_6half_tENS5_IJlSC_lEEESI_SJ_NS4_8TiledMMAINS4_8MMA_AtomIJNS4_26SM100_MMA_F16BF16_2x1SM_SSISI_SI_fLi256ELi256ELNS4_4UMMA5MajorE0ELSO_0ELNSN_7ScaleInE0ELSP_0EEEEEENS4_6LayoutINS5_IJSC_SC_SC_EEENS5_IJNSA_ILi0EEESU_SU_EEEEENS5_IJNS4_10UnderscoreESX_SX_EEEEENS4_18SM100_TMA_2SM_LOADENS4_14ComposedLayoutINS4_7SwizzleILi2ELi4ELi3EEENS4_18smem_ptr_flag_bitsILi16EEENSS_INS5_IJSB_SG_EEENS5_IJSG_SC_EEEEEEEvNS4_8identityENS4_28SM100_TMA_2SM_LOAD_MULTICASTES19_vS1A_EENS_8epilogue10collective18CollectiveEpilogueINS1D_23Sm100TmaWarpSpecializedILi4ELi2ELi64ELb1ELb0EEEJNS5_IJNSA_ILi128EEESF_SG_EEENS5_IJNSS_IS1I_SC_EENSS_INSA_ILi64EEESC_EEEEESI_SJ_SI_SJ_NS1D_6fusion15FusionCallbacksIS1H_NS1O_17LinearCombinationISI_fSI_fLNS_15FloatRoundStyleE2EEES1J_S1N_JEEENS4_5SM1004TMEM4LOAD26SM100_TMEM_LOAD_32dp32b64xENS4_13SM90_TMA_LOADENS11_INS12_ILi3ELi4ELi3EEES15_NSS_INS5_IJSB_S1L_EEENS5_IJS1L_SC_EEEEEEENS4_39AutoVectorizingCopyWithAssumedAlignmentILi128EEENS4_14SM90_TMA_STOREES23_S25_S25_EEEvvEEEEvNT_6ParamsE,"a",@progbits
	.sectionflags	@""
	.align	4
.nv.constant0._ZN7cutlass13device_kernelINS_4gemm6kernel13GemmUniversalIN4cute5tupleIJiiiiEEENS1_10collective13CollectiveMmaINS1_35MainloopSm100TmaUmmaWarpSpecializedILi10ELi2ELi2ENS5_IJNS4_1CILi8EEENSA_ILi1EEESC_EEEEENS5_IJNSA_ILi256EEESF_NSA_ILi32EEEEEENS_6half_tENS5_IJlSC_lEEESI_SJ_NS4_8TiledMMAINS4_8MMA_AtomIJNS4_26SM100_MMA_F16BF16_2x1SM_SSISI_SI_fLi256ELi256ELNS4_4UMMA5MajorE0ELSO_0ELNSN_7ScaleInE0ELSP_0EEEEEENS4_6LayoutINS5_IJSC_SC_SC_EEENS5_IJNSA_ILi0EEESU_SU_EEEEENS5_IJNS4_10UnderscoreESX_SX_EEEEENS4_18SM100_TMA_2SM_LOADENS4_14ComposedLayoutINS4_7SwizzleILi2ELi4ELi3EEENS4_18smem_ptr_flag_bitsILi16EEENSS_INS5_IJSB_SG_EEENS5_IJSG_SC_EEEEEEEvNS4_8identityENS4_28SM100_TMA_2SM_LOAD_MULTICASTES19_vS1A_EENS_8epilogue10collective18CollectiveEpilogueINS1D_23Sm100TmaWarpSpecializedILi4ELi2ELi64ELb1ELb0EEEJNS5_IJNSA_ILi128EEESF_SG_EEENS5_IJNSS_IS1I_SC_EENSS_INSA_ILi64EEESC_EEEEESI_SJ_SI_SJ_NS1D_6fusion15FusionCallbacksIS1H_NS1O_17LinearCombinationISI_fSI_fLNS_15FloatRoundStyleE2EEES1J_S1N_JEEENS4_5SM1004TMEM4LOAD26SM100_TMEM_LOAD_32dp32b64xENS4_13SM90_TMA_LOADENS11_INS12_ILi3ELi4ELi3EEES15_NSS_INS5_IJSB_S1L_EEENS5_IJS1L_SC_EEEEEEENS4_39AutoVectorizingCopyWithAssumedAlignmentILi128EEENS4_14SM90_TMA_STOREES23_S25_S25_EEEvvEEEEvNT_6ParamsE:
	.zero		2944


//--------------------- SYMBOLS --------------------------

	.type		.nv.reservedSmem.offset0,@object
	.size		.nv.reservedSmem.offset0,0x4
	.type		.nv.reservedSmem.cap,@object
	.size		.nv.reservedSmem.cap,0x4
	.type		__assertfail,@function
